//
// Generated by NVIDIA NVVM Compiler
//
// Compiler Build ID: CL-36424714
// Cuda compilation tools, release 13.0, V13.0.88
// Based on NVVM 20.0.0
//

.version 9.0
.target sm_100
.address_size 64

	// .globl	_Z22kernel_A_B_DenseXDensePKfiS0_iPfijPj
// _ZZ22kernel_A_B_DenseXDensePKfiS0_iPfijPjE11totalShrMem has been demoted
// _ZZ25kernel_A_B_DenseXDense_COPKfiS0_iPfijPjE11totalShrMem has been demoted
// _ZZ39kernel_A_B_DenseXDense_row_major_dist_APKfiS0_iPfijPjE11totalShrMem has been demoted
// _ZZ39kernel_A_B_DenseXDense_row_major_dist_BPKfiS0_iPfijPjE11totalShrMem has been demoted
.const .align 4 .b8 r[8192] = {0, 0, 0, 0, 1, 0, 0, 0, 2, 0, 0, 0, 3, 0, 0, 0, 4, 0, 0, 0, 5, 0, 0, 0, 6, 0, 0, 0, 7, 0, 0, 0, 8, 0, 0, 0, 9, 0, 0, 0, 10, 0, 0, 0, 11, 0, 0, 0, 12, 0, 0, 0, 13, 0, 0, 0, 14, 0, 0, 0, 15, 0, 0, 0, 16, 0, 0, 0, 17, 0, 0, 0, 18, 0, 0, 0, 19, 0, 0, 0, 20, 0, 0, 0, 21, 0, 0, 0, 22, 0, 0, 0, 23, 0, 0, 0, 24, 0, 0, 0, 25, 0, 0, 0, 26, 0, 0, 0, 27, 0, 0, 0, 28, 0, 0, 0, 29, 0, 0, 0, 30, 0, 0, 0, 31, 0, 0, 0, 0, 0, 0, 0, 0, 0, 0, 0, 0, 0, 0, 0, 0, 0, 0, 0, 0, 0, 0, 0, 0, 0, 0, 0, 0, 0, 0, 0, 0, 0, 0, 0, 0, 0, 0, 0, 0, 0, 0, 0, 0, 0, 0, 0, 0, 0, 0, 0, 0, 0, 0, 0, 0, 0, 0, 0, 0, 0, 0, 0, 0, 0, 0, 0, 0, 0, 0, 0, 0, 0, 0, 0, 0, 0, 0, 0, 0, 0, 0, 0, 0, 0, 0, 0, 0, 0, 0, 0, 0, 0, 0, 0, 0, 0, 0, 0, 0, 0, 0, 0, 0, 0, 0, 0, 0, 0, 0, 0, 0, 0, 0, 0, 0, 0, 0, 0, 0, 0, 0, 0, 0, 0, 0, 0, 0, 0, 0, 0, 0, 0, 0, 0, 1, 0, 0, 0, 2, 0, 0, 0, 3, 0, 0, 0, 4, 0, 0, 0, 5, 0, 0, 0, 6, 0, 0, 0, 7, 0, 0, 0, 8, 0, 0, 0, 9, 0, 0, 0, 10, 0, 0, 0, 11, 0, 0, 0, 12, 0, 0, 0, 13, 0, 0, 0, 14, 0, 0, 0, 15, 0, 0, 0, 16, 0, 0, 0, 17, 0, 0, 0, 18, 0, 0, 0, 19, 0, 0, 0, 20, 0, 0, 0, 21, 0, 0, 0, 22, 0, 0, 0, 23, 0, 0, 0, 24, 0, 0, 0, 25, 0, 0, 0, 26, 0, 0, 0, 27, 0, 0, 0, 28, 0, 0, 0, 29, 0, 0, 0, 30, 0, 0, 0, 31, 0, 0, 0, 0, 0, 0, 0, 0, 0, 0, 0, 0, 0, 0, 0, 0, 0, 0, 0, 0, 0, 0, 0, 0, 0, 0, 0, 0, 0, 0, 0, 0, 0, 0, 0, 0, 0, 0, 0, 0, 0, 0, 0, 0, 0, 0, 0, 0, 0, 0, 0, 0, 0, 0, 0, 0, 0, 0, 0, 0, 0, 0, 0, 0, 0, 0, 0, 0, 0, 0, 0, 0, 0, 0, 0, 0, 0, 0, 0, 0, 0, 0, 0, 0, 0, 0, 0, 0, 0, 0, 0, 0, 0, 0, 0, 0, 0, 0, 0, 0, 0, 0, 0, 0, 0, 0, 0, 0, 0, 0, 0, 0, 0, 0, 0, 0, 0, 0, 0, 0, 0, 0, 0, 0, 0, 0, 0, 0, 0, 0, 0, 0, 0, 0, 0, 1, 0, 0, 0, 2, 0, 0, 0, 3, 0, 0, 0, 4, 0, 0, 0, 5, 0, 0, 0, 6, 0, 0, 0, 7, 0, 0, 0, 8, 0, 0, 0, 9, 0, 0, 0, 10, 0, 0, 0, 11, 0, 0, 0, 12, 0, 0, 0, 13, 0, 0, 0, 14, 0, 0, 0, 15, 0, 0, 0, 16, 0, 0, 0, 17, 0, 0, 0, 18, 0, 0, 0, 19, 0, 0, 0, 20, 0, 0, 0, 21, 0, 0, 0, 22, 0, 0, 0, 23, 0, 0, 0, 24, 0, 0, 0, 25, 0, 0, 0, 26, 0, 0, 0, 27, 0, 0, 0, 28, 0, 0, 0, 29, 0, 0, 0, 30, 0, 0, 0, 31, 0, 0, 0, 0, 0, 0, 0, 0, 0, 0, 0, 0, 0, 0, 0, 0, 0, 0, 0, 0, 0, 0, 0, 0, 0, 0, 0, 0, 0, 0, 0, 0, 0, 0, 0, 0, 0, 0, 0, 0, 0, 0, 0, 0, 0, 0, 0, 0, 0, 0, 0, 0, 0, 0, 0, 0, 0, 0, 0, 0, 0, 0, 0, 0, 0, 0, 0, 0, 0, 0, 0, 0, 0, 0, 0, 0, 0, 0, 0, 0, 0, 0, 0, 0, 0, 0, 0, 0, 0, 0, 0, 0, 0, 0, 0, 0, 0, 0, 0, 0, 0, 0, 0, 0, 0, 0, 0, 0, 0, 0, 0, 0, 0, 0, 0, 0, 0, 0, 0, 0, 0, 0, 0, 0, 0, 0, 0, 0, 0, 0, 0, 0, 0, 0, 0, 1, 0, 0, 0, 2, 0, 0, 0, 3, 0, 0, 0, 4, 0, 0, 0, 5, 0, 0, 0, 6, 0, 0, 0, 7, 0, 0, 0, 8, 0, 0, 0, 9, 0, 0, 0, 10, 0, 0, 0, 11, 0, 0, 0, 12, 0, 0, 0, 13, 0, 0, 0, 14, 0, 0, 0, 15, 0, 0, 0, 16, 0, 0, 0, 17, 0, 0, 0, 18, 0, 0, 0, 19, 0, 0, 0, 20, 0, 0, 0, 21, 0, 0, 0, 22, 0, 0, 0, 23, 0, 0, 0, 24, 0, 0, 0, 25, 0, 0, 0, 26, 0, 0, 0, 27, 0, 0, 0, 28, 0, 0, 0, 29, 0, 0, 0, 30, 0, 0, 0, 31, 0, 0, 0, 0, 0, 0, 0, 0, 0, 0, 0, 0, 0, 0, 0, 0, 0, 0, 0, 0, 0, 0, 0, 0, 0, 0, 0, 0, 0, 0, 0, 0, 0, 0, 0, 0, 0, 0, 0, 0, 0, 0, 0, 0, 0, 0, 0, 0, 0, 0, 0, 0, 0, 0, 0, 0, 0, 0, 0, 0, 0, 0, 0, 0, 0, 0, 0, 0, 0, 0, 0, 0, 0, 0, 0, 0, 0, 0, 0, 0, 0, 0, 0, 0, 0, 0, 0, 0, 0, 0, 0, 0, 0, 0, 0, 0, 0, 0, 0, 0, 0, 0, 0, 0, 0, 0, 0, 0, 0, 0, 0, 0, 0, 0, 0, 0, 0, 0, 0, 0, 0, 0, 0, 0, 0, 0, 0, 0, 0, 0, 0, 0, 0, 0, 0, 1, 0, 0, 0, 2, 0, 0, 0, 3, 0, 0, 0, 4, 0, 0, 0, 5, 0, 0, 0, 6, 0, 0, 0, 7, 0, 0, 0, 8, 0, 0, 0, 9, 0, 0, 0, 10, 0, 0, 0, 11, 0, 0, 0, 12, 0, 0, 0, 13, 0, 0, 0, 14, 0, 0, 0, 15, 0, 0, 0, 16, 0, 0, 0, 17, 0, 0, 0, 18, 0, 0, 0, 19, 0, 0, 0, 20, 0, 0, 0, 21, 0, 0, 0, 22, 0, 0, 0, 23, 0, 0, 0, 24, 0, 0, 0, 25, 0, 0, 0, 26, 0, 0, 0, 27, 0, 0, 0, 28, 0, 0, 0, 29, 0, 0, 0, 30, 0, 0, 0, 31, 0, 0, 0, 0, 0, 0, 0, 0, 0, 0, 0, 0, 0, 0, 0, 0, 0, 0, 0, 0, 0, 0, 0, 0, 0, 0, 0, 0, 0, 0, 0, 0, 0, 0, 0, 0, 0, 0, 0, 0, 0, 0, 0, 0, 0, 0, 0, 0, 0, 0, 0, 0, 0, 0, 0, 0, 0, 0, 0, 0, 0, 0, 0, 0, 0, 0, 0, 0, 0, 0, 0, 0, 0, 0, 0, 0, 0, 0, 0, 0, 0, 0, 0, 0, 0, 0, 0, 0, 0, 0, 0, 0, 0, 0, 0, 0, 0, 0, 0, 0, 0, 0, 0, 0, 0, 0, 0, 0, 0, 0, 0, 0, 0, 0, 0, 0, 0, 0, 0, 0, 0, 0, 0, 0, 0, 0, 0, 0, 0, 0, 0, 0, 0, 0, 0, 1, 0, 0, 0, 2, 0, 0, 0, 3, 0, 0, 0, 4, 0, 0, 0, 5, 0, 0, 0, 6, 0, 0, 0, 7, 0, 0, 0, 8, 0, 0, 0, 9, 0, 0, 0, 10, 0, 0, 0, 11, 0, 0, 0, 12, 0, 0, 0, 13, 0, 0, 0, 14, 0, 0, 0, 15, 0, 0, 0, 16, 0, 0, 0, 17, 0, 0, 0, 18, 0, 0, 0, 19, 0, 0, 0, 20, 0, 0, 0, 21, 0, 0, 0, 22, 0, 0, 0, 23, 0, 0, 0, 24, 0, 0, 0, 25, 0, 0, 0, 26, 0, 0, 0, 27, 0, 0, 0, 28, 0, 0, 0, 29, 0, 0, 0, 30, 0, 0, 0, 31, 0, 0, 0, 0, 0, 0, 0, 0, 0, 0, 0, 0, 0, 0, 0, 0, 0, 0, 0, 0, 0, 0, 0, 0, 0, 0, 0, 0, 0, 0, 0, 0, 0, 0, 0, 0, 0, 0, 0, 0, 0, 0, 0, 0, 0, 0, 0, 0, 0, 0, 0, 0, 0, 0, 0, 0, 0, 0, 0, 0, 0, 0, 0, 0, 0, 0, 0, 0, 0, 0, 0, 0, 0, 0, 0, 0, 0, 0, 0, 0, 0, 0, 0, 0, 0, 0, 0, 0, 0, 0, 0, 0, 0, 0, 0, 0, 0, 0, 0, 0, 0, 0, 0, 0, 0, 0, 0, 0, 0, 0, 0, 0, 0, 0, 0, 0, 0, 0, 0, 0, 0, 0, 0, 0, 0, 0, 0, 0, 0, 0, 0, 0, 0, 0, 0, 1, 0, 0, 0, 2, 0, 0, 0, 3, 0, 0, 0, 4, 0, 0, 0, 5, 0, 0, 0, 6, 0, 0, 0, 7, 0, 0, 0, 8, 0, 0, 0, 9, 0, 0, 0, 10, 0, 0, 0, 11, 0, 0, 0, 12, 0, 0, 0, 13, 0, 0, 0, 14, 0, 0, 0, 15, 0, 0, 0, 16, 0, 0, 0, 17, 0, 0, 0, 18, 0, 0, 0, 19, 0, 0, 0, 20, 0, 0, 0, 21, 0, 0, 0, 22, 0, 0, 0, 23, 0, 0, 0, 24, 0, 0, 0, 25, 0, 0, 0, 26, 0, 0, 0, 27, 0, 0, 0, 28, 0, 0, 0, 29, 0, 0, 0, 30, 0, 0, 0, 31, 0, 0, 0, 0, 0, 0, 0, 0, 0, 0, 0, 0, 0, 0, 0, 0, 0, 0, 0, 0, 0, 0, 0, 0, 0, 0, 0, 0, 0, 0, 0, 0, 0, 0, 0, 0, 0, 0, 0, 0, 0, 0, 0, 0, 0, 0, 0, 0, 0, 0, 0, 0, 0, 0, 0, 0, 0, 0, 0, 0, 0, 0, 0, 0, 0, 0, 0, 0, 0, 0, 0, 0, 0, 0, 0, 0, 0, 0, 0, 0, 0, 0, 0, 0, 0, 0, 0, 0, 0, 0, 0, 0, 0, 0, 0, 0, 0, 0, 0, 0, 0, 0, 0, 0, 0, 0, 0, 0, 0, 0, 0, 0, 0, 0, 0, 0, 0, 0, 0, 0, 0, 0, 0, 0, 0, 0, 0, 0, 0, 0, 0, 0, 0, 0, 0, 1, 0, 0, 0, 2, 0, 0, 0, 3, 0, 0, 0, 4, 0, 0, 0, 5, 0, 0, 0, 6, 0, 0, 0, 7, 0, 0, 0, 8, 0, 0, 0, 9, 0, 0, 0, 10, 0, 0, 0, 11, 0, 0, 0, 12, 0, 0, 0, 13, 0, 0, 0, 14, 0, 0, 0, 15, 0, 0, 0, 16, 0, 0, 0, 17, 0, 0, 0, 18, 0, 0, 0, 19, 0, 0, 0, 20, 0, 0, 0, 21, 0, 0, 0, 22, 0, 0, 0, 23, 0, 0, 0, 24, 0, 0, 0, 25, 0, 0, 0, 26, 0, 0, 0, 27, 0, 0, 0, 28, 0, 0, 0, 29, 0, 0, 0, 30, 0, 0, 0, 31, 0, 0, 0, 0, 0, 0, 0, 0, 0, 0, 0, 0, 0, 0, 0, 0, 0, 0, 0, 0, 0, 0, 0, 0, 0, 0, 0, 0, 0, 0, 0, 0, 0, 0, 0, 0, 0, 0, 0, 0, 0, 0, 0, 0, 0, 0, 0, 0, 0, 0, 0, 0, 0, 0, 0, 0, 0, 0, 0, 0, 0, 0, 0, 0, 0, 0, 0, 0, 0, 0, 0, 0, 0, 0, 0, 0, 0, 0, 0, 0, 0, 0, 0, 0, 0, 0, 0, 0, 0, 0, 0, 0, 0, 0, 0, 0, 0, 0, 0, 0, 0, 0, 0, 0, 0, 0, 0, 0, 0, 0, 0, 0, 0, 0, 0, 0, 0, 0, 0, 0, 0, 0, 0, 0, 0, 0, 0, 0, 0, 0, 0, 0, 0, 0, 0, 1, 0, 0, 0, 2, 0, 0, 0, 3, 0, 0, 0, 4, 0, 0, 0, 5, 0, 0, 0, 6, 0, 0, 0, 7, 0, 0, 0, 8, 0, 0, 0, 9, 0, 0, 0, 10, 0, 0, 0, 11, 0, 0, 0, 12, 0, 0, 0, 13, 0, 0, 0, 14, 0, 0, 0, 15, 0, 0, 0, 16, 0, 0, 0, 17, 0, 0, 0, 18, 0, 0, 0, 19, 0, 0, 0, 20, 0, 0, 0, 21, 0, 0, 0, 22, 0, 0, 0, 23, 0, 0, 0, 24, 0, 0, 0, 25, 0, 0, 0, 26, 0, 0, 0, 27, 0, 0, 0, 28, 0, 0, 0, 29, 0, 0, 0, 30, 0, 0, 0, 31, 0, 0, 0, 0, 0, 0, 0, 0, 0, 0, 0, 0, 0, 0, 0, 0, 0, 0, 0, 0, 0, 0, 0, 0, 0, 0, 0, 0, 0, 0, 0, 0, 0, 0, 0, 0, 0, 0, 0, 0, 0, 0, 0, 0, 0, 0, 0, 0, 0, 0, 0, 0, 0, 0, 0, 0, 0, 0, 0, 0, 0, 0, 0, 0, 0, 0, 0, 0, 0, 0, 0, 0, 0, 0, 0, 0, 0, 0, 0, 0, 0, 0, 0, 0, 0, 0, 0, 0, 0, 0, 0, 0, 0, 0, 0, 0, 0, 0, 0, 0, 0, 0, 0, 0, 0, 0, 0, 0, 0, 0, 0, 0, 0, 0, 0, 0, 0, 0, 0, 0, 0, 0, 0, 0, 0, 0, 0, 0, 0, 0, 0, 0, 0, 0, 0, 1, 0, 0, 0, 2, 0, 0, 0, 3, 0, 0, 0, 4, 0, 0, 0, 5, 0, 0, 0, 6, 0, 0, 0, 7, 0, 0, 0, 8, 0, 0, 0, 9, 0, 0, 0, 10, 0, 0, 0, 11, 0, 0, 0, 12, 0, 0, 0, 13, 0, 0, 0, 14, 0, 0, 0, 15, 0, 0, 0, 16, 0, 0, 0, 17, 0, 0, 0, 18, 0, 0, 0, 19, 0, 0, 0, 20, 0, 0, 0, 21, 0, 0, 0, 22, 0, 0, 0, 23, 0, 0, 0, 24, 0, 0, 0, 25, 0, 0, 0, 26, 0, 0, 0, 27, 0, 0, 0, 28, 0, 0, 0, 29, 0, 0, 0, 30, 0, 0, 0, 31, 0, 0, 0, 0, 0, 0, 0, 0, 0, 0, 0, 0, 0, 0, 0, 0, 0, 0, 0, 0, 0, 0, 0, 0, 0, 0, 0, 0, 0, 0, 0, 0, 0, 0, 0, 0, 0, 0, 0, 0, 0, 0, 0, 0, 0, 0, 0, 0, 0, 0, 0, 0, 0, 0, 0, 0, 0, 0, 0, 0, 0, 0, 0, 0, 0, 0, 0, 0, 0, 0, 0, 0, 0, 0, 0, 0, 0, 0, 0, 0, 0, 0, 0, 0, 0, 0, 0, 0, 0, 0, 0, 0, 0, 0, 0, 0, 0, 0, 0, 0, 0, 0, 0, 0, 0, 0, 0, 0, 0, 0, 0, 0, 0, 0, 0, 0, 0, 0, 0, 0, 0, 0, 0, 0, 0, 0, 0, 0, 0, 0, 0, 0, 0, 0, 0, 1, 0, 0, 0, 2, 0, 0, 0, 3, 0, 0, 0, 4, 0, 0, 0, 5, 0, 0, 0, 6, 0, 0, 0, 7, 0, 0, 0, 8, 0, 0, 0, 9, 0, 0, 0, 10, 0, 0, 0, 11, 0, 0, 0, 12, 0, 0, 0, 13, 0, 0, 0, 14, 0, 0, 0, 15, 0, 0, 0, 16, 0, 0, 0, 17, 0, 0, 0, 18, 0, 0, 0, 19, 0, 0, 0, 20, 0, 0, 0, 21, 0, 0, 0, 22, 0, 0, 0, 23, 0, 0, 0, 24, 0, 0, 0, 25, 0, 0, 0, 26, 0, 0, 0, 27, 0, 0, 0, 28, 0, 0, 0, 29, 0, 0, 0, 30, 0, 0, 0, 31, 0, 0, 0, 0, 0, 0, 0, 0, 0, 0, 0, 0, 0, 0, 0, 0, 0, 0, 0, 0, 0, 0, 0, 0, 0, 0, 0, 0, 0, 0, 0, 0, 0, 0, 0, 0, 0, 0, 0, 0, 0, 0, 0, 0, 0, 0, 0, 0, 0, 0, 0, 0, 0, 0, 0, 0, 0, 0, 0, 0, 0, 0, 0, 0, 0, 0, 0, 0, 0, 0, 0, 0, 0, 0, 0, 0, 0, 0, 0, 0, 0, 0, 0, 0, 0, 0, 0, 0, 0, 0, 0, 0, 0, 0, 0, 0, 0, 0, 0, 0, 0, 0, 0, 0, 0, 0, 0, 0, 0, 0, 0, 0, 0, 0, 0, 0, 0, 0, 0, 0, 0, 0, 0, 0, 0, 0, 0, 0, 0, 0, 0, 0, 0, 0, 0, 1, 0, 0, 0, 2, 0, 0, 0, 3, 0, 0, 0, 4, 0, 0, 0, 5, 0, 0, 0, 6, 0, 0, 0, 7, 0, 0, 0, 8, 0, 0, 0, 9, 0, 0, 0, 10, 0, 0, 0, 11, 0, 0, 0, 12, 0, 0, 0, 13, 0, 0, 0, 14, 0, 0, 0, 15, 0, 0, 0, 16, 0, 0, 0, 17, 0, 0, 0, 18, 0, 0, 0, 19, 0, 0, 0, 20, 0, 0, 0, 21, 0, 0, 0, 22, 0, 0, 0, 23, 0, 0, 0, 24, 0, 0, 0, 25, 0, 0, 0, 26, 0, 0, 0, 27, 0, 0, 0, 28, 0, 0, 0, 29, 0, 0, 0, 30, 0, 0, 0, 31, 0, 0, 0, 0, 0, 0, 0, 0, 0, 0, 0, 0, 0, 0, 0, 0, 0, 0, 0, 0, 0, 0, 0, 0, 0, 0, 0, 0, 0, 0, 0, 0, 0, 0, 0, 0, 0, 0, 0, 0, 0, 0, 0, 0, 0, 0, 0, 0, 0, 0, 0, 0, 0, 0, 0, 0, 0, 0, 0, 0, 0, 0, 0, 0, 0, 0, 0, 0, 0, 0, 0, 0, 0, 0, 0, 0, 0, 0, 0, 0, 0, 0, 0, 0, 0, 0, 0, 0, 0, 0, 0, 0, 0, 0, 0, 0, 0, 0, 0, 0, 0, 0, 0, 0, 0, 0, 0, 0, 0, 0, 0, 0, 0, 0, 0, 0, 0, 0, 0, 0, 0, 0, 0, 0, 0, 0, 0, 0, 0, 0, 0, 0, 0, 0, 0, 1, 0, 0, 0, 2, 0, 0, 0, 3, 0, 0, 0, 4, 0, 0, 0, 5, 0, 0, 0, 6, 0, 0, 0, 7, 0, 0, 0, 8, 0, 0, 0, 9, 0, 0, 0, 10, 0, 0, 0, 11, 0, 0, 0, 12, 0, 0, 0, 13, 0, 0, 0, 14, 0, 0, 0, 15, 0, 0, 0, 16, 0, 0, 0, 17, 0, 0, 0, 18, 0, 0, 0, 19, 0, 0, 0, 20, 0, 0, 0, 21, 0, 0, 0, 22, 0, 0, 0, 23, 0, 0, 0, 24, 0, 0, 0, 25, 0, 0, 0, 26, 0, 0, 0, 27, 0, 0, 0, 28, 0, 0, 0, 29, 0, 0, 0, 30, 0, 0, 0, 31, 0, 0, 0, 0, 0, 0, 0, 0, 0, 0, 0, 0, 0, 0, 0, 0, 0, 0, 0, 0, 0, 0, 0, 0, 0, 0, 0, 0, 0, 0, 0, 0, 0, 0, 0, 0, 0, 0, 0, 0, 0, 0, 0, 0, 0, 0, 0, 0, 0, 0, 0, 0, 0, 0, 0, 0, 0, 0, 0, 0, 0, 0, 0, 0, 0, 0, 0, 0, 0, 0, 0, 0, 0, 0, 0, 0, 0, 0, 0, 0, 0, 0, 0, 0, 0, 0, 0, 0, 0, 0, 0, 0, 0, 0, 0, 0, 0, 0, 0, 0, 0, 0, 0, 0, 0, 0, 0, 0, 0, 0, 0, 0, 0, 0, 0, 0, 0, 0, 0, 0, 0, 0, 0, 0, 0, 0, 0, 0, 0, 0, 0, 0, 0, 0, 0, 1, 0, 0, 0, 2, 0, 0, 0, 3, 0, 0, 0, 4, 0, 0, 0, 5, 0, 0, 0, 6, 0, 0, 0, 7, 0, 0, 0, 8, 0, 0, 0, 9, 0, 0, 0, 10, 0, 0, 0, 11, 0, 0, 0, 12, 0, 0, 0, 13, 0, 0, 0, 14, 0, 0, 0, 15, 0, 0, 0, 16, 0, 0, 0, 17, 0, 0, 0, 18, 0, 0, 0, 19, 0, 0, 0, 20, 0, 0, 0, 21, 0, 0, 0, 22, 0, 0, 0, 23, 0, 0, 0, 24, 0, 0, 0, 25, 0, 0, 0, 26, 0, 0, 0, 27, 0, 0, 0, 28, 0, 0, 0, 29, 0, 0, 0, 30, 0, 0, 0, 31, 0, 0, 0, 0, 0, 0, 0, 0, 0, 0, 0, 0, 0, 0, 0, 0, 0, 0, 0, 0, 0, 0, 0, 0, 0, 0, 0, 0, 0, 0, 0, 0, 0, 0, 0, 0, 0, 0, 0, 0, 0, 0, 0, 0, 0, 0, 0, 0, 0, 0, 0, 0, 0, 0, 0, 0, 0, 0, 0, 0, 0, 0, 0, 0, 0, 0, 0, 0, 0, 0, 0, 0, 0, 0, 0, 0, 0, 0, 0, 0, 0, 0, 0, 0, 0, 0, 0, 0, 0, 0, 0, 0, 0, 0, 0, 0, 0, 0, 0, 0, 0, 0, 0, 0, 0, 0, 0, 0, 0, 0, 0, 0, 0, 0, 0, 0, 0, 0, 0, 0, 0, 0, 0, 0, 0, 0, 0, 0, 0, 0, 0, 0, 0, 0, 0, 1, 0, 0, 0, 2, 0, 0, 0, 3, 0, 0, 0, 4, 0, 0, 0, 5, 0, 0, 0, 6, 0, 0, 0, 7, 0, 0, 0, 8, 0, 0, 0, 9, 0, 0, 0, 10, 0, 0, 0, 11, 0, 0, 0, 12, 0, 0, 0, 13, 0, 0, 0, 14, 0, 0, 0, 15, 0, 0, 0, 16, 0, 0, 0, 17, 0, 0, 0, 18, 0, 0, 0, 19, 0, 0, 0, 20, 0, 0, 0, 21, 0, 0, 0, 22, 0, 0, 0, 23, 0, 0, 0, 24, 0, 0, 0, 25, 0, 0, 0, 26, 0, 0, 0, 27, 0, 0, 0, 28, 0, 0, 0, 29, 0, 0, 0, 30, 0, 0, 0, 31, 0, 0, 0, 0, 0, 0, 0, 0, 0, 0, 0, 0, 0, 0, 0, 0, 0, 0, 0, 0, 0, 0, 0, 0, 0, 0, 0, 0, 0, 0, 0, 0, 0, 0, 0, 0, 0, 0, 0, 0, 0, 0, 0, 0, 0, 0, 0, 0, 0, 0, 0, 0, 0, 0, 0, 0, 0, 0, 0, 0, 0, 0, 0, 0, 0, 0, 0, 0, 0, 0, 0, 0, 0, 0, 0, 0, 0, 0, 0, 0, 0, 0, 0, 0, 0, 0, 0, 0, 0, 0, 0, 0, 0, 0, 0, 0, 0, 0, 0, 0, 0, 0, 0, 0, 0, 0, 0, 0, 0, 0, 0, 0, 0, 0, 0, 0, 0, 0, 0, 0, 0, 0, 0, 0, 0, 0, 0, 0, 0, 0, 0, 0, 0, 0, 0, 1, 0, 0, 0, 2, 0, 0, 0, 3, 0, 0, 0, 4, 0, 0, 0, 5, 0, 0, 0, 6, 0, 0, 0, 7, 0, 0, 0, 8, 0, 0, 0, 9, 0, 0, 0, 10, 0, 0, 0, 11, 0, 0, 0, 12, 0, 0, 0, 13, 0, 0, 0, 14, 0, 0, 0, 15, 0, 0, 0, 16, 0, 0, 0, 17, 0, 0, 0, 18, 0, 0, 0, 19, 0, 0, 0, 20, 0, 0, 0, 21, 0, 0, 0, 22, 0, 0, 0, 23, 0, 0, 0, 24, 0, 0, 0, 25, 0, 0, 0, 26, 0, 0, 0, 27, 0, 0, 0, 28, 0, 0, 0, 29, 0, 0, 0, 30, 0, 0, 0, 31, 0, 0, 0, 0, 0, 0, 0, 0, 0, 0, 0, 0, 0, 0, 0, 0, 0, 0, 0, 0, 0, 0, 0, 0, 0, 0, 0, 0, 0, 0, 0, 0, 0, 0, 0, 0, 0, 0, 0, 0, 0, 0, 0, 0, 0, 0, 0, 0, 0, 0, 0, 0, 0, 0, 0, 0, 0, 0, 0, 0, 0, 0, 0, 0, 0, 0, 0, 0, 0, 0, 0, 0, 0, 0, 0, 0, 0, 0, 0, 0, 0, 0, 0, 0, 0, 0, 0, 0, 0, 0, 0, 0, 0, 0, 0, 0, 0, 0, 0, 0, 0, 0, 0, 0, 0, 0, 0, 0, 0, 0, 0, 0, 0, 0, 0, 0, 0, 0, 0, 0, 0, 0, 0, 0, 0, 0, 0, 0, 0, 0, 0, 0, 0, 0, 0, 1, 0, 0, 0, 2, 0, 0, 0, 3, 0, 0, 0, 4, 0, 0, 0, 5, 0, 0, 0, 6, 0, 0, 0, 7, 0, 0, 0, 8, 0, 0, 0, 9, 0, 0, 0, 10, 0, 0, 0, 11, 0, 0, 0, 12, 0, 0, 0, 13, 0, 0, 0, 14, 0, 0, 0, 15, 0, 0, 0, 16, 0, 0, 0, 17, 0, 0, 0, 18, 0, 0, 0, 19, 0, 0, 0, 20, 0, 0, 0, 21, 0, 0, 0, 22, 0, 0, 0, 23, 0, 0, 0, 24, 0, 0, 0, 25, 0, 0, 0, 26, 0, 0, 0, 27, 0, 0, 0, 28, 0, 0, 0, 29, 0, 0, 0, 30, 0, 0, 0, 31, 0, 0, 0, 0, 0, 0, 0, 0, 0, 0, 0, 0, 0, 0, 0, 0, 0, 0, 0, 0, 0, 0, 0, 0, 0, 0, 0, 0, 0, 0, 0, 0, 0, 0, 0, 0, 0, 0, 0, 0, 0, 0, 0, 0, 0, 0, 0, 0, 0, 0, 0, 0, 0, 0, 0, 0, 0, 0, 0, 0, 0, 0, 0, 0, 0, 0, 0, 0, 0, 0, 0, 0, 0, 0, 0, 0, 0, 0, 0, 0, 0, 0, 0, 0, 0, 0, 0, 0, 0, 0, 0, 0, 0, 0, 0, 0, 0, 0, 0, 0, 0, 0, 0, 0, 0, 0, 0, 0, 0, 0, 0, 0, 0, 0, 0, 0, 0, 0, 0, 0, 0, 0, 0, 0, 0, 0, 0, 0, 0, 0, 0, 0, 0, 0, 0, 1, 0, 0, 0, 2, 0, 0, 0, 3, 0, 0, 0, 4, 0, 0, 0, 5, 0, 0, 0, 6, 0, 0, 0, 7, 0, 0, 0, 8, 0, 0, 0, 9, 0, 0, 0, 10, 0, 0, 0, 11, 0, 0, 0, 12, 0, 0, 0, 13, 0, 0, 0, 14, 0, 0, 0, 15, 0, 0, 0, 16, 0, 0, 0, 17, 0, 0, 0, 18, 0, 0, 0, 19, 0, 0, 0, 20, 0, 0, 0, 21, 0, 0, 0, 22, 0, 0, 0, 23, 0, 0, 0, 24, 0, 0, 0, 25, 0, 0, 0, 26, 0, 0, 0, 27, 0, 0, 0, 28, 0, 0, 0, 29, 0, 0, 0, 30, 0, 0, 0, 31, 0, 0, 0, 0, 0, 0, 0, 0, 0, 0, 0, 0, 0, 0, 0, 0, 0, 0, 0, 0, 0, 0, 0, 0, 0, 0, 0, 0, 0, 0, 0, 0, 0, 0, 0, 0, 0, 0, 0, 0, 0, 0, 0, 0, 0, 0, 0, 0, 0, 0, 0, 0, 0, 0, 0, 0, 0, 0, 0, 0, 0, 0, 0, 0, 0, 0, 0, 0, 0, 0, 0, 0, 0, 0, 0, 0, 0, 0, 0, 0, 0, 0, 0, 0, 0, 0, 0, 0, 0, 0, 0, 0, 0, 0, 0, 0, 0, 0, 0, 0, 0, 0, 0, 0, 0, 0, 0, 0, 0, 0, 0, 0, 0, 0, 0, 0, 0, 0, 0, 0, 0, 0, 0, 0, 0, 0, 0, 0, 0, 0, 0, 0, 0, 0, 0, 1, 0, 0, 0, 2, 0, 0, 0, 3, 0, 0, 0, 4, 0, 0, 0, 5, 0, 0, 0, 6, 0, 0, 0, 7, 0, 0, 0, 8, 0, 0, 0, 9, 0, 0, 0, 10, 0, 0, 0, 11, 0, 0, 0, 12, 0, 0, 0, 13, 0, 0, 0, 14, 0, 0, 0, 15, 0, 0, 0, 16, 0, 0, 0, 17, 0, 0, 0, 18, 0, 0, 0, 19, 0, 0, 0, 20, 0, 0, 0, 21, 0, 0, 0, 22, 0, 0, 0, 23, 0, 0, 0, 24, 0, 0, 0, 25, 0, 0, 0, 26, 0, 0, 0, 27, 0, 0, 0, 28, 0, 0, 0, 29, 0, 0, 0, 30, 0, 0, 0, 31, 0, 0, 0, 0, 0, 0, 0, 0, 0, 0, 0, 0, 0, 0, 0, 0, 0, 0, 0, 0, 0, 0, 0, 0, 0, 0, 0, 0, 0, 0, 0, 0, 0, 0, 0, 0, 0, 0, 0, 0, 0, 0, 0, 0, 0, 0, 0, 0, 0, 0, 0, 0, 0, 0, 0, 0, 0, 0, 0, 0, 0, 0, 0, 0, 0, 0, 0, 0, 0, 0, 0, 0, 0, 0, 0, 0, 0, 0, 0, 0, 0, 0, 0, 0, 0, 0, 0, 0, 0, 0, 0, 0, 0, 0, 0, 0, 0, 0, 0, 0, 0, 0, 0, 0, 0, 0, 0, 0, 0, 0, 0, 0, 0, 0, 0, 0, 0, 0, 0, 0, 0, 0, 0, 0, 0, 0, 0, 0, 0, 0, 0, 0, 0, 0, 0, 1, 0, 0, 0, 2, 0, 0, 0, 3, 0, 0, 0, 4, 0, 0, 0, 5, 0, 0, 0, 6, 0, 0, 0, 7, 0, 0, 0, 8, 0, 0, 0, 9, 0, 0, 0, 10, 0, 0, 0, 11, 0, 0, 0, 12, 0, 0, 0, 13, 0, 0, 0, 14, 0, 0, 0, 15, 0, 0, 0, 16, 0, 0, 0, 17, 0, 0, 0, 18, 0, 0, 0, 19, 0, 0, 0, 20, 0, 0, 0, 21, 0, 0, 0, 22, 0, 0, 0, 23, 0, 0, 0, 24, 0, 0, 0, 25, 0, 0, 0, 26, 0, 0, 0, 27, 0, 0, 0, 28, 0, 0, 0, 29, 0, 0, 0, 30, 0, 0, 0, 31, 0, 0, 0, 0, 0, 0, 0, 0, 0, 0, 0, 0, 0, 0, 0, 0, 0, 0, 0, 0, 0, 0, 0, 0, 0, 0, 0, 0, 0, 0, 0, 0, 0, 0, 0, 0, 0, 0, 0, 0, 0, 0, 0, 0, 0, 0, 0, 0, 0, 0, 0, 0, 0, 0, 0, 0, 0, 0, 0, 0, 0, 0, 0, 0, 0, 0, 0, 0, 0, 0, 0, 0, 0, 0, 0, 0, 0, 0, 0, 0, 0, 0, 0, 0, 0, 0, 0, 0, 0, 0, 0, 0, 0, 0, 0, 0, 0, 0, 0, 0, 0, 0, 0, 0, 0, 0, 0, 0, 0, 0, 0, 0, 0, 0, 0, 0, 0, 0, 0, 0, 0, 0, 0, 0, 0, 0, 0, 0, 0, 0, 0, 0, 0, 0, 0, 1, 0, 0, 0, 2, 0, 0, 0, 3, 0, 0, 0, 4, 0, 0, 0, 5, 0, 0, 0, 6, 0, 0, 0, 7, 0, 0, 0, 8, 0, 0, 0, 9, 0, 0, 0, 10, 0, 0, 0, 11, 0, 0, 0, 12, 0, 0, 0, 13, 0, 0, 0, 14, 0, 0, 0, 15, 0, 0, 0, 16, 0, 0, 0, 17, 0, 0, 0, 18, 0, 0, 0, 19, 0, 0, 0, 20, 0, 0, 0, 21, 0, 0, 0, 22, 0, 0, 0, 23, 0, 0, 0, 24, 0, 0, 0, 25, 0, 0, 0, 26, 0, 0, 0, 27, 0, 0, 0, 28, 0, 0, 0, 29, 0, 0, 0, 30, 0, 0, 0, 31, 0, 0, 0, 0, 0, 0, 0, 0, 0, 0, 0, 0, 0, 0, 0, 0, 0, 0, 0, 0, 0, 0, 0, 0, 0, 0, 0, 0, 0, 0, 0, 0, 0, 0, 0, 0, 0, 0, 0, 0, 0, 0, 0, 0, 0, 0, 0, 0, 0, 0, 0, 0, 0, 0, 0, 0, 0, 0, 0, 0, 0, 0, 0, 0, 0, 0, 0, 0, 0, 0, 0, 0, 0, 0, 0, 0, 0, 0, 0, 0, 0, 0, 0, 0, 0, 0, 0, 0, 0, 0, 0, 0, 0, 0, 0, 0, 0, 0, 0, 0, 0, 0, 0, 0, 0, 0, 0, 0, 0, 0, 0, 0, 0, 0, 0, 0, 0, 0, 0, 0, 0, 0, 0, 0, 0, 0, 0, 0, 0, 0, 0, 0, 0, 0, 0, 1, 0, 0, 0, 2, 0, 0, 0, 3, 0, 0, 0, 4, 0, 0, 0, 5, 0, 0, 0, 6, 0, 0, 0, 7, 0, 0, 0, 8, 0, 0, 0, 9, 0, 0, 0, 10, 0, 0, 0, 11, 0, 0, 0, 12, 0, 0, 0, 13, 0, 0, 0, 14, 0, 0, 0, 15, 0, 0, 0, 16, 0, 0, 0, 17, 0, 0, 0, 18, 0, 0, 0, 19, 0, 0, 0, 20, 0, 0, 0, 21, 0, 0, 0, 22, 0, 0, 0, 23, 0, 0, 0, 24, 0, 0, 0, 25, 0, 0, 0, 26, 0, 0, 0, 27, 0, 0, 0, 28, 0, 0, 0, 29, 0, 0, 0, 30, 0, 0, 0, 31, 0, 0, 0, 0, 0, 0, 0, 0, 0, 0, 0, 0, 0, 0, 0, 0, 0, 0, 0, 0, 0, 0, 0, 0, 0, 0, 0, 0, 0, 0, 0, 0, 0, 0, 0, 0, 0, 0, 0, 0, 0, 0, 0, 0, 0, 0, 0, 0, 0, 0, 0, 0, 0, 0, 0, 0, 0, 0, 0, 0, 0, 0, 0, 0, 0, 0, 0, 0, 0, 0, 0, 0, 0, 0, 0, 0, 0, 0, 0, 0, 0, 0, 0, 0, 0, 0, 0, 0, 0, 0, 0, 0, 0, 0, 0, 0, 0, 0, 0, 0, 0, 0, 0, 0, 0, 0, 0, 0, 0, 0, 0, 0, 0, 0, 0, 0, 0, 0, 0, 0, 0, 0, 0, 0, 0, 0, 0, 0, 0, 0, 0, 0, 0, 0, 0, 1, 0, 0, 0, 2, 0, 0, 0, 3, 0, 0, 0, 4, 0, 0, 0, 5, 0, 0, 0, 6, 0, 0, 0, 7, 0, 0, 0, 8, 0, 0, 0, 9, 0, 0, 0, 10, 0, 0, 0, 11, 0, 0, 0, 12, 0, 0, 0, 13, 0, 0, 0, 14, 0, 0, 0, 15, 0, 0, 0, 16, 0, 0, 0, 17, 0, 0, 0, 18, 0, 0, 0, 19, 0, 0, 0, 20, 0, 0, 0, 21, 0, 0, 0, 22, 0, 0, 0, 23, 0, 0, 0, 24, 0, 0, 0, 25, 0, 0, 0, 26, 0, 0, 0, 27, 0, 0, 0, 28, 0, 0, 0, 29, 0, 0, 0, 30, 0, 0, 0, 31, 0, 0, 0, 0, 0, 0, 0, 0, 0, 0, 0, 0, 0, 0, 0, 0, 0, 0, 0, 0, 0, 0, 0, 0, 0, 0, 0, 0, 0, 0, 0, 0, 0, 0, 0, 0, 0, 0, 0, 0, 0, 0, 0, 0, 0, 0, 0, 0, 0, 0, 0, 0, 0, 0, 0, 0, 0, 0, 0, 0, 0, 0, 0, 0, 0, 0, 0, 0, 0, 0, 0, 0, 0, 0, 0, 0, 0, 0, 0, 0, 0, 0, 0, 0, 0, 0, 0, 0, 0, 0, 0, 0, 0, 0, 0, 0, 0, 0, 0, 0, 0, 0, 0, 0, 0, 0, 0, 0, 0, 0, 0, 0, 0, 0, 0, 0, 0, 0, 0, 0, 0, 0, 0, 0, 0, 0, 0, 0, 0, 0, 0, 0, 0, 0, 0, 1, 0, 0, 0, 2, 0, 0, 0, 3, 0, 0, 0, 4, 0, 0, 0, 5, 0, 0, 0, 6, 0, 0, 0, 7, 0, 0, 0, 8, 0, 0, 0, 9, 0, 0, 0, 10, 0, 0, 0, 11, 0, 0, 0, 12, 0, 0, 0, 13, 0, 0, 0, 14, 0, 0, 0, 15, 0, 0, 0, 16, 0, 0, 0, 17, 0, 0, 0, 18, 0, 0, 0, 19, 0, 0, 0, 20, 0, 0, 0, 21, 0, 0, 0, 22, 0, 0, 0, 23, 0, 0, 0, 24, 0, 0, 0, 25, 0, 0, 0, 26, 0, 0, 0, 27, 0, 0, 0, 28, 0, 0, 0, 29, 0, 0, 0, 30, 0, 0, 0, 31, 0, 0, 0, 0, 0, 0, 0, 0, 0, 0, 0, 0, 0, 0, 0, 0, 0, 0, 0, 0, 0, 0, 0, 0, 0, 0, 0, 0, 0, 0, 0, 0, 0, 0, 0, 0, 0, 0, 0, 0, 0, 0, 0, 0, 0, 0, 0, 0, 0, 0, 0, 0, 0, 0, 0, 0, 0, 0, 0, 0, 0, 0, 0, 0, 0, 0, 0, 0, 0, 0, 0, 0, 0, 0, 0, 0, 0, 0, 0, 0, 0, 0, 0, 0, 0, 0, 0, 0, 0, 0, 0, 0, 0, 0, 0, 0, 0, 0, 0, 0, 0, 0, 0, 0, 0, 0, 0, 0, 0, 0, 0, 0, 0, 0, 0, 0, 0, 0, 0, 0, 0, 0, 0, 0, 0, 0, 0, 0, 0, 0, 0, 0, 0, 0, 0, 1, 0, 0, 0, 2, 0, 0, 0, 3, 0, 0, 0, 4, 0, 0, 0, 5, 0, 0, 0, 6, 0, 0, 0, 7, 0, 0, 0, 8, 0, 0, 0, 9, 0, 0, 0, 10, 0, 0, 0, 11, 0, 0, 0, 12, 0, 0, 0, 13, 0, 0, 0, 14, 0, 0, 0, 15, 0, 0, 0, 16, 0, 0, 0, 17, 0, 0, 0, 18, 0, 0, 0, 19, 0, 0, 0, 20, 0, 0, 0, 21, 0, 0, 0, 22, 0, 0, 0, 23, 0, 0, 0, 24, 0, 0, 0, 25, 0, 0, 0, 26, 0, 0, 0, 27, 0, 0, 0, 28, 0, 0, 0, 29, 0, 0, 0, 30, 0, 0, 0, 31, 0, 0, 0, 0, 0, 0, 0, 0, 0, 0, 0, 0, 0, 0, 0, 0, 0, 0, 0, 0, 0, 0, 0, 0, 0, 0, 0, 0, 0, 0, 0, 0, 0, 0, 0, 0, 0, 0, 0, 0, 0, 0, 0, 0, 0, 0, 0, 0, 0, 0, 0, 0, 0, 0, 0, 0, 0, 0, 0, 0, 0, 0, 0, 0, 0, 0, 0, 0, 0, 0, 0, 0, 0, 0, 0, 0, 0, 0, 0, 0, 0, 0, 0, 0, 0, 0, 0, 0, 0, 0, 0, 0, 0, 0, 0, 0, 0, 0, 0, 0, 0, 0, 0, 0, 0, 0, 0, 0, 0, 0, 0, 0, 0, 0, 0, 0, 0, 0, 0, 0, 0, 0, 0, 0, 0, 0, 0, 0, 0, 0, 0, 0, 0, 0, 0, 1, 0, 0, 0, 2, 0, 0, 0, 3, 0, 0, 0, 4, 0, 0, 0, 5, 0, 0, 0, 6, 0, 0, 0, 7, 0, 0, 0, 8, 0, 0, 0, 9, 0, 0, 0, 10, 0, 0, 0, 11, 0, 0, 0, 12, 0, 0, 0, 13, 0, 0, 0, 14, 0, 0, 0, 15, 0, 0, 0, 16, 0, 0, 0, 17, 0, 0, 0, 18, 0, 0, 0, 19, 0, 0, 0, 20, 0, 0, 0, 21, 0, 0, 0, 22, 0, 0, 0, 23, 0, 0, 0, 24, 0, 0, 0, 25, 0, 0, 0, 26, 0, 0, 0, 27, 0, 0, 0, 28, 0, 0, 0, 29, 0, 0, 0, 30, 0, 0, 0, 31, 0, 0, 0, 0, 0, 0, 0, 0, 0, 0, 0, 0, 0, 0, 0, 0, 0, 0, 0, 0, 0, 0, 0, 0, 0, 0, 0, 0, 0, 0, 0, 0, 0, 0, 0, 0, 0, 0, 0, 0, 0, 0, 0, 0, 0, 0, 0, 0, 0, 0, 0, 0, 0, 0, 0, 0, 0, 0, 0, 0, 0, 0, 0, 0, 0, 0, 0, 0, 0, 0, 0, 0, 0, 0, 0, 0, 0, 0, 0, 0, 0, 0, 0, 0, 0, 0, 0, 0, 0, 0, 0, 0, 0, 0, 0, 0, 0, 0, 0, 0, 0, 0, 0, 0, 0, 0, 0, 0, 0, 0, 0, 0, 0, 0, 0, 0, 0, 0, 0, 0, 0, 0, 0, 0, 0, 0, 0, 0, 0, 0, 0, 0, 0, 0, 0, 1, 0, 0, 0, 2, 0, 0, 0, 3, 0, 0, 0, 4, 0, 0, 0, 5, 0, 0, 0, 6, 0, 0, 0, 7, 0, 0, 0, 8, 0, 0, 0, 9, 0, 0, 0, 10, 0, 0, 0, 11, 0, 0, 0, 12, 0, 0, 0, 13, 0, 0, 0, 14, 0, 0, 0, 15, 0, 0, 0, 16, 0, 0, 0, 17, 0, 0, 0, 18, 0, 0, 0, 19, 0, 0, 0, 20, 0, 0, 0, 21, 0, 0, 0, 22, 0, 0, 0, 23, 0, 0, 0, 24, 0, 0, 0, 25, 0, 0, 0, 26, 0, 0, 0, 27, 0, 0, 0, 28, 0, 0, 0, 29, 0, 0, 0, 30, 0, 0, 0, 31, 0, 0, 0, 0, 0, 0, 0, 0, 0, 0, 0, 0, 0, 0, 0, 0, 0, 0, 0, 0, 0, 0, 0, 0, 0, 0, 0, 0, 0, 0, 0, 0, 0, 0, 0, 0, 0, 0, 0, 0, 0, 0, 0, 0, 0, 0, 0, 0, 0, 0, 0, 0, 0, 0, 0, 0, 0, 0, 0, 0, 0, 0, 0, 0, 0, 0, 0, 0, 0, 0, 0, 0, 0, 0, 0, 0, 0, 0, 0, 0, 0, 0, 0, 0, 0, 0, 0, 0, 0, 0, 0, 0, 0, 0, 0, 0, 0, 0, 0, 0, 0, 0, 0, 0, 0, 0, 0, 0, 0, 0, 0, 0, 0, 0, 0, 0, 0, 0, 0, 0, 0, 0, 0, 0, 0, 0, 0, 0, 0, 0, 0, 0, 0, 0, 0, 1, 0, 0, 0, 2, 0, 0, 0, 3, 0, 0, 0, 4, 0, 0, 0, 5, 0, 0, 0, 6, 0, 0, 0, 7, 0, 0, 0, 8, 0, 0, 0, 9, 0, 0, 0, 10, 0, 0, 0, 11, 0, 0, 0, 12, 0, 0, 0, 13, 0, 0, 0, 14, 0, 0, 0, 15, 0, 0, 0, 16, 0, 0, 0, 17, 0, 0, 0, 18, 0, 0, 0, 19, 0, 0, 0, 20, 0, 0, 0, 21, 0, 0, 0, 22, 0, 0, 0, 23, 0, 0, 0, 24, 0, 0, 0, 25, 0, 0, 0, 26, 0, 0, 0, 27, 0, 0, 0, 28, 0, 0, 0, 29, 0, 0, 0, 30, 0, 0, 0, 31, 0, 0, 0, 0, 0, 0, 0, 0, 0, 0, 0, 0, 0, 0, 0, 0, 0, 0, 0, 0, 0, 0, 0, 0, 0, 0, 0, 0, 0, 0, 0, 0, 0, 0, 0, 0, 0, 0, 0, 0, 0, 0, 0, 0, 0, 0, 0, 0, 0, 0, 0, 0, 0, 0, 0, 0, 0, 0, 0, 0, 0, 0, 0, 0, 0, 0, 0, 0, 0, 0, 0, 0, 0, 0, 0, 0, 0, 0, 0, 0, 0, 0, 0, 0, 0, 0, 0, 0, 0, 0, 0, 0, 0, 0, 0, 0, 0, 0, 0, 0, 0, 0, 0, 0, 0, 0, 0, 0, 0, 0, 0, 0, 0, 0, 0, 0, 0, 0, 0, 0, 0, 0, 0, 0, 0, 0, 0, 0, 0, 0, 0, 0, 0, 0, 0, 1, 0, 0, 0, 2, 0, 0, 0, 3, 0, 0, 0, 4, 0, 0, 0, 5, 0, 0, 0, 6, 0, 0, 0, 7, 0, 0, 0, 8, 0, 0, 0, 9, 0, 0, 0, 10, 0, 0, 0, 11, 0, 0, 0, 12, 0, 0, 0, 13, 0, 0, 0, 14, 0, 0, 0, 15, 0, 0, 0, 16, 0, 0, 0, 17, 0, 0, 0, 18, 0, 0, 0, 19, 0, 0, 0, 20, 0, 0, 0, 21, 0, 0, 0, 22, 0, 0, 0, 23, 0, 0, 0, 24, 0, 0, 0, 25, 0, 0, 0, 26, 0, 0, 0, 27, 0, 0, 0, 28, 0, 0, 0, 29, 0, 0, 0, 30, 0, 0, 0, 31, 0, 0, 0, 0, 0, 0, 0, 0, 0, 0, 0, 0, 0, 0, 0, 0, 0, 0, 0, 0, 0, 0, 0, 0, 0, 0, 0, 0, 0, 0, 0, 0, 0, 0, 0, 0, 0, 0, 0, 0, 0, 0, 0, 0, 0, 0, 0, 0, 0, 0, 0, 0, 0, 0, 0, 0, 0, 0, 0, 0, 0, 0, 0, 0, 0, 0, 0, 0, 0, 0, 0, 0, 0, 0, 0, 0, 0, 0, 0, 0, 0, 0, 0, 0, 0, 0, 0, 0, 0, 0, 0, 0, 0, 0, 0, 0, 0, 0, 0, 0, 0, 0, 0, 0, 0, 0, 0, 0, 0, 0, 0, 0, 0, 0, 0, 0, 0, 0, 0, 0, 0, 0, 0, 0, 0, 0, 0, 0, 0, 0, 0, 0, 0, 0, 0, 1, 0, 0, 0, 2, 0, 0, 0, 3, 0, 0, 0, 4, 0, 0, 0, 5, 0, 0, 0, 6, 0, 0, 0, 7, 0, 0, 0, 8, 0, 0, 0, 9, 0, 0, 0, 10, 0, 0, 0, 11, 0, 0, 0, 12, 0, 0, 0, 13, 0, 0, 0, 14, 0, 0, 0, 15, 0, 0, 0, 16, 0, 0, 0, 17, 0, 0, 0, 18, 0, 0, 0, 19, 0, 0, 0, 20, 0, 0, 0, 21, 0, 0, 0, 22, 0, 0, 0, 23, 0, 0, 0, 24, 0, 0, 0, 25, 0, 0, 0, 26, 0, 0, 0, 27, 0, 0, 0, 28, 0, 0, 0, 29, 0, 0, 0, 30, 0, 0, 0, 31};
.const .align 4 .b8 offsets[8192] = {0, 0, 0, 0, 1, 0, 0, 0, 2, 0, 0, 0, 3, 0, 0, 0, 4, 0, 0, 0, 5, 0, 0, 0, 6, 0, 0, 0, 7, 0, 0, 0, 8, 0, 0, 0, 9, 0, 0, 0, 10, 0, 0, 0, 11, 0, 0, 0, 12, 0, 0, 0, 13, 0, 0, 0, 14, 0, 0, 0, 15, 0, 0, 0, 16, 0, 0, 0, 17, 0, 0, 0, 18, 0, 0, 0, 19, 0, 0, 0, 20, 0, 0, 0, 21, 0, 0, 0, 22, 0, 0, 0, 23, 0, 0, 0, 24, 0, 0, 0, 25, 0, 0, 0, 26, 0, 0, 0, 27, 0, 0, 0, 28, 0, 0, 0, 29, 0, 0, 0, 30, 0, 0, 0, 31, 0, 0, 0, 0, 0, 0, 0, 0, 0, 0, 0, 0, 0, 0, 0, 0, 0, 0, 0, 0, 0, 0, 0, 0, 0, 0, 0, 0, 0, 0, 0, 0, 0, 0, 0, 0, 0, 0, 0, 0, 0, 0, 0, 0, 0, 0, 0, 0, 0, 0, 0, 0, 0, 0, 0, 0, 0, 0, 0, 0, 0, 0, 0, 0, 0, 0, 0, 0, 0, 0, 0, 0, 0, 0, 0, 0, 0, 0, 0, 0, 0, 0, 0, 0, 0, 0, 0, 0, 0, 0, 0, 0, 0, 0, 0, 0, 0, 0, 0, 0, 0, 0, 0, 0, 0, 0, 0, 0, 0, 0, 0, 0, 0, 0, 0, 0, 0, 0, 0, 0, 0, 0, 0, 0, 0, 0, 0, 0, 0, 0, 0, 32, 0, 0, 0, 33, 0, 0, 0, 34, 0, 0, 0, 35, 0, 0, 0, 36, 0, 0, 0, 37, 0, 0, 0, 38, 0, 0, 0, 39, 0, 0, 0, 40, 0, 0, 0, 41, 0, 0, 0, 42, 0, 0, 0, 43, 0, 0, 0, 44, 0, 0, 0, 45, 0, 0, 0, 46, 0, 0, 0, 47, 0, 0, 0, 48, 0, 0, 0, 49, 0, 0, 0, 50, 0, 0, 0, 51, 0, 0, 0, 52, 0, 0, 0, 53, 0, 0, 0, 54, 0, 0, 0, 55, 0, 0, 0, 56, 0, 0, 0, 57, 0, 0, 0, 58, 0, 0, 0, 59, 0, 0, 0, 60, 0, 0, 0, 61, 0, 0, 0, 62, 0, 0, 0, 63, 0, 0, 0, 0, 0, 0, 0, 0, 0, 0, 0, 0, 0, 0, 0, 0, 0, 0, 0, 0, 0, 0, 0, 0, 0, 0, 0, 0, 0, 0, 0, 0, 0, 0, 0, 0, 0, 0, 0, 0, 0, 0, 0, 0, 0, 0, 0, 0, 0, 0, 0, 0, 0, 0, 0, 0, 0, 0, 0, 0, 0, 0, 0, 0, 0, 0, 0, 0, 0, 0, 0, 0, 0, 0, 0, 0, 0, 0, 0, 0, 0, 0, 0, 0, 0, 0, 0, 0, 0, 0, 0, 0, 0, 0, 0, 0, 0, 0, 0, 0, 0, 0, 0, 0, 0, 0, 0, 0, 0, 0, 0, 0, 0, 0, 0, 0, 0, 0, 0, 0, 0, 0, 0, 0, 0, 0, 0, 0, 0, 0, 0, 64, 0, 0, 0, 65, 0, 0, 0, 66, 0, 0, 0, 67, 0, 0, 0, 68, 0, 0, 0, 69, 0, 0, 0, 70, 0, 0, 0, 71, 0, 0, 0, 72, 0, 0, 0, 73, 0, 0, 0, 74, 0, 0, 0, 75, 0, 0, 0, 76, 0, 0, 0, 77, 0, 0, 0, 78, 0, 0, 0, 79, 0, 0, 0, 80, 0, 0, 0, 81, 0, 0, 0, 82, 0, 0, 0, 83, 0, 0, 0, 84, 0, 0, 0, 85, 0, 0, 0, 86, 0, 0, 0, 87, 0, 0, 0, 88, 0, 0, 0, 89, 0, 0, 0, 90, 0, 0, 0, 91, 0, 0, 0, 92, 0, 0, 0, 93, 0, 0, 0, 94, 0, 0, 0, 95, 0, 0, 0, 0, 0, 0, 0, 0, 0, 0, 0, 0, 0, 0, 0, 0, 0, 0, 0, 0, 0, 0, 0, 0, 0, 0, 0, 0, 0, 0, 0, 0, 0, 0, 0, 0, 0, 0, 0, 0, 0, 0, 0, 0, 0, 0, 0, 0, 0, 0, 0, 0, 0, 0, 0, 0, 0, 0, 0, 0, 0, 0, 0, 0, 0, 0, 0, 0, 0, 0, 0, 0, 0, 0, 0, 0, 0, 0, 0, 0, 0, 0, 0, 0, 0, 0, 0, 0, 0, 0, 0, 0, 0, 0, 0, 0, 0, 0, 0, 0, 0, 0, 0, 0, 0, 0, 0, 0, 0, 0, 0, 0, 0, 0, 0, 0, 0, 0, 0, 0, 0, 0, 0, 0, 0, 0, 0, 0, 0, 0, 0, 96, 0, 0, 0, 97, 0, 0, 0, 98, 0, 0, 0, 99, 0, 0, 0, 100, 0, 0, 0, 101, 0, 0, 0, 102, 0, 0, 0, 103, 0, 0, 0, 104, 0, 0, 0, 105, 0, 0, 0, 106, 0, 0, 0, 107, 0, 0, 0, 108, 0, 0, 0, 109, 0, 0, 0, 110, 0, 0, 0, 111, 0, 0, 0, 112, 0, 0, 0, 113, 0, 0, 0, 114, 0, 0, 0, 115, 0, 0, 0, 116, 0, 0, 0, 117, 0, 0, 0, 118, 0, 0, 0, 119, 0, 0, 0, 120, 0, 0, 0, 121, 0, 0, 0, 122, 0, 0, 0, 123, 0, 0, 0, 124, 0, 0, 0, 125, 0, 0, 0, 126, 0, 0, 0, 127, 0, 0, 0, 0, 0, 0, 0, 0, 0, 0, 0, 0, 0, 0, 0, 0, 0, 0, 0, 0, 0, 0, 0, 0, 0, 0, 0, 0, 0, 0, 0, 0, 0, 0, 0, 0, 0, 0, 0, 0, 0, 0, 0, 0, 0, 0, 0, 0, 0, 0, 0, 0, 0, 0, 0, 0, 0, 0, 0, 0, 0, 0, 0, 0, 0, 0, 0, 0, 0, 0, 0, 0, 0, 0, 0, 0, 0, 0, 0, 0, 0, 0, 0, 0, 0, 0, 0, 0, 0, 0, 0, 0, 0, 0, 0, 0, 0, 0, 0, 0, 0, 0, 0, 0, 0, 0, 0, 0, 0, 0, 0, 0, 0, 0, 0, 0, 0, 0, 0, 0, 0, 0, 0, 0, 0, 0, 0, 0, 0, 0, 0, 128, 0, 0, 0, 129, 0, 0, 0, 130, 0, 0, 0, 131, 0, 0, 0, 132, 0, 0, 0, 133, 0, 0, 0, 134, 0, 0, 0, 135, 0, 0, 0, 136, 0, 0, 0, 137, 0, 0, 0, 138, 0, 0, 0, 139, 0, 0, 0, 140, 0, 0, 0, 141, 0, 0, 0, 142, 0, 0, 0, 143, 0, 0, 0, 144, 0, 0, 0, 145, 0, 0, 0, 146, 0, 0, 0, 147, 0, 0, 0, 148, 0, 0, 0, 149, 0, 0, 0, 150, 0, 0, 0, 151, 0, 0, 0, 152, 0, 0, 0, 153, 0, 0, 0, 154, 0, 0, 0, 155, 0, 0, 0, 156, 0, 0, 0, 157, 0, 0, 0, 158, 0, 0, 0, 159, 0, 0, 0, 0, 0, 0, 0, 0, 0, 0, 0, 0, 0, 0, 0, 0, 0, 0, 0, 0, 0, 0, 0, 0, 0, 0, 0, 0, 0, 0, 0, 0, 0, 0, 0, 0, 0, 0, 0, 0, 0, 0, 0, 0, 0, 0, 0, 0, 0, 0, 0, 0, 0, 0, 0, 0, 0, 0, 0, 0, 0, 0, 0, 0, 0, 0, 0, 0, 0, 0, 0, 0, 0, 0, 0, 0, 0, 0, 0, 0, 0, 0, 0, 0, 0, 0, 0, 0, 0, 0, 0, 0, 0, 0, 0, 0, 0, 0, 0, 0, 0, 0, 0, 0, 0, 0, 0, 0, 0, 0, 0, 0, 0, 0, 0, 0, 0, 0, 0, 0, 0, 0, 0, 0, 0, 0, 0, 0, 0, 0, 0, 160, 0, 0, 0, 161, 0, 0, 0, 162, 0, 0, 0, 163, 0, 0, 0, 164, 0, 0, 0, 165, 0, 0, 0, 166, 0, 0, 0, 167, 0, 0, 0, 168, 0, 0, 0, 169, 0, 0, 0, 170, 0, 0, 0, 171, 0, 0, 0, 172, 0, 0, 0, 173, 0, 0, 0, 174, 0, 0, 0, 175, 0, 0, 0, 176, 0, 0, 0, 177, 0, 0, 0, 178, 0, 0, 0, 179, 0, 0, 0, 180, 0, 0, 0, 181, 0, 0, 0, 182, 0, 0, 0, 183, 0, 0, 0, 184, 0, 0, 0, 185, 0, 0, 0, 186, 0, 0, 0, 187, 0, 0, 0, 188, 0, 0, 0, 189, 0, 0, 0, 190, 0, 0, 0, 191, 0, 0, 0, 0, 0, 0, 0, 0, 0, 0, 0, 0, 0, 0, 0, 0, 0, 0, 0, 0, 0, 0, 0, 0, 0, 0, 0, 0, 0, 0, 0, 0, 0, 0, 0, 0, 0, 0, 0, 0, 0, 0, 0, 0, 0, 0, 0, 0, 0, 0, 0, 0, 0, 0, 0, 0, 0, 0, 0, 0, 0, 0, 0, 0, 0, 0, 0, 0, 0, 0, 0, 0, 0, 0, 0, 0, 0, 0, 0, 0, 0, 0, 0, 0, 0, 0, 0, 0, 0, 0, 0, 0, 0, 0, 0, 0, 0, 0, 0, 0, 0, 0, 0, 0, 0, 0, 0, 0, 0, 0, 0, 0, 0, 0, 0, 0, 0, 0, 0, 0, 0, 0, 0, 0, 0, 0, 0, 0, 0, 0, 0, 192, 0, 0, 0, 193, 0, 0, 0, 194, 0, 0, 0, 195, 0, 0, 0, 196, 0, 0, 0, 197, 0, 0, 0, 198, 0, 0, 0, 199, 0, 0, 0, 200, 0, 0, 0, 201, 0, 0, 0, 202, 0, 0, 0, 203, 0, 0, 0, 204, 0, 0, 0, 205, 0, 0, 0, 206, 0, 0, 0, 207, 0, 0, 0, 208, 0, 0, 0, 209, 0, 0, 0, 210, 0, 0, 0, 211, 0, 0, 0, 212, 0, 0, 0, 213, 0, 0, 0, 214, 0, 0, 0, 215, 0, 0, 0, 216, 0, 0, 0, 217, 0, 0, 0, 218, 0, 0, 0, 219, 0, 0, 0, 220, 0, 0, 0, 221, 0, 0, 0, 222, 0, 0, 0, 223, 0, 0, 0, 0, 0, 0, 0, 0, 0, 0, 0, 0, 0, 0, 0, 0, 0, 0, 0, 0, 0, 0, 0, 0, 0, 0, 0, 0, 0, 0, 0, 0, 0, 0, 0, 0, 0, 0, 0, 0, 0, 0, 0, 0, 0, 0, 0, 0, 0, 0, 0, 0, 0, 0, 0, 0, 0, 0, 0, 0, 0, 0, 0, 0, 0, 0, 0, 0, 0, 0, 0, 0, 0, 0, 0, 0, 0, 0, 0, 0, 0, 0, 0, 0, 0, 0, 0, 0, 0, 0, 0, 0, 0, 0, 0, 0, 0, 0, 0, 0, 0, 0, 0, 0, 0, 0, 0, 0, 0, 0, 0, 0, 0, 0, 0, 0, 0, 0, 0, 0, 0, 0, 0, 0, 0, 0, 0, 0, 0, 0, 0, 224, 0, 0, 0, 225, 0, 0, 0, 226, 0, 0, 0, 227, 0, 0, 0, 228, 0, 0, 0, 229, 0, 0, 0, 230, 0, 0, 0, 231, 0, 0, 0, 232, 0, 0, 0, 233, 0, 0, 0, 234, 0, 0, 0, 235, 0, 0, 0, 236, 0, 0, 0, 237, 0, 0, 0, 238, 0, 0, 0, 239, 0, 0, 0, 240, 0, 0, 0, 241, 0, 0, 0, 242, 0, 0, 0, 243, 0, 0, 0, 244, 0, 0, 0, 245, 0, 0, 0, 246, 0, 0, 0, 247, 0, 0, 0, 248, 0, 0, 0, 249, 0, 0, 0, 250, 0, 0, 0, 251, 0, 0, 0, 252, 0, 0, 0, 253, 0, 0, 0, 254, 0, 0, 0, 255, 0, 0, 0, 0, 0, 0, 0, 0, 0, 0, 0, 0, 0, 0, 0, 0, 0, 0, 0, 0, 0, 0, 0, 0, 0, 0, 0, 0, 0, 0, 0, 0, 0, 0, 0, 0, 0, 0, 0, 0, 0, 0, 0, 0, 0, 0, 0, 0, 0, 0, 0, 0, 0, 0, 0, 0, 0, 0, 0, 0, 0, 0, 0, 0, 0, 0, 0, 0, 0, 0, 0, 0, 0, 0, 0, 0, 0, 0, 0, 0, 0, 0, 0, 0, 0, 0, 0, 0, 0, 0, 0, 0, 0, 0, 0, 0, 0, 0, 0, 0, 0, 0, 0, 0, 0, 0, 0, 0, 0, 0, 0, 0, 0, 0, 0, 0, 0, 0, 0, 0, 0, 0, 0, 0, 0, 0, 0, 0, 0, 0, 0, 0, 1, 0, 0, 1, 1, 0, 0, 2, 1, 0, 0, 3, 1, 0, 0, 4, 1, 0, 0, 5, 1, 0, 0, 6, 1, 0, 0, 7, 1, 0, 0, 8, 1, 0, 0, 9, 1, 0, 0, 10, 1, 0, 0, 11, 1, 0, 0, 12, 1, 0, 0, 13, 1, 0, 0, 14, 1, 0, 0, 15, 1, 0, 0, 16, 1, 0, 0, 17, 1, 0, 0, 18, 1, 0, 0, 19, 1, 0, 0, 20, 1, 0, 0, 21, 1, 0, 0, 22, 1, 0, 0, 23, 1, 0, 0, 24, 1, 0, 0, 25, 1, 0, 0, 26, 1, 0, 0, 27, 1, 0, 0, 28, 1, 0, 0, 29, 1, 0, 0, 30, 1, 0, 0, 31, 1, 0, 0, 0, 0, 0, 0, 0, 0, 0, 0, 0, 0, 0, 0, 0, 0, 0, 0, 0, 0, 0, 0, 0, 0, 0, 0, 0, 0, 0, 0, 0, 0, 0, 0, 0, 0, 0, 0, 0, 0, 0, 0, 0, 0, 0, 0, 0, 0, 0, 0, 0, 0, 0, 0, 0, 0, 0, 0, 0, 0, 0, 0, 0, 0, 0, 0, 0, 0, 0, 0, 0, 0, 0, 0, 0, 0, 0, 0, 0, 0, 0, 0, 0, 0, 0, 0, 0, 0, 0, 0, 0, 0, 0, 0, 0, 0, 0, 0, 0, 0, 0, 0, 0, 0, 0, 0, 0, 0, 0, 0, 0, 0, 0, 0, 0, 0, 0, 0, 0, 0, 0, 0, 0, 0, 0, 0, 0, 0, 0, 0, 32, 1, 0, 0, 33, 1, 0, 0, 34, 1, 0, 0, 35, 1, 0, 0, 36, 1, 0, 0, 37, 1, 0, 0, 38, 1, 0, 0, 39, 1, 0, 0, 40, 1, 0, 0, 41, 1, 0, 0, 42, 1, 0, 0, 43, 1, 0, 0, 44, 1, 0, 0, 45, 1, 0, 0, 46, 1, 0, 0, 47, 1, 0, 0, 48, 1, 0, 0, 49, 1, 0, 0, 50, 1, 0, 0, 51, 1, 0, 0, 52, 1, 0, 0, 53, 1, 0, 0, 54, 1, 0, 0, 55, 1, 0, 0, 56, 1, 0, 0, 57, 1, 0, 0, 58, 1, 0, 0, 59, 1, 0, 0, 60, 1, 0, 0, 61, 1, 0, 0, 62, 1, 0, 0, 63, 1, 0, 0, 0, 0, 0, 0, 0, 0, 0, 0, 0, 0, 0, 0, 0, 0, 0, 0, 0, 0, 0, 0, 0, 0, 0, 0, 0, 0, 0, 0, 0, 0, 0, 0, 0, 0, 0, 0, 0, 0, 0, 0, 0, 0, 0, 0, 0, 0, 0, 0, 0, 0, 0, 0, 0, 0, 0, 0, 0, 0, 0, 0, 0, 0, 0, 0, 0, 0, 0, 0, 0, 0, 0, 0, 0, 0, 0, 0, 0, 0, 0, 0, 0, 0, 0, 0, 0, 0, 0, 0, 0, 0, 0, 0, 0, 0, 0, 0, 0, 0, 0, 0, 0, 0, 0, 0, 0, 0, 0, 0, 0, 0, 0, 0, 0, 0, 0, 0, 0, 0, 0, 0, 0, 0, 0, 0, 0, 0, 0, 0, 64, 1, 0, 0, 65, 1, 0, 0, 66, 1, 0, 0, 67, 1, 0, 0, 68, 1, 0, 0, 69, 1, 0, 0, 70, 1, 0, 0, 71, 1, 0, 0, 72, 1, 0, 0, 73, 1, 0, 0, 74, 1, 0, 0, 75, 1, 0, 0, 76, 1, 0, 0, 77, 1, 0, 0, 78, 1, 0, 0, 79, 1, 0, 0, 80, 1, 0, 0, 81, 1, 0, 0, 82, 1, 0, 0, 83, 1, 0, 0, 84, 1, 0, 0, 85, 1, 0, 0, 86, 1, 0, 0, 87, 1, 0, 0, 88, 1, 0, 0, 89, 1, 0, 0, 90, 1, 0, 0, 91, 1, 0, 0, 92, 1, 0, 0, 93, 1, 0, 0, 94, 1, 0, 0, 95, 1, 0, 0, 0, 0, 0, 0, 0, 0, 0, 0, 0, 0, 0, 0, 0, 0, 0, 0, 0, 0, 0, 0, 0, 0, 0, 0, 0, 0, 0, 0, 0, 0, 0, 0, 0, 0, 0, 0, 0, 0, 0, 0, 0, 0, 0, 0, 0, 0, 0, 0, 0, 0, 0, 0, 0, 0, 0, 0, 0, 0, 0, 0, 0, 0, 0, 0, 0, 0, 0, 0, 0, 0, 0, 0, 0, 0, 0, 0, 0, 0, 0, 0, 0, 0, 0, 0, 0, 0, 0, 0, 0, 0, 0, 0, 0, 0, 0, 0, 0, 0, 0, 0, 0, 0, 0, 0, 0, 0, 0, 0, 0, 0, 0, 0, 0, 0, 0, 0, 0, 0, 0, 0, 0, 0, 0, 0, 0, 0, 0, 0, 96, 1, 0, 0, 97, 1, 0, 0, 98, 1, 0, 0, 99, 1, 0, 0, 100, 1, 0, 0, 101, 1, 0, 0, 102, 1, 0, 0, 103, 1, 0, 0, 104, 1, 0, 0, 105, 1, 0, 0, 106, 1, 0, 0, 107, 1, 0, 0, 108, 1, 0, 0, 109, 1, 0, 0, 110, 1, 0, 0, 111, 1, 0, 0, 112, 1, 0, 0, 113, 1, 0, 0, 114, 1, 0, 0, 115, 1, 0, 0, 116, 1, 0, 0, 117, 1, 0, 0, 118, 1, 0, 0, 119, 1, 0, 0, 120, 1, 0, 0, 121, 1, 0, 0, 122, 1, 0, 0, 123, 1, 0, 0, 124, 1, 0, 0, 125, 1, 0, 0, 126, 1, 0, 0, 127, 1, 0, 0, 0, 0, 0, 0, 0, 0, 0, 0, 0, 0, 0, 0, 0, 0, 0, 0, 0, 0, 0, 0, 0, 0, 0, 0, 0, 0, 0, 0, 0, 0, 0, 0, 0, 0, 0, 0, 0, 0, 0, 0, 0, 0, 0, 0, 0, 0, 0, 0, 0, 0, 0, 0, 0, 0, 0, 0, 0, 0, 0, 0, 0, 0, 0, 0, 0, 0, 0, 0, 0, 0, 0, 0, 0, 0, 0, 0, 0, 0, 0, 0, 0, 0, 0, 0, 0, 0, 0, 0, 0, 0, 0, 0, 0, 0, 0, 0, 0, 0, 0, 0, 0, 0, 0, 0, 0, 0, 0, 0, 0, 0, 0, 0, 0, 0, 0, 0, 0, 0, 0, 0, 0, 0, 0, 0, 0, 0, 0, 0, 128, 1, 0, 0, 129, 1, 0, 0, 130, 1, 0, 0, 131, 1, 0, 0, 132, 1, 0, 0, 133, 1, 0, 0, 134, 1, 0, 0, 135, 1, 0, 0, 136, 1, 0, 0, 137, 1, 0, 0, 138, 1, 0, 0, 139, 1, 0, 0, 140, 1, 0, 0, 141, 1, 0, 0, 142, 1, 0, 0, 143, 1, 0, 0, 144, 1, 0, 0, 145, 1, 0, 0, 146, 1, 0, 0, 147, 1, 0, 0, 148, 1, 0, 0, 149, 1, 0, 0, 150, 1, 0, 0, 151, 1, 0, 0, 152, 1, 0, 0, 153, 1, 0, 0, 154, 1, 0, 0, 155, 1, 0, 0, 156, 1, 0, 0, 157, 1, 0, 0, 158, 1, 0, 0, 159, 1, 0, 0, 0, 0, 0, 0, 0, 0, 0, 0, 0, 0, 0, 0, 0, 0, 0, 0, 0, 0, 0, 0, 0, 0, 0, 0, 0, 0, 0, 0, 0, 0, 0, 0, 0, 0, 0, 0, 0, 0, 0, 0, 0, 0, 0, 0, 0, 0, 0, 0, 0, 0, 0, 0, 0, 0, 0, 0, 0, 0, 0, 0, 0, 0, 0, 0, 0, 0, 0, 0, 0, 0, 0, 0, 0, 0, 0, 0, 0, 0, 0, 0, 0, 0, 0, 0, 0, 0, 0, 0, 0, 0, 0, 0, 0, 0, 0, 0, 0, 0, 0, 0, 0, 0, 0, 0, 0, 0, 0, 0, 0, 0, 0, 0, 0, 0, 0, 0, 0, 0, 0, 0, 0, 0, 0, 0, 0, 0, 0, 0, 160, 1, 0, 0, 161, 1, 0, 0, 162, 1, 0, 0, 163, 1, 0, 0, 164, 1, 0, 0, 165, 1, 0, 0, 166, 1, 0, 0, 167, 1, 0, 0, 168, 1, 0, 0, 169, 1, 0, 0, 170, 1, 0, 0, 171, 1, 0, 0, 172, 1, 0, 0, 173, 1, 0, 0, 174, 1, 0, 0, 175, 1, 0, 0, 176, 1, 0, 0, 177, 1, 0, 0, 178, 1, 0, 0, 179, 1, 0, 0, 180, 1, 0, 0, 181, 1, 0, 0, 182, 1, 0, 0, 183, 1, 0, 0, 184, 1, 0, 0, 185, 1, 0, 0, 186, 1, 0, 0, 187, 1, 0, 0, 188, 1, 0, 0, 189, 1, 0, 0, 190, 1, 0, 0, 191, 1, 0, 0, 0, 0, 0, 0, 0, 0, 0, 0, 0, 0, 0, 0, 0, 0, 0, 0, 0, 0, 0, 0, 0, 0, 0, 0, 0, 0, 0, 0, 0, 0, 0, 0, 0, 0, 0, 0, 0, 0, 0, 0, 0, 0, 0, 0, 0, 0, 0, 0, 0, 0, 0, 0, 0, 0, 0, 0, 0, 0, 0, 0, 0, 0, 0, 0, 0, 0, 0, 0, 0, 0, 0, 0, 0, 0, 0, 0, 0, 0, 0, 0, 0, 0, 0, 0, 0, 0, 0, 0, 0, 0, 0, 0, 0, 0, 0, 0, 0, 0, 0, 0, 0, 0, 0, 0, 0, 0, 0, 0, 0, 0, 0, 0, 0, 0, 0, 0, 0, 0, 0, 0, 0, 0, 0, 0, 0, 0, 0, 0, 192, 1, 0, 0, 193, 1, 0, 0, 194, 1, 0, 0, 195, 1, 0, 0, 196, 1, 0, 0, 197, 1, 0, 0, 198, 1, 0, 0, 199, 1, 0, 0, 200, 1, 0, 0, 201, 1, 0, 0, 202, 1, 0, 0, 203, 1, 0, 0, 204, 1, 0, 0, 205, 1, 0, 0, 206, 1, 0, 0, 207, 1, 0, 0, 208, 1, 0, 0, 209, 1, 0, 0, 210, 1, 0, 0, 211, 1, 0, 0, 212, 1, 0, 0, 213, 1, 0, 0, 214, 1, 0, 0, 215, 1, 0, 0, 216, 1, 0, 0, 217, 1, 0, 0, 218, 1, 0, 0, 219, 1, 0, 0, 220, 1, 0, 0, 221, 1, 0, 0, 222, 1, 0, 0, 223, 1, 0, 0, 0, 0, 0, 0, 0, 0, 0, 0, 0, 0, 0, 0, 0, 0, 0, 0, 0, 0, 0, 0, 0, 0, 0, 0, 0, 0, 0, 0, 0, 0, 0, 0, 0, 0, 0, 0, 0, 0, 0, 0, 0, 0, 0, 0, 0, 0, 0, 0, 0, 0, 0, 0, 0, 0, 0, 0, 0, 0, 0, 0, 0, 0, 0, 0, 0, 0, 0, 0, 0, 0, 0, 0, 0, 0, 0, 0, 0, 0, 0, 0, 0, 0, 0, 0, 0, 0, 0, 0, 0, 0, 0, 0, 0, 0, 0, 0, 0, 0, 0, 0, 0, 0, 0, 0, 0, 0, 0, 0, 0, 0, 0, 0, 0, 0, 0, 0, 0, 0, 0, 0, 0, 0, 0, 0, 0, 0, 0, 0, 224, 1, 0, 0, 225, 1, 0, 0, 226, 1, 0, 0, 227, 1, 0, 0, 228, 1, 0, 0, 229, 1, 0, 0, 230, 1, 0, 0, 231, 1, 0, 0, 232, 1, 0, 0, 233, 1, 0, 0, 234, 1, 0, 0, 235, 1, 0, 0, 236, 1, 0, 0, 237, 1, 0, 0, 238, 1, 0, 0, 239, 1, 0, 0, 240, 1, 0, 0, 241, 1, 0, 0, 242, 1, 0, 0, 243, 1, 0, 0, 244, 1, 0, 0, 245, 1, 0, 0, 246, 1, 0, 0, 247, 1, 0, 0, 248, 1, 0, 0, 249, 1, 0, 0, 250, 1, 0, 0, 251, 1, 0, 0, 252, 1, 0, 0, 253, 1, 0, 0, 254, 1, 0, 0, 255, 1, 0, 0, 0, 0, 0, 0, 0, 0, 0, 0, 0, 0, 0, 0, 0, 0, 0, 0, 0, 0, 0, 0, 0, 0, 0, 0, 0, 0, 0, 0, 0, 0, 0, 0, 0, 0, 0, 0, 0, 0, 0, 0, 0, 0, 0, 0, 0, 0, 0, 0, 0, 0, 0, 0, 0, 0, 0, 0, 0, 0, 0, 0, 0, 0, 0, 0, 0, 0, 0, 0, 0, 0, 0, 0, 0, 0, 0, 0, 0, 0, 0, 0, 0, 0, 0, 0, 0, 0, 0, 0, 0, 0, 0, 0, 0, 0, 0, 0, 0, 0, 0, 0, 0, 0, 0, 0, 0, 0, 0, 0, 0, 0, 0, 0, 0, 0, 0, 0, 0, 0, 0, 0, 0, 0, 0, 0, 0, 0, 0, 0, 0, 2, 0, 0, 1, 2, 0, 0, 2, 2, 0, 0, 3, 2, 0, 0, 4, 2, 0, 0, 5, 2, 0, 0, 6, 2, 0, 0, 7, 2, 0, 0, 8, 2, 0, 0, 9, 2, 0, 0, 10, 2, 0, 0, 11, 2, 0, 0, 12, 2, 0, 0, 13, 2, 0, 0, 14, 2, 0, 0, 15, 2, 0, 0, 16, 2, 0, 0, 17, 2, 0, 0, 18, 2, 0, 0, 19, 2, 0, 0, 20, 2, 0, 0, 21, 2, 0, 0, 22, 2, 0, 0, 23, 2, 0, 0, 24, 2, 0, 0, 25, 2, 0, 0, 26, 2, 0, 0, 27, 2, 0, 0, 28, 2, 0, 0, 29, 2, 0, 0, 30, 2, 0, 0, 31, 2, 0, 0, 0, 0, 0, 0, 0, 0, 0, 0, 0, 0, 0, 0, 0, 0, 0, 0, 0, 0, 0, 0, 0, 0, 0, 0, 0, 0, 0, 0, 0, 0, 0, 0, 0, 0, 0, 0, 0, 0, 0, 0, 0, 0, 0, 0, 0, 0, 0, 0, 0, 0, 0, 0, 0, 0, 0, 0, 0, 0, 0, 0, 0, 0, 0, 0, 0, 0, 0, 0, 0, 0, 0, 0, 0, 0, 0, 0, 0, 0, 0, 0, 0, 0, 0, 0, 0, 0, 0, 0, 0, 0, 0, 0, 0, 0, 0, 0, 0, 0, 0, 0, 0, 0, 0, 0, 0, 0, 0, 0, 0, 0, 0, 0, 0, 0, 0, 0, 0, 0, 0, 0, 0, 0, 0, 0, 0, 0, 0, 0, 32, 2, 0, 0, 33, 2, 0, 0, 34, 2, 0, 0, 35, 2, 0, 0, 36, 2, 0, 0, 37, 2, 0, 0, 38, 2, 0, 0, 39, 2, 0, 0, 40, 2, 0, 0, 41, 2, 0, 0, 42, 2, 0, 0, 43, 2, 0, 0, 44, 2, 0, 0, 45, 2, 0, 0, 46, 2, 0, 0, 47, 2, 0, 0, 48, 2, 0, 0, 49, 2, 0, 0, 50, 2, 0, 0, 51, 2, 0, 0, 52, 2, 0, 0, 53, 2, 0, 0, 54, 2, 0, 0, 55, 2, 0, 0, 56, 2, 0, 0, 57, 2, 0, 0, 58, 2, 0, 0, 59, 2, 0, 0, 60, 2, 0, 0, 61, 2, 0, 0, 62, 2, 0, 0, 63, 2, 0, 0, 0, 0, 0, 0, 0, 0, 0, 0, 0, 0, 0, 0, 0, 0, 0, 0, 0, 0, 0, 0, 0, 0, 0, 0, 0, 0, 0, 0, 0, 0, 0, 0, 0, 0, 0, 0, 0, 0, 0, 0, 0, 0, 0, 0, 0, 0, 0, 0, 0, 0, 0, 0, 0, 0, 0, 0, 0, 0, 0, 0, 0, 0, 0, 0, 0, 0, 0, 0, 0, 0, 0, 0, 0, 0, 0, 0, 0, 0, 0, 0, 0, 0, 0, 0, 0, 0, 0, 0, 0, 0, 0, 0, 0, 0, 0, 0, 0, 0, 0, 0, 0, 0, 0, 0, 0, 0, 0, 0, 0, 0, 0, 0, 0, 0, 0, 0, 0, 0, 0, 0, 0, 0, 0, 0, 0, 0, 0, 0, 64, 2, 0, 0, 65, 2, 0, 0, 66, 2, 0, 0, 67, 2, 0, 0, 68, 2, 0, 0, 69, 2, 0, 0, 70, 2, 0, 0, 71, 2, 0, 0, 72, 2, 0, 0, 73, 2, 0, 0, 74, 2, 0, 0, 75, 2, 0, 0, 76, 2, 0, 0, 77, 2, 0, 0, 78, 2, 0, 0, 79, 2, 0, 0, 80, 2, 0, 0, 81, 2, 0, 0, 82, 2, 0, 0, 83, 2, 0, 0, 84, 2, 0, 0, 85, 2, 0, 0, 86, 2, 0, 0, 87, 2, 0, 0, 88, 2, 0, 0, 89, 2, 0, 0, 90, 2, 0, 0, 91, 2, 0, 0, 92, 2, 0, 0, 93, 2, 0, 0, 94, 2, 0, 0, 95, 2, 0, 0, 0, 0, 0, 0, 0, 0, 0, 0, 0, 0, 0, 0, 0, 0, 0, 0, 0, 0, 0, 0, 0, 0, 0, 0, 0, 0, 0, 0, 0, 0, 0, 0, 0, 0, 0, 0, 0, 0, 0, 0, 0, 0, 0, 0, 0, 0, 0, 0, 0, 0, 0, 0, 0, 0, 0, 0, 0, 0, 0, 0, 0, 0, 0, 0, 0, 0, 0, 0, 0, 0, 0, 0, 0, 0, 0, 0, 0, 0, 0, 0, 0, 0, 0, 0, 0, 0, 0, 0, 0, 0, 0, 0, 0, 0, 0, 0, 0, 0, 0, 0, 0, 0, 0, 0, 0, 0, 0, 0, 0, 0, 0, 0, 0, 0, 0, 0, 0, 0, 0, 0, 0, 0, 0, 0, 0, 0, 0, 0, 96, 2, 0, 0, 97, 2, 0, 0, 98, 2, 0, 0, 99, 2, 0, 0, 100, 2, 0, 0, 101, 2, 0, 0, 102, 2, 0, 0, 103, 2, 0, 0, 104, 2, 0, 0, 105, 2, 0, 0, 106, 2, 0, 0, 107, 2, 0, 0, 108, 2, 0, 0, 109, 2, 0, 0, 110, 2, 0, 0, 111, 2, 0, 0, 112, 2, 0, 0, 113, 2, 0, 0, 114, 2, 0, 0, 115, 2, 0, 0, 116, 2, 0, 0, 117, 2, 0, 0, 118, 2, 0, 0, 119, 2, 0, 0, 120, 2, 0, 0, 121, 2, 0, 0, 122, 2, 0, 0, 123, 2, 0, 0, 124, 2, 0, 0, 125, 2, 0, 0, 126, 2, 0, 0, 127, 2, 0, 0, 0, 0, 0, 0, 0, 0, 0, 0, 0, 0, 0, 0, 0, 0, 0, 0, 0, 0, 0, 0, 0, 0, 0, 0, 0, 0, 0, 0, 0, 0, 0, 0, 0, 0, 0, 0, 0, 0, 0, 0, 0, 0, 0, 0, 0, 0, 0, 0, 0, 0, 0, 0, 0, 0, 0, 0, 0, 0, 0, 0, 0, 0, 0, 0, 0, 0, 0, 0, 0, 0, 0, 0, 0, 0, 0, 0, 0, 0, 0, 0, 0, 0, 0, 0, 0, 0, 0, 0, 0, 0, 0, 0, 0, 0, 0, 0, 0, 0, 0, 0, 0, 0, 0, 0, 0, 0, 0, 0, 0, 0, 0, 0, 0, 0, 0, 0, 0, 0, 0, 0, 0, 0, 0, 0, 0, 0, 0, 0, 128, 2, 0, 0, 129, 2, 0, 0, 130, 2, 0, 0, 131, 2, 0, 0, 132, 2, 0, 0, 133, 2, 0, 0, 134, 2, 0, 0, 135, 2, 0, 0, 136, 2, 0, 0, 137, 2, 0, 0, 138, 2, 0, 0, 139, 2, 0, 0, 140, 2, 0, 0, 141, 2, 0, 0, 142, 2, 0, 0, 143, 2, 0, 0, 144, 2, 0, 0, 145, 2, 0, 0, 146, 2, 0, 0, 147, 2, 0, 0, 148, 2, 0, 0, 149, 2, 0, 0, 150, 2, 0, 0, 151, 2, 0, 0, 152, 2, 0, 0, 153, 2, 0, 0, 154, 2, 0, 0, 155, 2, 0, 0, 156, 2, 0, 0, 157, 2, 0, 0, 158, 2, 0, 0, 159, 2, 0, 0, 0, 0, 0, 0, 0, 0, 0, 0, 0, 0, 0, 0, 0, 0, 0, 0, 0, 0, 0, 0, 0, 0, 0, 0, 0, 0, 0, 0, 0, 0, 0, 0, 0, 0, 0, 0, 0, 0, 0, 0, 0, 0, 0, 0, 0, 0, 0, 0, 0, 0, 0, 0, 0, 0, 0, 0, 0, 0, 0, 0, 0, 0, 0, 0, 0, 0, 0, 0, 0, 0, 0, 0, 0, 0, 0, 0, 0, 0, 0, 0, 0, 0, 0, 0, 0, 0, 0, 0, 0, 0, 0, 0, 0, 0, 0, 0, 0, 0, 0, 0, 0, 0, 0, 0, 0, 0, 0, 0, 0, 0, 0, 0, 0, 0, 0, 0, 0, 0, 0, 0, 0, 0, 0, 0, 0, 0, 0, 0, 160, 2, 0, 0, 161, 2, 0, 0, 162, 2, 0, 0, 163, 2, 0, 0, 164, 2, 0, 0, 165, 2, 0, 0, 166, 2, 0, 0, 167, 2, 0, 0, 168, 2, 0, 0, 169, 2, 0, 0, 170, 2, 0, 0, 171, 2, 0, 0, 172, 2, 0, 0, 173, 2, 0, 0, 174, 2, 0, 0, 175, 2, 0, 0, 176, 2, 0, 0, 177, 2, 0, 0, 178, 2, 0, 0, 179, 2, 0, 0, 180, 2, 0, 0, 181, 2, 0, 0, 182, 2, 0, 0, 183, 2, 0, 0, 184, 2, 0, 0, 185, 2, 0, 0, 186, 2, 0, 0, 187, 2, 0, 0, 188, 2, 0, 0, 189, 2, 0, 0, 190, 2, 0, 0, 191, 2, 0, 0, 0, 0, 0, 0, 0, 0, 0, 0, 0, 0, 0, 0, 0, 0, 0, 0, 0, 0, 0, 0, 0, 0, 0, 0, 0, 0, 0, 0, 0, 0, 0, 0, 0, 0, 0, 0, 0, 0, 0, 0, 0, 0, 0, 0, 0, 0, 0, 0, 0, 0, 0, 0, 0, 0, 0, 0, 0, 0, 0, 0, 0, 0, 0, 0, 0, 0, 0, 0, 0, 0, 0, 0, 0, 0, 0, 0, 0, 0, 0, 0, 0, 0, 0, 0, 0, 0, 0, 0, 0, 0, 0, 0, 0, 0, 0, 0, 0, 0, 0, 0, 0, 0, 0, 0, 0, 0, 0, 0, 0, 0, 0, 0, 0, 0, 0, 0, 0, 0, 0, 0, 0, 0, 0, 0, 0, 0, 0, 0, 192, 2, 0, 0, 193, 2, 0, 0, 194, 2, 0, 0, 195, 2, 0, 0, 196, 2, 0, 0, 197, 2, 0, 0, 198, 2, 0, 0, 199, 2, 0, 0, 200, 2, 0, 0, 201, 2, 0, 0, 202, 2, 0, 0, 203, 2, 0, 0, 204, 2, 0, 0, 205, 2, 0, 0, 206, 2, 0, 0, 207, 2, 0, 0, 208, 2, 0, 0, 209, 2, 0, 0, 210, 2, 0, 0, 211, 2, 0, 0, 212, 2, 0, 0, 213, 2, 0, 0, 214, 2, 0, 0, 215, 2, 0, 0, 216, 2, 0, 0, 217, 2, 0, 0, 218, 2, 0, 0, 219, 2, 0, 0, 220, 2, 0, 0, 221, 2, 0, 0, 222, 2, 0, 0, 223, 2, 0, 0, 0, 0, 0, 0, 0, 0, 0, 0, 0, 0, 0, 0, 0, 0, 0, 0, 0, 0, 0, 0, 0, 0, 0, 0, 0, 0, 0, 0, 0, 0, 0, 0, 0, 0, 0, 0, 0, 0, 0, 0, 0, 0, 0, 0, 0, 0, 0, 0, 0, 0, 0, 0, 0, 0, 0, 0, 0, 0, 0, 0, 0, 0, 0, 0, 0, 0, 0, 0, 0, 0, 0, 0, 0, 0, 0, 0, 0, 0, 0, 0, 0, 0, 0, 0, 0, 0, 0, 0, 0, 0, 0, 0, 0, 0, 0, 0, 0, 0, 0, 0, 0, 0, 0, 0, 0, 0, 0, 0, 0, 0, 0, 0, 0, 0, 0, 0, 0, 0, 0, 0, 0, 0, 0, 0, 0, 0, 0, 0, 224, 2, 0, 0, 225, 2, 0, 0, 226, 2, 0, 0, 227, 2, 0, 0, 228, 2, 0, 0, 229, 2, 0, 0, 230, 2, 0, 0, 231, 2, 0, 0, 232, 2, 0, 0, 233, 2, 0, 0, 234, 2, 0, 0, 235, 2, 0, 0, 236, 2, 0, 0, 237, 2, 0, 0, 238, 2, 0, 0, 239, 2, 0, 0, 240, 2, 0, 0, 241, 2, 0, 0, 242, 2, 0, 0, 243, 2, 0, 0, 244, 2, 0, 0, 245, 2, 0, 0, 246, 2, 0, 0, 247, 2, 0, 0, 248, 2, 0, 0, 249, 2, 0, 0, 250, 2, 0, 0, 251, 2, 0, 0, 252, 2, 0, 0, 253, 2, 0, 0, 254, 2, 0, 0, 255, 2, 0, 0, 0, 0, 0, 0, 0, 0, 0, 0, 0, 0, 0, 0, 0, 0, 0, 0, 0, 0, 0, 0, 0, 0, 0, 0, 0, 0, 0, 0, 0, 0, 0, 0, 0, 0, 0, 0, 0, 0, 0, 0, 0, 0, 0, 0, 0, 0, 0, 0, 0, 0, 0, 0, 0, 0, 0, 0, 0, 0, 0, 0, 0, 0, 0, 0, 0, 0, 0, 0, 0, 0, 0, 0, 0, 0, 0, 0, 0, 0, 0, 0, 0, 0, 0, 0, 0, 0, 0, 0, 0, 0, 0, 0, 0, 0, 0, 0, 0, 0, 0, 0, 0, 0, 0, 0, 0, 0, 0, 0, 0, 0, 0, 0, 0, 0, 0, 0, 0, 0, 0, 0, 0, 0, 0, 0, 0, 0, 0, 0, 0, 3, 0, 0, 1, 3, 0, 0, 2, 3, 0, 0, 3, 3, 0, 0, 4, 3, 0, 0, 5, 3, 0, 0, 6, 3, 0, 0, 7, 3, 0, 0, 8, 3, 0, 0, 9, 3, 0, 0, 10, 3, 0, 0, 11, 3, 0, 0, 12, 3, 0, 0, 13, 3, 0, 0, 14, 3, 0, 0, 15, 3, 0, 0, 16, 3, 0, 0, 17, 3, 0, 0, 18, 3, 0, 0, 19, 3, 0, 0, 20, 3, 0, 0, 21, 3, 0, 0, 22, 3, 0, 0, 23, 3, 0, 0, 24, 3, 0, 0, 25, 3, 0, 0, 26, 3, 0, 0, 27, 3, 0, 0, 28, 3, 0, 0, 29, 3, 0, 0, 30, 3, 0, 0, 31, 3, 0, 0, 0, 0, 0, 0, 0, 0, 0, 0, 0, 0, 0, 0, 0, 0, 0, 0, 0, 0, 0, 0, 0, 0, 0, 0, 0, 0, 0, 0, 0, 0, 0, 0, 0, 0, 0, 0, 0, 0, 0, 0, 0, 0, 0, 0, 0, 0, 0, 0, 0, 0, 0, 0, 0, 0, 0, 0, 0, 0, 0, 0, 0, 0, 0, 0, 0, 0, 0, 0, 0, 0, 0, 0, 0, 0, 0, 0, 0, 0, 0, 0, 0, 0, 0, 0, 0, 0, 0, 0, 0, 0, 0, 0, 0, 0, 0, 0, 0, 0, 0, 0, 0, 0, 0, 0, 0, 0, 0, 0, 0, 0, 0, 0, 0, 0, 0, 0, 0, 0, 0, 0, 0, 0, 0, 0, 0, 0, 0, 0, 32, 3, 0, 0, 33, 3, 0, 0, 34, 3, 0, 0, 35, 3, 0, 0, 36, 3, 0, 0, 37, 3, 0, 0, 38, 3, 0, 0, 39, 3, 0, 0, 40, 3, 0, 0, 41, 3, 0, 0, 42, 3, 0, 0, 43, 3, 0, 0, 44, 3, 0, 0, 45, 3, 0, 0, 46, 3, 0, 0, 47, 3, 0, 0, 48, 3, 0, 0, 49, 3, 0, 0, 50, 3, 0, 0, 51, 3, 0, 0, 52, 3, 0, 0, 53, 3, 0, 0, 54, 3, 0, 0, 55, 3, 0, 0, 56, 3, 0, 0, 57, 3, 0, 0, 58, 3, 0, 0, 59, 3, 0, 0, 60, 3, 0, 0, 61, 3, 0, 0, 62, 3, 0, 0, 63, 3, 0, 0, 0, 0, 0, 0, 0, 0, 0, 0, 0, 0, 0, 0, 0, 0, 0, 0, 0, 0, 0, 0, 0, 0, 0, 0, 0, 0, 0, 0, 0, 0, 0, 0, 0, 0, 0, 0, 0, 0, 0, 0, 0, 0, 0, 0, 0, 0, 0, 0, 0, 0, 0, 0, 0, 0, 0, 0, 0, 0, 0, 0, 0, 0, 0, 0, 0, 0, 0, 0, 0, 0, 0, 0, 0, 0, 0, 0, 0, 0, 0, 0, 0, 0, 0, 0, 0, 0, 0, 0, 0, 0, 0, 0, 0, 0, 0, 0, 0, 0, 0, 0, 0, 0, 0, 0, 0, 0, 0, 0, 0, 0, 0, 0, 0, 0, 0, 0, 0, 0, 0, 0, 0, 0, 0, 0, 0, 0, 0, 0, 64, 3, 0, 0, 65, 3, 0, 0, 66, 3, 0, 0, 67, 3, 0, 0, 68, 3, 0, 0, 69, 3, 0, 0, 70, 3, 0, 0, 71, 3, 0, 0, 72, 3, 0, 0, 73, 3, 0, 0, 74, 3, 0, 0, 75, 3, 0, 0, 76, 3, 0, 0, 77, 3, 0, 0, 78, 3, 0, 0, 79, 3, 0, 0, 80, 3, 0, 0, 81, 3, 0, 0, 82, 3, 0, 0, 83, 3, 0, 0, 84, 3, 0, 0, 85, 3, 0, 0, 86, 3, 0, 0, 87, 3, 0, 0, 88, 3, 0, 0, 89, 3, 0, 0, 90, 3, 0, 0, 91, 3, 0, 0, 92, 3, 0, 0, 93, 3, 0, 0, 94, 3, 0, 0, 95, 3, 0, 0, 0, 0, 0, 0, 0, 0, 0, 0, 0, 0, 0, 0, 0, 0, 0, 0, 0, 0, 0, 0, 0, 0, 0, 0, 0, 0, 0, 0, 0, 0, 0, 0, 0, 0, 0, 0, 0, 0, 0, 0, 0, 0, 0, 0, 0, 0, 0, 0, 0, 0, 0, 0, 0, 0, 0, 0, 0, 0, 0, 0, 0, 0, 0, 0, 0, 0, 0, 0, 0, 0, 0, 0, 0, 0, 0, 0, 0, 0, 0, 0, 0, 0, 0, 0, 0, 0, 0, 0, 0, 0, 0, 0, 0, 0, 0, 0, 0, 0, 0, 0, 0, 0, 0, 0, 0, 0, 0, 0, 0, 0, 0, 0, 0, 0, 0, 0, 0, 0, 0, 0, 0, 0, 0, 0, 0, 0, 0, 0, 96, 3, 0, 0, 97, 3, 0, 0, 98, 3, 0, 0, 99, 3, 0, 0, 100, 3, 0, 0, 101, 3, 0, 0, 102, 3, 0, 0, 103, 3, 0, 0, 104, 3, 0, 0, 105, 3, 0, 0, 106, 3, 0, 0, 107, 3, 0, 0, 108, 3, 0, 0, 109, 3, 0, 0, 110, 3, 0, 0, 111, 3, 0, 0, 112, 3, 0, 0, 113, 3, 0, 0, 114, 3, 0, 0, 115, 3, 0, 0, 116, 3, 0, 0, 117, 3, 0, 0, 118, 3, 0, 0, 119, 3, 0, 0, 120, 3, 0, 0, 121, 3, 0, 0, 122, 3, 0, 0, 123, 3, 0, 0, 124, 3, 0, 0, 125, 3, 0, 0, 126, 3, 0, 0, 127, 3, 0, 0, 0, 0, 0, 0, 0, 0, 0, 0, 0, 0, 0, 0, 0, 0, 0, 0, 0, 0, 0, 0, 0, 0, 0, 0, 0, 0, 0, 0, 0, 0, 0, 0, 0, 0, 0, 0, 0, 0, 0, 0, 0, 0, 0, 0, 0, 0, 0, 0, 0, 0, 0, 0, 0, 0, 0, 0, 0, 0, 0, 0, 0, 0, 0, 0, 0, 0, 0, 0, 0, 0, 0, 0, 0, 0, 0, 0, 0, 0, 0, 0, 0, 0, 0, 0, 0, 0, 0, 0, 0, 0, 0, 0, 0, 0, 0, 0, 0, 0, 0, 0, 0, 0, 0, 0, 0, 0, 0, 0, 0, 0, 0, 0, 0, 0, 0, 0, 0, 0, 0, 0, 0, 0, 0, 0, 0, 0, 0, 0, 128, 3, 0, 0, 129, 3, 0, 0, 130, 3, 0, 0, 131, 3, 0, 0, 132, 3, 0, 0, 133, 3, 0, 0, 134, 3, 0, 0, 135, 3, 0, 0, 136, 3, 0, 0, 137, 3, 0, 0, 138, 3, 0, 0, 139, 3, 0, 0, 140, 3, 0, 0, 141, 3, 0, 0, 142, 3, 0, 0, 143, 3, 0, 0, 144, 3, 0, 0, 145, 3, 0, 0, 146, 3, 0, 0, 147, 3, 0, 0, 148, 3, 0, 0, 149, 3, 0, 0, 150, 3, 0, 0, 151, 3, 0, 0, 152, 3, 0, 0, 153, 3, 0, 0, 154, 3, 0, 0, 155, 3, 0, 0, 156, 3, 0, 0, 157, 3, 0, 0, 158, 3, 0, 0, 159, 3, 0, 0, 0, 0, 0, 0, 0, 0, 0, 0, 0, 0, 0, 0, 0, 0, 0, 0, 0, 0, 0, 0, 0, 0, 0, 0, 0, 0, 0, 0, 0, 0, 0, 0, 0, 0, 0, 0, 0, 0, 0, 0, 0, 0, 0, 0, 0, 0, 0, 0, 0, 0, 0, 0, 0, 0, 0, 0, 0, 0, 0, 0, 0, 0, 0, 0, 0, 0, 0, 0, 0, 0, 0, 0, 0, 0, 0, 0, 0, 0, 0, 0, 0, 0, 0, 0, 0, 0, 0, 0, 0, 0, 0, 0, 0, 0, 0, 0, 0, 0, 0, 0, 0, 0, 0, 0, 0, 0, 0, 0, 0, 0, 0, 0, 0, 0, 0, 0, 0, 0, 0, 0, 0, 0, 0, 0, 0, 0, 0, 0, 160, 3, 0, 0, 161, 3, 0, 0, 162, 3, 0, 0, 163, 3, 0, 0, 164, 3, 0, 0, 165, 3, 0, 0, 166, 3, 0, 0, 167, 3, 0, 0, 168, 3, 0, 0, 169, 3, 0, 0, 170, 3, 0, 0, 171, 3, 0, 0, 172, 3, 0, 0, 173, 3, 0, 0, 174, 3, 0, 0, 175, 3, 0, 0, 176, 3, 0, 0, 177, 3, 0, 0, 178, 3, 0, 0, 179, 3, 0, 0, 180, 3, 0, 0, 181, 3, 0, 0, 182, 3, 0, 0, 183, 3, 0, 0, 184, 3, 0, 0, 185, 3, 0, 0, 186, 3, 0, 0, 187, 3, 0, 0, 188, 3, 0, 0, 189, 3, 0, 0, 190, 3, 0, 0, 191, 3, 0, 0, 0, 0, 0, 0, 0, 0, 0, 0, 0, 0, 0, 0, 0, 0, 0, 0, 0, 0, 0, 0, 0, 0, 0, 0, 0, 0, 0, 0, 0, 0, 0, 0, 0, 0, 0, 0, 0, 0, 0, 0, 0, 0, 0, 0, 0, 0, 0, 0, 0, 0, 0, 0, 0, 0, 0, 0, 0, 0, 0, 0, 0, 0, 0, 0, 0, 0, 0, 0, 0, 0, 0, 0, 0, 0, 0, 0, 0, 0, 0, 0, 0, 0, 0, 0, 0, 0, 0, 0, 0, 0, 0, 0, 0, 0, 0, 0, 0, 0, 0, 0, 0, 0, 0, 0, 0, 0, 0, 0, 0, 0, 0, 0, 0, 0, 0, 0, 0, 0, 0, 0, 0, 0, 0, 0, 0, 0, 0, 0, 192, 3, 0, 0, 193, 3, 0, 0, 194, 3, 0, 0, 195, 3, 0, 0, 196, 3, 0, 0, 197, 3, 0, 0, 198, 3, 0, 0, 199, 3, 0, 0, 200, 3, 0, 0, 201, 3, 0, 0, 202, 3, 0, 0, 203, 3, 0, 0, 204, 3, 0, 0, 205, 3, 0, 0, 206, 3, 0, 0, 207, 3, 0, 0, 208, 3, 0, 0, 209, 3, 0, 0, 210, 3, 0, 0, 211, 3, 0, 0, 212, 3, 0, 0, 213, 3, 0, 0, 214, 3, 0, 0, 215, 3, 0, 0, 216, 3, 0, 0, 217, 3, 0, 0, 218, 3, 0, 0, 219, 3, 0, 0, 220, 3, 0, 0, 221, 3, 0, 0, 222, 3, 0, 0, 223, 3, 0, 0, 0, 0, 0, 0, 0, 0, 0, 0, 0, 0, 0, 0, 0, 0, 0, 0, 0, 0, 0, 0, 0, 0, 0, 0, 0, 0, 0, 0, 0, 0, 0, 0, 0, 0, 0, 0, 0, 0, 0, 0, 0, 0, 0, 0, 0, 0, 0, 0, 0, 0, 0, 0, 0, 0, 0, 0, 0, 0, 0, 0, 0, 0, 0, 0, 0, 0, 0, 0, 0, 0, 0, 0, 0, 0, 0, 0, 0, 0, 0, 0, 0, 0, 0, 0, 0, 0, 0, 0, 0, 0, 0, 0, 0, 0, 0, 0, 0, 0, 0, 0, 0, 0, 0, 0, 0, 0, 0, 0, 0, 0, 0, 0, 0, 0, 0, 0, 0, 0, 0, 0, 0, 0, 0, 0, 0, 0, 0, 0, 224, 3, 0, 0, 225, 3, 0, 0, 226, 3, 0, 0, 227, 3, 0, 0, 228, 3, 0, 0, 229, 3, 0, 0, 230, 3, 0, 0, 231, 3, 0, 0, 232, 3, 0, 0, 233, 3, 0, 0, 234, 3, 0, 0, 235, 3, 0, 0, 236, 3, 0, 0, 237, 3, 0, 0, 238, 3, 0, 0, 239, 3, 0, 0, 240, 3, 0, 0, 241, 3, 0, 0, 242, 3, 0, 0, 243, 3, 0, 0, 244, 3, 0, 0, 245, 3, 0, 0, 246, 3, 0, 0, 247, 3, 0, 0, 248, 3, 0, 0, 249, 3, 0, 0, 250, 3, 0, 0, 251, 3, 0, 0, 252, 3, 0, 0, 253, 3, 0, 0, 254, 3, 0, 0, 255, 3};
// _ZZ36kernel_A_full_B_SparseXDense_EllpackPKfiS0_iPfijPjE11totalShrMem has been demoted
// _ZZ52kernel_A_full_B_SparseXDense_Distribute_Columns_of_BPKfiS0_iPfijPjE11totalShrMem has been demoted
// _ZZ49kernel_A_full_B_SparseXDense_Distribute_Rows_of_BPKfiS0_iPfijPjE11totalShrMem has been demoted
// _ZZ61kernel_A_full_B_SparseXDense_Distribute_Cols_of_B_double_loadPKfiS0_iPfijPjE11totalShrMem has been demoted

.visible .entry _Z22kernel_A_B_DenseXDensePKfiS0_iPfijPj(
	.param .u64 .ptr .align 1 _Z22kernel_A_B_DenseXDensePKfiS0_iPfijPj_param_0,
	.param .u32 _Z22kernel_A_B_DenseXDensePKfiS0_iPfijPj_param_1,
	.param .u64 .ptr .align 1 _Z22kernel_A_B_DenseXDensePKfiS0_iPfijPj_param_2,
	.param .u32 _Z22kernel_A_B_DenseXDensePKfiS0_iPfijPj_param_3,
	.param .u64 .ptr .align 1 _Z22kernel_A_B_DenseXDensePKfiS0_iPfijPj_param_4,
	.param .u32 _Z22kernel_A_B_DenseXDensePKfiS0_iPfijPj_param_5,
	.param .u32 _Z22kernel_A_B_DenseXDensePKfiS0_iPfijPj_param_6,
	.param .u64 .ptr .align 1 _Z22kernel_A_B_DenseXDensePKfiS0_iPfijPj_param_7
)
.maxntid 32
{
	.reg .pred 	%p<5>;
	.reg .b32 	%r<25>;
	.reg .b32 	%f<227>;
	.reg .b64 	%rd<27>;
	// demoted variable
	.shared .align 8 .b8 _ZZ22kernel_A_B_DenseXDensePKfiS0_iPfijPjE11totalShrMem[8192];
	ld.param.u64 	%rd5, [_Z22kernel_A_B_DenseXDensePKfiS0_iPfijPj_param_0];
	ld.param.u32 	%r7, [_Z22kernel_A_B_DenseXDensePKfiS0_iPfijPj_param_1];
	ld.param.u64 	%rd6, [_Z22kernel_A_B_DenseXDensePKfiS0_iPfijPj_param_2];
	ld.param.u32 	%r8, [_Z22kernel_A_B_DenseXDensePKfiS0_iPfijPj_param_3];
	ld.param.u64 	%rd7, [_Z22kernel_A_B_DenseXDensePKfiS0_iPfijPj_param_4];
	ld.param.u32 	%r9, [_Z22kernel_A_B_DenseXDensePKfiS0_iPfijPj_param_5];
	ld.param.u32 	%r10, [_Z22kernel_A_B_DenseXDensePKfiS0_iPfijPj_param_6];
	ld.param.u64 	%rd8, [_Z22kernel_A_B_DenseXDensePKfiS0_iPfijPj_param_7];
	mov.u32 	%r1, %tid.y;
	mov.u32 	%r11, %ntid.y;
	mov.u32 	%r12, %ctaid.x;
	mad.lo.s32 	%r2, %r11, %r12, %r1;
	setp.ge.u32 	%p1, %r2, %r10;
	@%p1 bra 	$L__BB0_6;
	setp.eq.s64 	%p2, %rd8, 0;
	@%p2 bra 	$L__BB0_3;
	cvta.to.global.u64 	%rd9, %rd8;
	mul.wide.u32 	%rd10, %r2, 4;
	add.s64 	%rd11, %rd9, %rd10;
	ld.global.u32 	%r13, [%rd11];
	setp.eq.s32 	%p3, %r13, 0;
	@%p3 bra 	$L__BB0_6;
$L__BB0_3:
	shl.b32 	%r15, %r2, 10;
	add.s32 	%r16, %r15, %r7;
	cvt.u64.u32 	%rd12, %r16;
	add.s32 	%r17, %r15, %r8;
	add.s32 	%r3, %r15, %r9;
	shl.b32 	%r18, %r1, 12;
	mov.u32 	%r19, _ZZ22kernel_A_B_DenseXDensePKfiS0_iPfijPjE11totalShrMem;
	add.s32 	%r4, %r19, %r18;
	mov.u32 	%r20, %tid.x;
	cvt.u64.u32 	%rd13, %r17;
	cvt.u64.u32 	%rd1, %r20;
	add.s64 	%rd14, %rd1, %rd13;
	cvta.to.global.u64 	%rd15, %rd6;
	shl.b64 	%rd16, %rd14, 2;
	add.s64 	%rd17, %rd15, %rd16;
	ld.global.f32 	%f66, [%rd17];
	shl.b32 	%r21, %r20, 2;
	add.s32 	%r22, %r4, %r21;
	st.shared.f32 	[%r22], %f66;
	ld.global.f32 	%f67, [%rd17+128];
	st.shared.f32 	[%r22+128], %f67;
	ld.global.f32 	%f68, [%rd17+256];
	st.shared.f32 	[%r22+256], %f68;
	ld.global.f32 	%f69, [%rd17+384];
	st.shared.f32 	[%r22+384], %f69;
	ld.global.f32 	%f70, [%rd17+512];
	st.shared.f32 	[%r22+512], %f70;
	ld.global.f32 	%f71, [%rd17+640];
	st.shared.f32 	[%r22+640], %f71;
	ld.global.f32 	%f72, [%rd17+768];
	st.shared.f32 	[%r22+768], %f72;
	ld.global.f32 	%f73, [%rd17+896];
	st.shared.f32 	[%r22+896], %f73;
	ld.global.f32 	%f74, [%rd17+1024];
	st.shared.f32 	[%r22+1024], %f74;
	ld.global.f32 	%f75, [%rd17+1152];
	st.shared.f32 	[%r22+1152], %f75;
	ld.global.f32 	%f76, [%rd17+1280];
	st.shared.f32 	[%r22+1280], %f76;
	ld.global.f32 	%f77, [%rd17+1408];
	st.shared.f32 	[%r22+1408], %f77;
	ld.global.f32 	%f78, [%rd17+1536];
	st.shared.f32 	[%r22+1536], %f78;
	ld.global.f32 	%f79, [%rd17+1664];
	st.shared.f32 	[%r22+1664], %f79;
	ld.global.f32 	%f80, [%rd17+1792];
	st.shared.f32 	[%r22+1792], %f80;
	ld.global.f32 	%f81, [%rd17+1920];
	st.shared.f32 	[%r22+1920], %f81;
	ld.global.f32 	%f82, [%rd17+2048];
	st.shared.f32 	[%r22+2048], %f82;
	ld.global.f32 	%f83, [%rd17+2176];
	st.shared.f32 	[%r22+2176], %f83;
	ld.global.f32 	%f84, [%rd17+2304];
	st.shared.f32 	[%r22+2304], %f84;
	ld.global.f32 	%f85, [%rd17+2432];
	st.shared.f32 	[%r22+2432], %f85;
	ld.global.f32 	%f86, [%rd17+2560];
	st.shared.f32 	[%r22+2560], %f86;
	ld.global.f32 	%f87, [%rd17+2688];
	st.shared.f32 	[%r22+2688], %f87;
	ld.global.f32 	%f88, [%rd17+2816];
	st.shared.f32 	[%r22+2816], %f88;
	ld.global.f32 	%f89, [%rd17+2944];
	st.shared.f32 	[%r22+2944], %f89;
	ld.global.f32 	%f90, [%rd17+3072];
	st.shared.f32 	[%r22+3072], %f90;
	ld.global.f32 	%f91, [%rd17+3200];
	st.shared.f32 	[%r22+3200], %f91;
	ld.global.f32 	%f92, [%rd17+3328];
	st.shared.f32 	[%r22+3328], %f92;
	ld.global.f32 	%f93, [%rd17+3456];
	st.shared.f32 	[%r22+3456], %f93;
	ld.global.f32 	%f94, [%rd17+3584];
	st.shared.f32 	[%r22+3584], %f94;
	ld.global.f32 	%f95, [%rd17+3712];
	st.shared.f32 	[%r22+3712], %f95;
	ld.global.f32 	%f96, [%rd17+3840];
	st.shared.f32 	[%r22+3840], %f96;
	ld.global.f32 	%f97, [%rd17+3968];
	st.shared.f32 	[%r22+3968], %f97;
	bar.warp.sync 	-1;
	add.s64 	%rd18, %rd1, %rd12;
	shl.b64 	%rd19, %rd18, 2;
	cvta.to.global.u64 	%rd20, %rd5;
	add.s64 	%rd26, %rd20, %rd19;
	mov.f32 	%f195, 0f00000000;
	mov.b32 	%r24, 2048;
	mov.f32 	%f196, %f195;
	mov.f32 	%f197, %f195;
	mov.f32 	%f198, %f195;
	mov.f32 	%f199, %f195;
	mov.f32 	%f200, %f195;
	mov.f32 	%f201, %f195;
	mov.f32 	%f202, %f195;
	mov.f32 	%f203, %f195;
	mov.f32 	%f204, %f195;
	mov.f32 	%f205, %f195;
	mov.f32 	%f206, %f195;
	mov.f32 	%f207, %f195;
	mov.f32 	%f208, %f195;
	mov.f32 	%f209, %f195;
	mov.f32 	%f210, %f195;
	mov.f32 	%f211, %f195;
	mov.f32 	%f212, %f195;
	mov.f32 	%f213, %f195;
	mov.f32 	%f214, %f195;
	mov.f32 	%f215, %f195;
	mov.f32 	%f216, %f195;
	mov.f32 	%f217, %f195;
	mov.f32 	%f218, %f195;
	mov.f32 	%f219, %f195;
	mov.f32 	%f220, %f195;
	mov.f32 	%f221, %f195;
	mov.f32 	%f222, %f195;
	mov.f32 	%f223, %f195;
	mov.f32 	%f224, %f195;
	mov.f32 	%f225, %f195;
	mov.f32 	%f226, %f195;
$L__BB0_4:
	ld.global.f32 	%f98, [%rd26];
	add.s32 	%r23, %r4, %r24;
	ld.shared.f32 	%f99, [%r23+-2048];
	fma.rn.f32 	%f226, %f98, %f99, %f226;
	ld.shared.f32 	%f100, [%r23+-1920];
	fma.rn.f32 	%f225, %f98, %f100, %f225;
	ld.shared.f32 	%f101, [%r23+-1792];
	fma.rn.f32 	%f224, %f98, %f101, %f224;
	ld.shared.f32 	%f102, [%r23+-1664];
	fma.rn.f32 	%f223, %f98, %f102, %f223;
	ld.shared.f32 	%f103, [%r23+-1536];
	fma.rn.f32 	%f222, %f98, %f103, %f222;
	ld.shared.f32 	%f104, [%r23+-1408];
	fma.rn.f32 	%f221, %f98, %f104, %f221;
	ld.shared.f32 	%f105, [%r23+-1280];
	fma.rn.f32 	%f220, %f98, %f105, %f220;
	ld.shared.f32 	%f106, [%r23+-1152];
	fma.rn.f32 	%f219, %f98, %f106, %f219;
	ld.shared.f32 	%f107, [%r23+-1024];
	fma.rn.f32 	%f218, %f98, %f107, %f218;
	ld.shared.f32 	%f108, [%r23+-896];
	fma.rn.f32 	%f217, %f98, %f108, %f217;
	ld.shared.f32 	%f109, [%r23+-768];
	fma.rn.f32 	%f216, %f98, %f109, %f216;
	ld.shared.f32 	%f110, [%r23+-640];
	fma.rn.f32 	%f215, %f98, %f110, %f215;
	ld.shared.f32 	%f111, [%r23+-512];
	fma.rn.f32 	%f214, %f98, %f111, %f214;
	ld.shared.f32 	%f112, [%r23+-384];
	fma.rn.f32 	%f213, %f98, %f112, %f213;
	ld.shared.f32 	%f113, [%r23+-256];
	fma.rn.f32 	%f212, %f98, %f113, %f212;
	ld.shared.f32 	%f114, [%r23+-128];
	fma.rn.f32 	%f211, %f98, %f114, %f211;
	ld.shared.f32 	%f115, [%r23];
	fma.rn.f32 	%f210, %f98, %f115, %f210;
	ld.shared.f32 	%f116, [%r23+128];
	fma.rn.f32 	%f209, %f98, %f116, %f209;
	ld.shared.f32 	%f117, [%r23+256];
	fma.rn.f32 	%f208, %f98, %f117, %f208;
	ld.shared.f32 	%f118, [%r23+384];
	fma.rn.f32 	%f207, %f98, %f118, %f207;
	ld.shared.f32 	%f119, [%r23+512];
	fma.rn.f32 	%f206, %f98, %f119, %f206;
	ld.shared.f32 	%f120, [%r23+640];
	fma.rn.f32 	%f205, %f98, %f120, %f205;
	ld.shared.f32 	%f121, [%r23+768];
	fma.rn.f32 	%f204, %f98, %f121, %f204;
	ld.shared.f32 	%f122, [%r23+896];
	fma.rn.f32 	%f203, %f98, %f122, %f203;
	ld.shared.f32 	%f123, [%r23+1024];
	fma.rn.f32 	%f202, %f98, %f123, %f202;
	ld.shared.f32 	%f124, [%r23+1152];
	fma.rn.f32 	%f201, %f98, %f124, %f201;
	ld.shared.f32 	%f125, [%r23+1280];
	fma.rn.f32 	%f200, %f98, %f125, %f200;
	ld.shared.f32 	%f126, [%r23+1408];
	fma.rn.f32 	%f199, %f98, %f126, %f199;
	ld.shared.f32 	%f127, [%r23+1536];
	fma.rn.f32 	%f198, %f98, %f127, %f198;
	ld.shared.f32 	%f128, [%r23+1664];
	fma.rn.f32 	%f197, %f98, %f128, %f197;
	ld.shared.f32 	%f129, [%r23+1792];
	fma.rn.f32 	%f196, %f98, %f129, %f196;
	ld.shared.f32 	%f130, [%r23+1920];
	fma.rn.f32 	%f195, %f98, %f130, %f195;
	add.s64 	%rd26, %rd26, 128;
	add.s32 	%r24, %r24, 4;
	setp.ne.s32 	%p4, %r24, 2176;
	@%p4 bra 	$L__BB0_4;
	cvt.u64.u32 	%rd21, %r3;
	add.s64 	%rd22, %rd1, %rd21;
	cvta.to.global.u64 	%rd23, %rd7;
	shl.b64 	%rd24, %rd22, 2;
	add.s64 	%rd25, %rd23, %rd24;
	ld.global.f32 	%f131, [%rd25];
	add.f32 	%f132, %f226, %f131;
	st.global.f32 	[%rd25], %f132;
	ld.global.f32 	%f133, [%rd25+128];
	add.f32 	%f134, %f225, %f133;
	st.global.f32 	[%rd25+128], %f134;
	ld.global.f32 	%f135, [%rd25+256];
	add.f32 	%f136, %f224, %f135;
	st.global.f32 	[%rd25+256], %f136;
	ld.global.f32 	%f137, [%rd25+384];
	add.f32 	%f138, %f223, %f137;
	st.global.f32 	[%rd25+384], %f138;
	ld.global.f32 	%f139, [%rd25+512];
	add.f32 	%f140, %f222, %f139;
	st.global.f32 	[%rd25+512], %f140;
	ld.global.f32 	%f141, [%rd25+640];
	add.f32 	%f142, %f221, %f141;
	st.global.f32 	[%rd25+640], %f142;
	ld.global.f32 	%f143, [%rd25+768];
	add.f32 	%f144, %f220, %f143;
	st.global.f32 	[%rd25+768], %f144;
	ld.global.f32 	%f145, [%rd25+896];
	add.f32 	%f146, %f219, %f145;
	st.global.f32 	[%rd25+896], %f146;
	ld.global.f32 	%f147, [%rd25+1024];
	add.f32 	%f148, %f218, %f147;
	st.global.f32 	[%rd25+1024], %f148;
	ld.global.f32 	%f149, [%rd25+1152];
	add.f32 	%f150, %f217, %f149;
	st.global.f32 	[%rd25+1152], %f150;
	ld.global.f32 	%f151, [%rd25+1280];
	add.f32 	%f152, %f216, %f151;
	st.global.f32 	[%rd25+1280], %f152;
	ld.global.f32 	%f153, [%rd25+1408];
	add.f32 	%f154, %f215, %f153;
	st.global.f32 	[%rd25+1408], %f154;
	ld.global.f32 	%f155, [%rd25+1536];
	add.f32 	%f156, %f214, %f155;
	st.global.f32 	[%rd25+1536], %f156;
	ld.global.f32 	%f157, [%rd25+1664];
	add.f32 	%f158, %f213, %f157;
	st.global.f32 	[%rd25+1664], %f158;
	ld.global.f32 	%f159, [%rd25+1792];
	add.f32 	%f160, %f212, %f159;
	st.global.f32 	[%rd25+1792], %f160;
	ld.global.f32 	%f161, [%rd25+1920];
	add.f32 	%f162, %f211, %f161;
	st.global.f32 	[%rd25+1920], %f162;
	ld.global.f32 	%f163, [%rd25+2048];
	add.f32 	%f164, %f210, %f163;
	st.global.f32 	[%rd25+2048], %f164;
	ld.global.f32 	%f165, [%rd25+2176];
	add.f32 	%f166, %f209, %f165;
	st.global.f32 	[%rd25+2176], %f166;
	ld.global.f32 	%f167, [%rd25+2304];
	add.f32 	%f168, %f208, %f167;
	st.global.f32 	[%rd25+2304], %f168;
	ld.global.f32 	%f169, [%rd25+2432];
	add.f32 	%f170, %f207, %f169;
	st.global.f32 	[%rd25+2432], %f170;
	ld.global.f32 	%f171, [%rd25+2560];
	add.f32 	%f172, %f206, %f171;
	st.global.f32 	[%rd25+2560], %f172;
	ld.global.f32 	%f173, [%rd25+2688];
	add.f32 	%f174, %f205, %f173;
	st.global.f32 	[%rd25+2688], %f174;
	ld.global.f32 	%f175, [%rd25+2816];
	add.f32 	%f176, %f204, %f175;
	st.global.f32 	[%rd25+2816], %f176;
	ld.global.f32 	%f177, [%rd25+2944];
	add.f32 	%f178, %f203, %f177;
	st.global.f32 	[%rd25+2944], %f178;
	ld.global.f32 	%f179, [%rd25+3072];
	add.f32 	%f180, %f202, %f179;
	st.global.f32 	[%rd25+3072], %f180;
	ld.global.f32 	%f181, [%rd25+3200];
	add.f32 	%f182, %f201, %f181;
	st.global.f32 	[%rd25+3200], %f182;
	ld.global.f32 	%f183, [%rd25+3328];
	add.f32 	%f184, %f200, %f183;
	st.global.f32 	[%rd25+3328], %f184;
	ld.global.f32 	%f185, [%rd25+3456];
	add.f32 	%f186, %f199, %f185;
	st.global.f32 	[%rd25+3456], %f186;
	ld.global.f32 	%f187, [%rd25+3584];
	add.f32 	%f188, %f198, %f187;
	st.global.f32 	[%rd25+3584], %f188;
	ld.global.f32 	%f189, [%rd25+3712];
	add.f32 	%f190, %f197, %f189;
	st.global.f32 	[%rd25+3712], %f190;
	ld.global.f32 	%f191, [%rd25+3840];
	add.f32 	%f192, %f196, %f191;
	st.global.f32 	[%rd25+3840], %f192;
	ld.global.f32 	%f193, [%rd25+3968];
	add.f32 	%f194, %f195, %f193;
	st.global.f32 	[%rd25+3968], %f194;
$L__BB0_6:
	ret;

}
	// .globl	_Z25kernel_A_B_DenseXDense_COPKfiS0_iPfijPj
.visible .entry _Z25kernel_A_B_DenseXDense_COPKfiS0_iPfijPj(
	.param .u64 .ptr .align 1 _Z25kernel_A_B_DenseXDense_COPKfiS0_iPfijPj_param_0,
	.param .u32 _Z25kernel_A_B_DenseXDense_COPKfiS0_iPfijPj_param_1,
	.param .u64 .ptr .align 1 _Z25kernel_A_B_DenseXDense_COPKfiS0_iPfijPj_param_2,
	.param .u32 _Z25kernel_A_B_DenseXDense_COPKfiS0_iPfijPj_param_3,
	.param .u64 .ptr .align 1 _Z25kernel_A_B_DenseXDense_COPKfiS0_iPfijPj_param_4,
	.param .u32 _Z25kernel_A_B_DenseXDense_COPKfiS0_iPfijPj_param_5,
	.param .u32 _Z25kernel_A_B_DenseXDense_COPKfiS0_iPfijPj_param_6,
	.param .u64 .ptr .align 1 _Z25kernel_A_B_DenseXDense_COPKfiS0_iPfijPj_param_7
)
.maxntid 32
{
	.reg .pred 	%p<5>;
	.reg .b32 	%r<33>;
	.reg .b32 	%f<323>;
	.reg .b64 	%rd<24>;
	// demoted variable
	.shared .align 8 .b8 _ZZ25kernel_A_B_DenseXDense_COPKfiS0_iPfijPjE11totalShrMem[12288];
	ld.param.u64 	%rd2, [_Z25kernel_A_B_DenseXDense_COPKfiS0_iPfijPj_param_0];
	ld.param.u32 	%r11, [_Z25kernel_A_B_DenseXDense_COPKfiS0_iPfijPj_param_1];
	ld.param.u64 	%rd3, [_Z25kernel_A_B_DenseXDense_COPKfiS0_iPfijPj_param_2];
	ld.param.u32 	%r12, [_Z25kernel_A_B_DenseXDense_COPKfiS0_iPfijPj_param_3];
	ld.param.u64 	%rd4, [_Z25kernel_A_B_DenseXDense_COPKfiS0_iPfijPj_param_4];
	ld.param.u32 	%r13, [_Z25kernel_A_B_DenseXDense_COPKfiS0_iPfijPj_param_5];
	ld.param.u32 	%r14, [_Z25kernel_A_B_DenseXDense_COPKfiS0_iPfijPj_param_6];
	ld.param.u64 	%rd5, [_Z25kernel_A_B_DenseXDense_COPKfiS0_iPfijPj_param_7];
	mov.u32 	%r1, %tid.y;
	mov.u32 	%r15, %ntid.y;
	mov.u32 	%r16, %ctaid.x;
	mad.lo.s32 	%r2, %r15, %r16, %r1;
	setp.ge.u32 	%p1, %r2, %r14;
	@%p1 bra 	$L__BB1_6;
	setp.eq.s64 	%p2, %rd5, 0;
	@%p2 bra 	$L__BB1_3;
	cvta.to.global.u64 	%rd6, %rd5;
	mul.wide.u32 	%rd7, %r2, 4;
	add.s64 	%rd8, %rd6, %rd7;
	ld.global.u32 	%r17, [%rd8];
	setp.eq.s32 	%p3, %r17, 0;
	@%p3 bra 	$L__BB1_6;
$L__BB1_3:
	shl.b32 	%r19, %r2, 10;
	add.s32 	%r20, %r19, %r11;
	add.s32 	%r21, %r19, %r12;
	cvt.u64.u32 	%rd9, %r21;
	add.s32 	%r22, %r19, %r13;
	cvt.u64.u32 	%rd10, %r22;
	mul.lo.s32 	%r23, %r1, 12288;
	mov.u32 	%r24, _ZZ25kernel_A_B_DenseXDense_COPKfiS0_iPfijPjE11totalShrMem;
	add.s32 	%r25, %r24, %r23;
	mov.u32 	%r3, %tid.x;
	cvt.u64.u32 	%rd11, %r20;
	cvt.u64.u32 	%rd12, %r3;
	add.s64 	%rd13, %rd12, %rd11;
	cvta.to.global.u64 	%rd14, %rd2;
	shl.b64 	%rd15, %rd13, 2;
	add.s64 	%rd16, %rd14, %rd15;
	ld.global.f32 	%f66, [%rd16];
	shl.b32 	%r26, %r3, 7;
	add.s32 	%r4, %r25, %r26;
	ld.global.f32 	%f67, [%rd16+128];
	st.shared.v2.f32 	[%r4], {%f66, %f67};
	ld.global.f32 	%f68, [%rd16+256];
	ld.global.f32 	%f69, [%rd16+384];
	st.shared.v2.f32 	[%r4+8], {%f68, %f69};
	ld.global.f32 	%f70, [%rd16+512];
	ld.global.f32 	%f71, [%rd16+640];
	st.shared.v2.f32 	[%r4+16], {%f70, %f71};
	ld.global.f32 	%f72, [%rd16+768];
	ld.global.f32 	%f73, [%rd16+896];
	st.shared.v2.f32 	[%r4+24], {%f72, %f73};
	ld.global.f32 	%f74, [%rd16+1024];
	ld.global.f32 	%f75, [%rd16+1152];
	st.shared.v2.f32 	[%r4+32], {%f74, %f75};
	ld.global.f32 	%f76, [%rd16+1280];
	ld.global.f32 	%f77, [%rd16+1408];
	st.shared.v2.f32 	[%r4+40], {%f76, %f77};
	ld.global.f32 	%f78, [%rd16+1536];
	ld.global.f32 	%f79, [%rd16+1664];
	st.shared.v2.f32 	[%r4+48], {%f78, %f79};
	ld.global.f32 	%f80, [%rd16+1792];
	ld.global.f32 	%f81, [%rd16+1920];
	st.shared.v2.f32 	[%r4+56], {%f80, %f81};
	ld.global.f32 	%f82, [%rd16+2048];
	ld.global.f32 	%f83, [%rd16+2176];
	st.shared.v2.f32 	[%r4+64], {%f82, %f83};
	ld.global.f32 	%f84, [%rd16+2304];
	ld.global.f32 	%f85, [%rd16+2432];
	st.shared.v2.f32 	[%r4+72], {%f84, %f85};
	ld.global.f32 	%f86, [%rd16+2560];
	ld.global.f32 	%f87, [%rd16+2688];
	st.shared.v2.f32 	[%r4+80], {%f86, %f87};
	ld.global.f32 	%f88, [%rd16+2816];
	ld.global.f32 	%f89, [%rd16+2944];
	st.shared.v2.f32 	[%r4+88], {%f88, %f89};
	ld.global.f32 	%f90, [%rd16+3072];
	ld.global.f32 	%f91, [%rd16+3200];
	st.shared.v2.f32 	[%r4+96], {%f90, %f91};
	ld.global.f32 	%f92, [%rd16+3328];
	ld.global.f32 	%f93, [%rd16+3456];
	st.shared.v2.f32 	[%r4+104], {%f92, %f93};
	ld.global.f32 	%f94, [%rd16+3584];
	ld.global.f32 	%f95, [%rd16+3712];
	st.shared.v2.f32 	[%r4+112], {%f94, %f95};
	ld.global.f32 	%f96, [%rd16+3840];
	ld.global.f32 	%f97, [%rd16+3968];
	st.shared.v2.f32 	[%r4+120], {%f96, %f97};
	add.s64 	%rd17, %rd12, %rd9;
	cvta.to.global.u64 	%rd18, %rd3;
	shl.b64 	%rd19, %rd17, 2;
	add.s64 	%rd20, %rd18, %rd19;
	ld.global.f32 	%f98, [%rd20];
	ld.global.f32 	%f99, [%rd20+128];
	st.shared.v2.f32 	[%r4+4096], {%f98, %f99};
	ld.global.f32 	%f100, [%rd20+256];
	ld.global.f32 	%f101, [%rd20+384];
	st.shared.v2.f32 	[%r4+4104], {%f100, %f101};
	ld.global.f32 	%f102, [%rd20+512];
	ld.global.f32 	%f103, [%rd20+640];
	st.shared.v2.f32 	[%r4+4112], {%f102, %f103};
	ld.global.f32 	%f104, [%rd20+768];
	ld.global.f32 	%f105, [%rd20+896];
	st.shared.v2.f32 	[%r4+4120], {%f104, %f105};
	ld.global.f32 	%f106, [%rd20+1024];
	ld.global.f32 	%f107, [%rd20+1152];
	st.shared.v2.f32 	[%r4+4128], {%f106, %f107};
	ld.global.f32 	%f108, [%rd20+1280];
	ld.global.f32 	%f109, [%rd20+1408];
	st.shared.v2.f32 	[%r4+4136], {%f108, %f109};
	ld.global.f32 	%f110, [%rd20+1536];
	ld.global.f32 	%f111, [%rd20+1664];
	st.shared.v2.f32 	[%r4+4144], {%f110, %f111};
	ld.global.f32 	%f112, [%rd20+1792];
	ld.global.f32 	%f113, [%rd20+1920];
	st.shared.v2.f32 	[%r4+4152], {%f112, %f113};
	ld.global.f32 	%f114, [%rd20+2048];
	ld.global.f32 	%f115, [%rd20+2176];
	st.shared.v2.f32 	[%r4+4160], {%f114, %f115};
	ld.global.f32 	%f116, [%rd20+2304];
	ld.global.f32 	%f117, [%rd20+2432];
	st.shared.v2.f32 	[%r4+4168], {%f116, %f117};
	ld.global.f32 	%f118, [%rd20+2560];
	ld.global.f32 	%f119, [%rd20+2688];
	st.shared.v2.f32 	[%r4+4176], {%f118, %f119};
	ld.global.f32 	%f120, [%rd20+2816];
	ld.global.f32 	%f121, [%rd20+2944];
	st.shared.v2.f32 	[%r4+4184], {%f120, %f121};
	ld.global.f32 	%f122, [%rd20+3072];
	ld.global.f32 	%f123, [%rd20+3200];
	st.shared.v2.f32 	[%r4+4192], {%f122, %f123};
	ld.global.f32 	%f124, [%rd20+3328];
	ld.global.f32 	%f125, [%rd20+3456];
	st.shared.v2.f32 	[%r4+4200], {%f124, %f125};
	ld.global.f32 	%f126, [%rd20+3584];
	ld.global.f32 	%f127, [%rd20+3712];
	st.shared.v2.f32 	[%r4+4208], {%f126, %f127};
	ld.global.f32 	%f128, [%rd20+3840];
	ld.global.f32 	%f129, [%rd20+3968];
	st.shared.v2.f32 	[%r4+4216], {%f128, %f129};
	add.s64 	%rd21, %rd10, %rd12;
	cvta.to.global.u64 	%rd22, %rd4;
	shl.b64 	%rd23, %rd21, 2;
	add.s64 	%rd1, %rd22, %rd23;
	ld.global.f32 	%f130, [%rd1];
	ld.global.f32 	%f131, [%rd1+128];
	st.shared.v2.f32 	[%r4+8192], {%f130, %f131};
	ld.global.f32 	%f132, [%rd1+256];
	ld.global.f32 	%f133, [%rd1+384];
	st.shared.v2.f32 	[%r4+8200], {%f132, %f133};
	ld.global.f32 	%f134, [%rd1+512];
	ld.global.f32 	%f135, [%rd1+640];
	st.shared.v2.f32 	[%r4+8208], {%f134, %f135};
	ld.global.f32 	%f136, [%rd1+768];
	ld.global.f32 	%f137, [%rd1+896];
	st.shared.v2.f32 	[%r4+8216], {%f136, %f137};
	ld.global.f32 	%f138, [%rd1+1024];
	ld.global.f32 	%f139, [%rd1+1152];
	st.shared.v2.f32 	[%r4+8224], {%f138, %f139};
	ld.global.f32 	%f140, [%rd1+1280];
	ld.global.f32 	%f141, [%rd1+1408];
	st.shared.v2.f32 	[%r4+8232], {%f140, %f141};
	ld.global.f32 	%f142, [%rd1+1536];
	ld.global.f32 	%f143, [%rd1+1664];
	st.shared.v2.f32 	[%r4+8240], {%f142, %f143};
	ld.global.f32 	%f144, [%rd1+1792];
	ld.global.f32 	%f145, [%rd1+1920];
	st.shared.v2.f32 	[%r4+8248], {%f144, %f145};
	ld.global.f32 	%f146, [%rd1+2048];
	ld.global.f32 	%f147, [%rd1+2176];
	st.shared.v2.f32 	[%r4+8256], {%f146, %f147};
	ld.global.f32 	%f148, [%rd1+2304];
	ld.global.f32 	%f149, [%rd1+2432];
	st.shared.v2.f32 	[%r4+8264], {%f148, %f149};
	ld.global.f32 	%f150, [%rd1+2560];
	ld.global.f32 	%f151, [%rd1+2688];
	st.shared.v2.f32 	[%r4+8272], {%f150, %f151};
	ld.global.f32 	%f152, [%rd1+2816];
	ld.global.f32 	%f153, [%rd1+2944];
	st.shared.v2.f32 	[%r4+8280], {%f152, %f153};
	ld.global.f32 	%f154, [%rd1+3072];
	ld.global.f32 	%f155, [%rd1+3200];
	st.shared.v2.f32 	[%r4+8288], {%f154, %f155};
	ld.global.f32 	%f156, [%rd1+3328];
	ld.global.f32 	%f157, [%rd1+3456];
	st.shared.v2.f32 	[%r4+8296], {%f156, %f157};
	ld.global.f32 	%f158, [%rd1+3584];
	ld.global.f32 	%f159, [%rd1+3712];
	st.shared.v2.f32 	[%r4+8304], {%f158, %f159};
	ld.global.f32 	%f160, [%rd1+3840];
	ld.global.f32 	%f161, [%rd1+3968];
	st.shared.v2.f32 	[%r4+8312], {%f160, %f161};
	bar.warp.sync 	-1;
	shl.b32 	%r27, %r3, 2;
	or.b32  	%r28, %r23, %r27;
	add.s32 	%r5, %r24, %r28;
	add.s32 	%r31, %r25, 2048;
	mov.f32 	%f291, 0f00000000;
	mov.b32 	%r32, 4096;
	mov.f32 	%f292, %f291;
	mov.f32 	%f293, %f291;
	mov.f32 	%f294, %f291;
	mov.f32 	%f295, %f291;
	mov.f32 	%f296, %f291;
	mov.f32 	%f297, %f291;
	mov.f32 	%f298, %f291;
	mov.f32 	%f299, %f291;
	mov.f32 	%f300, %f291;
	mov.f32 	%f301, %f291;
	mov.f32 	%f302, %f291;
	mov.f32 	%f303, %f291;
	mov.f32 	%f304, %f291;
	mov.f32 	%f305, %f291;
	mov.f32 	%f306, %f291;
	mov.f32 	%f307, %f291;
	mov.f32 	%f308, %f291;
	mov.f32 	%f309, %f291;
	mov.f32 	%f310, %f291;
	mov.f32 	%f311, %f291;
	mov.f32 	%f312, %f291;
	mov.f32 	%f313, %f291;
	mov.f32 	%f314, %f291;
	mov.f32 	%f315, %f291;
	mov.f32 	%f316, %f291;
	mov.f32 	%f317, %f291;
	mov.f32 	%f318, %f291;
	mov.f32 	%f319, %f291;
	mov.f32 	%f320, %f291;
	mov.f32 	%f321, %f291;
	mov.f32 	%f322, %f291;
$L__BB1_4:
	add.s32 	%r29, %r5, %r32;
	ld.shared.f32 	%f162, [%r29];
	ld.shared.f32 	%f163, [%r31+-2048];
	fma.rn.f32 	%f322, %f162, %f163, %f322;
	ld.shared.f32 	%f164, [%r31+-1920];
	fma.rn.f32 	%f321, %f162, %f164, %f321;
	ld.shared.f32 	%f165, [%r31+-1792];
	fma.rn.f32 	%f320, %f162, %f165, %f320;
	ld.shared.f32 	%f166, [%r31+-1664];
	fma.rn.f32 	%f319, %f162, %f166, %f319;
	ld.shared.f32 	%f167, [%r31+-1536];
	fma.rn.f32 	%f318, %f162, %f167, %f318;
	ld.shared.f32 	%f168, [%r31+-1408];
	fma.rn.f32 	%f317, %f162, %f168, %f317;
	ld.shared.f32 	%f169, [%r31+-1280];
	fma.rn.f32 	%f316, %f162, %f169, %f316;
	ld.shared.f32 	%f170, [%r31+-1152];
	fma.rn.f32 	%f315, %f162, %f170, %f315;
	ld.shared.f32 	%f171, [%r31+-1024];
	fma.rn.f32 	%f314, %f162, %f171, %f314;
	ld.shared.f32 	%f172, [%r31+-896];
	fma.rn.f32 	%f313, %f162, %f172, %f313;
	ld.shared.f32 	%f173, [%r31+-768];
	fma.rn.f32 	%f312, %f162, %f173, %f312;
	ld.shared.f32 	%f174, [%r31+-640];
	fma.rn.f32 	%f311, %f162, %f174, %f311;
	ld.shared.f32 	%f175, [%r31+-512];
	fma.rn.f32 	%f310, %f162, %f175, %f310;
	ld.shared.f32 	%f176, [%r31+-384];
	fma.rn.f32 	%f309, %f162, %f176, %f309;
	ld.shared.f32 	%f177, [%r31+-256];
	fma.rn.f32 	%f308, %f162, %f177, %f308;
	ld.shared.f32 	%f178, [%r31+-128];
	fma.rn.f32 	%f307, %f162, %f178, %f307;
	ld.shared.f32 	%f179, [%r31];
	fma.rn.f32 	%f306, %f162, %f179, %f306;
	ld.shared.f32 	%f180, [%r31+128];
	fma.rn.f32 	%f305, %f162, %f180, %f305;
	ld.shared.f32 	%f181, [%r31+256];
	fma.rn.f32 	%f304, %f162, %f181, %f304;
	ld.shared.f32 	%f182, [%r31+384];
	fma.rn.f32 	%f303, %f162, %f182, %f303;
	ld.shared.f32 	%f183, [%r31+512];
	fma.rn.f32 	%f302, %f162, %f183, %f302;
	ld.shared.f32 	%f184, [%r31+640];
	fma.rn.f32 	%f301, %f162, %f184, %f301;
	ld.shared.f32 	%f185, [%r31+768];
	fma.rn.f32 	%f300, %f162, %f185, %f300;
	ld.shared.f32 	%f186, [%r31+896];
	fma.rn.f32 	%f299, %f162, %f186, %f299;
	ld.shared.f32 	%f187, [%r31+1024];
	fma.rn.f32 	%f298, %f162, %f187, %f298;
	ld.shared.f32 	%f188, [%r31+1152];
	fma.rn.f32 	%f297, %f162, %f188, %f297;
	ld.shared.f32 	%f189, [%r31+1280];
	fma.rn.f32 	%f296, %f162, %f189, %f296;
	ld.shared.f32 	%f190, [%r31+1408];
	fma.rn.f32 	%f295, %f162, %f190, %f295;
	ld.shared.f32 	%f191, [%r31+1536];
	fma.rn.f32 	%f294, %f162, %f191, %f294;
	ld.shared.f32 	%f192, [%r31+1664];
	fma.rn.f32 	%f293, %f162, %f192, %f293;
	ld.shared.f32 	%f193, [%r31+1792];
	fma.rn.f32 	%f292, %f162, %f193, %f292;
	ld.shared.f32 	%f194, [%r31+1920];
	fma.rn.f32 	%f291, %f162, %f194, %f291;
	add.s32 	%r32, %r32, 128;
	add.s32 	%r31, %r31, 4;
	setp.ne.s32 	%p4, %r32, 8192;
	@%p4 bra 	$L__BB1_4;
	mad.lo.s32 	%r30, %r3, -124, %r4;
	ld.shared.f32 	%f195, [%r30+8192];
	add.f32 	%f196, %f322, %f195;
	st.shared.f32 	[%r30+8192], %f196;
	ld.shared.f32 	%f197, [%r30+8320];
	add.f32 	%f198, %f321, %f197;
	st.shared.f32 	[%r30+8320], %f198;
	ld.shared.f32 	%f199, [%r30+8448];
	add.f32 	%f200, %f320, %f199;
	st.shared.f32 	[%r30+8448], %f200;
	ld.shared.f32 	%f201, [%r30+8576];
	add.f32 	%f202, %f319, %f201;
	st.shared.f32 	[%r30+8576], %f202;
	ld.shared.f32 	%f203, [%r30+8704];
	add.f32 	%f204, %f318, %f203;
	st.shared.f32 	[%r30+8704], %f204;
	ld.shared.f32 	%f205, [%r30+8832];
	add.f32 	%f206, %f317, %f205;
	st.shared.f32 	[%r30+8832], %f206;
	ld.shared.f32 	%f207, [%r30+8960];
	add.f32 	%f208, %f316, %f207;
	st.shared.f32 	[%r30+8960], %f208;
	ld.shared.f32 	%f209, [%r30+9088];
	add.f32 	%f210, %f315, %f209;
	st.shared.f32 	[%r30+9088], %f210;
	ld.shared.f32 	%f211, [%r30+9216];
	add.f32 	%f212, %f314, %f211;
	st.shared.f32 	[%r30+9216], %f212;
	ld.shared.f32 	%f213, [%r30+9344];
	add.f32 	%f214, %f313, %f213;
	st.shared.f32 	[%r30+9344], %f214;
	ld.shared.f32 	%f215, [%r30+9472];
	add.f32 	%f216, %f312, %f215;
	st.shared.f32 	[%r30+9472], %f216;
	ld.shared.f32 	%f217, [%r30+9600];
	add.f32 	%f218, %f311, %f217;
	st.shared.f32 	[%r30+9600], %f218;
	ld.shared.f32 	%f219, [%r30+9728];
	add.f32 	%f220, %f310, %f219;
	st.shared.f32 	[%r30+9728], %f220;
	ld.shared.f32 	%f221, [%r30+9856];
	add.f32 	%f222, %f309, %f221;
	st.shared.f32 	[%r30+9856], %f222;
	ld.shared.f32 	%f223, [%r30+9984];
	add.f32 	%f224, %f308, %f223;
	st.shared.f32 	[%r30+9984], %f224;
	ld.shared.f32 	%f225, [%r30+10112];
	add.f32 	%f226, %f307, %f225;
	st.shared.f32 	[%r30+10112], %f226;
	ld.shared.f32 	%f227, [%r30+10240];
	add.f32 	%f228, %f306, %f227;
	st.shared.f32 	[%r30+10240], %f228;
	ld.shared.f32 	%f229, [%r30+10368];
	add.f32 	%f230, %f305, %f229;
	st.shared.f32 	[%r30+10368], %f230;
	ld.shared.f32 	%f231, [%r30+10496];
	add.f32 	%f232, %f304, %f231;
	st.shared.f32 	[%r30+10496], %f232;
	ld.shared.f32 	%f233, [%r30+10624];
	add.f32 	%f234, %f303, %f233;
	st.shared.f32 	[%r30+10624], %f234;
	ld.shared.f32 	%f235, [%r30+10752];
	add.f32 	%f236, %f302, %f235;
	st.shared.f32 	[%r30+10752], %f236;
	ld.shared.f32 	%f237, [%r30+10880];
	add.f32 	%f238, %f301, %f237;
	st.shared.f32 	[%r30+10880], %f238;
	ld.shared.f32 	%f239, [%r30+11008];
	add.f32 	%f240, %f300, %f239;
	st.shared.f32 	[%r30+11008], %f240;
	ld.shared.f32 	%f241, [%r30+11136];
	add.f32 	%f242, %f299, %f241;
	st.shared.f32 	[%r30+11136], %f242;
	ld.shared.f32 	%f243, [%r30+11264];
	add.f32 	%f244, %f298, %f243;
	st.shared.f32 	[%r30+11264], %f244;
	ld.shared.f32 	%f245, [%r30+11392];
	add.f32 	%f246, %f297, %f245;
	st.shared.f32 	[%r30+11392], %f246;
	ld.shared.f32 	%f247, [%r30+11520];
	add.f32 	%f248, %f296, %f247;
	st.shared.f32 	[%r30+11520], %f248;
	ld.shared.f32 	%f249, [%r30+11648];
	add.f32 	%f250, %f295, %f249;
	st.shared.f32 	[%r30+11648], %f250;
	ld.shared.f32 	%f251, [%r30+11776];
	add.f32 	%f252, %f294, %f251;
	st.shared.f32 	[%r30+11776], %f252;
	ld.shared.f32 	%f253, [%r30+11904];
	add.f32 	%f254, %f293, %f253;
	st.shared.f32 	[%r30+11904], %f254;
	ld.shared.f32 	%f255, [%r30+12032];
	add.f32 	%f256, %f292, %f255;
	st.shared.f32 	[%r30+12032], %f256;
	ld.shared.f32 	%f257, [%r30+12160];
	add.f32 	%f258, %f291, %f257;
	st.shared.f32 	[%r30+12160], %f258;
	ld.shared.v2.f32 	{%f259, %f260}, [%r4+8192];
	st.global.f32 	[%rd1], %f259;
	st.global.f32 	[%rd1+128], %f260;
	ld.shared.v2.f32 	{%f261, %f262}, [%r4+8200];
	st.global.f32 	[%rd1+256], %f261;
	st.global.f32 	[%rd1+384], %f262;
	ld.shared.v2.f32 	{%f263, %f264}, [%r4+8208];
	st.global.f32 	[%rd1+512], %f263;
	st.global.f32 	[%rd1+640], %f264;
	ld.shared.v2.f32 	{%f265, %f266}, [%r4+8216];
	st.global.f32 	[%rd1+768], %f265;
	st.global.f32 	[%rd1+896], %f266;
	ld.shared.v2.f32 	{%f267, %f268}, [%r4+8224];
	st.global.f32 	[%rd1+1024], %f267;
	st.global.f32 	[%rd1+1152], %f268;
	ld.shared.v2.f32 	{%f269, %f270}, [%r4+8232];
	st.global.f32 	[%rd1+1280], %f269;
	st.global.f32 	[%rd1+1408], %f270;
	ld.shared.v2.f32 	{%f271, %f272}, [%r4+8240];
	st.global.f32 	[%rd1+1536], %f271;
	st.global.f32 	[%rd1+1664], %f272;
	ld.shared.v2.f32 	{%f273, %f274}, [%r4+8248];
	st.global.f32 	[%rd1+1792], %f273;
	st.global.f32 	[%rd1+1920], %f274;
	ld.shared.v2.f32 	{%f275, %f276}, [%r4+8256];
	st.global.f32 	[%rd1+2048], %f275;
	st.global.f32 	[%rd1+2176], %f276;
	ld.shared.v2.f32 	{%f277, %f278}, [%r4+8264];
	st.global.f32 	[%rd1+2304], %f277;
	st.global.f32 	[%rd1+2432], %f278;
	ld.shared.v2.f32 	{%f279, %f280}, [%r4+8272];
	st.global.f32 	[%rd1+2560], %f279;
	st.global.f32 	[%rd1+2688], %f280;
	ld.shared.v2.f32 	{%f281, %f282}, [%r4+8280];
	st.global.f32 	[%rd1+2816], %f281;
	st.global.f32 	[%rd1+2944], %f282;
	ld.shared.v2.f32 	{%f283, %f284}, [%r4+8288];
	st.global.f32 	[%rd1+3072], %f283;
	st.global.f32 	[%rd1+3200], %f284;
	ld.shared.v2.f32 	{%f285, %f286}, [%r4+8296];
	st.global.f32 	[%rd1+3328], %f285;
	st.global.f32 	[%rd1+3456], %f286;
	ld.shared.v2.f32 	{%f287, %f288}, [%r4+8304];
	st.global.f32 	[%rd1+3584], %f287;
	st.global.f32 	[%rd1+3712], %f288;
	ld.shared.v2.f32 	{%f289, %f290}, [%r4+8312];
	st.global.f32 	[%rd1+3840], %f289;
	st.global.f32 	[%rd1+3968], %f290;
$L__BB1_6:
	ret;

}
	// .globl	_Z39kernel_A_B_DenseXDense_row_major_dist_APKfiS0_iPfijPj
.visible .entry _Z39kernel_A_B_DenseXDense_row_major_dist_APKfiS0_iPfijPj(
	.param .u64 .ptr .align 1 _Z39kernel_A_B_DenseXDense_row_major_dist_APKfiS0_iPfijPj_param_0,
	.param .u32 _Z39kernel_A_B_DenseXDense_row_major_dist_APKfiS0_iPfijPj_param_1,
	.param .u64 .ptr .align 1 _Z39kernel_A_B_DenseXDense_row_major_dist_APKfiS0_iPfijPj_param_2,
	.param .u32 _Z39kernel_A_B_DenseXDense_row_major_dist_APKfiS0_iPfijPj_param_3,
	.param .u64 .ptr .align 1 _Z39kernel_A_B_DenseXDense_row_major_dist_APKfiS0_iPfijPj_param_4,
	.param .u32 _Z39kernel_A_B_DenseXDense_row_major_dist_APKfiS0_iPfijPj_param_5,
	.param .u32 _Z39kernel_A_B_DenseXDense_row_major_dist_APKfiS0_iPfijPj_param_6,
	.param .u64 .ptr .align 1 _Z39kernel_A_B_DenseXDense_row_major_dist_APKfiS0_iPfijPj_param_7
)
.maxntid 32
{
	.reg .pred 	%p<5>;
	.reg .b32 	%r<26>;
	.reg .b32 	%f<227>;
	.reg .b64 	%rd<28>;
	// demoted variable
	.shared .align 8 .b8 _ZZ39kernel_A_B_DenseXDense_row_major_dist_APKfiS0_iPfijPjE11totalShrMem[4096];
	ld.param.u64 	%rd4, [_Z39kernel_A_B_DenseXDense_row_major_dist_APKfiS0_iPfijPj_param_0];
	ld.param.u32 	%r8, [_Z39kernel_A_B_DenseXDense_row_major_dist_APKfiS0_iPfijPj_param_1];
	ld.param.u64 	%rd5, [_Z39kernel_A_B_DenseXDense_row_major_dist_APKfiS0_iPfijPj_param_2];
	ld.param.u32 	%r9, [_Z39kernel_A_B_DenseXDense_row_major_dist_APKfiS0_iPfijPj_param_3];
	ld.param.u64 	%rd6, [_Z39kernel_A_B_DenseXDense_row_major_dist_APKfiS0_iPfijPj_param_4];
	ld.param.u32 	%r10, [_Z39kernel_A_B_DenseXDense_row_major_dist_APKfiS0_iPfijPj_param_5];
	ld.param.u32 	%r11, [_Z39kernel_A_B_DenseXDense_row_major_dist_APKfiS0_iPfijPj_param_6];
	ld.param.u64 	%rd7, [_Z39kernel_A_B_DenseXDense_row_major_dist_APKfiS0_iPfijPj_param_7];
	mov.u32 	%r1, %tid.y;
	mov.u32 	%r12, %ntid.y;
	mov.u32 	%r13, %ctaid.x;
	mad.lo.s32 	%r2, %r12, %r13, %r1;
	setp.ge.u32 	%p1, %r2, %r11;
	@%p1 bra 	$L__BB2_6;
	setp.eq.s64 	%p2, %rd7, 0;
	@%p2 bra 	$L__BB2_3;
	cvta.to.global.u64 	%rd8, %rd7;
	mul.wide.u32 	%rd9, %r2, 4;
	add.s64 	%rd10, %rd8, %rd9;
	ld.global.u32 	%r14, [%rd10];
	setp.eq.s32 	%p3, %r14, 0;
	@%p3 bra 	$L__BB2_6;
$L__BB2_3:
	shl.b32 	%r16, %r2, 10;
	add.s32 	%r17, %r16, %r8;
	add.s32 	%r18, %r16, %r9;
	add.s32 	%r3, %r16, %r10;
	shl.b32 	%r19, %r1, 12;
	mov.u32 	%r20, _ZZ39kernel_A_B_DenseXDense_row_major_dist_APKfiS0_iPfijPjE11totalShrMem;
	add.s32 	%r4, %r20, %r19;
	mov.u32 	%r5, %tid.x;
	cvt.u64.u32 	%rd11, %r18;
	cvt.u64.u32 	%rd12, %r5;
	add.s64 	%rd13, %rd12, %rd11;
	cvta.to.global.u64 	%rd14, %rd5;
	shl.b64 	%rd15, %rd13, 2;
	add.s64 	%rd16, %rd14, %rd15;
	ld.global.f32 	%f66, [%rd16];
	shl.b32 	%r21, %r5, 2;
	add.s32 	%r22, %r4, %r21;
	st.shared.f32 	[%r22], %f66;
	ld.global.f32 	%f67, [%rd16+128];
	st.shared.f32 	[%r22+128], %f67;
	ld.global.f32 	%f68, [%rd16+256];
	st.shared.f32 	[%r22+256], %f68;
	ld.global.f32 	%f69, [%rd16+384];
	st.shared.f32 	[%r22+384], %f69;
	ld.global.f32 	%f70, [%rd16+512];
	st.shared.f32 	[%r22+512], %f70;
	ld.global.f32 	%f71, [%rd16+640];
	st.shared.f32 	[%r22+640], %f71;
	ld.global.f32 	%f72, [%rd16+768];
	st.shared.f32 	[%r22+768], %f72;
	ld.global.f32 	%f73, [%rd16+896];
	st.shared.f32 	[%r22+896], %f73;
	ld.global.f32 	%f74, [%rd16+1024];
	st.shared.f32 	[%r22+1024], %f74;
	ld.global.f32 	%f75, [%rd16+1152];
	st.shared.f32 	[%r22+1152], %f75;
	ld.global.f32 	%f76, [%rd16+1280];
	st.shared.f32 	[%r22+1280], %f76;
	ld.global.f32 	%f77, [%rd16+1408];
	st.shared.f32 	[%r22+1408], %f77;
	ld.global.f32 	%f78, [%rd16+1536];
	st.shared.f32 	[%r22+1536], %f78;
	ld.global.f32 	%f79, [%rd16+1664];
	st.shared.f32 	[%r22+1664], %f79;
	ld.global.f32 	%f80, [%rd16+1792];
	st.shared.f32 	[%r22+1792], %f80;
	ld.global.f32 	%f81, [%rd16+1920];
	st.shared.f32 	[%r22+1920], %f81;
	ld.global.f32 	%f82, [%rd16+2048];
	st.shared.f32 	[%r22+2048], %f82;
	ld.global.f32 	%f83, [%rd16+2176];
	st.shared.f32 	[%r22+2176], %f83;
	ld.global.f32 	%f84, [%rd16+2304];
	st.shared.f32 	[%r22+2304], %f84;
	ld.global.f32 	%f85, [%rd16+2432];
	st.shared.f32 	[%r22+2432], %f85;
	ld.global.f32 	%f86, [%rd16+2560];
	st.shared.f32 	[%r22+2560], %f86;
	ld.global.f32 	%f87, [%rd16+2688];
	st.shared.f32 	[%r22+2688], %f87;
	ld.global.f32 	%f88, [%rd16+2816];
	st.shared.f32 	[%r22+2816], %f88;
	ld.global.f32 	%f89, [%rd16+2944];
	st.shared.f32 	[%r22+2944], %f89;
	ld.global.f32 	%f90, [%rd16+3072];
	st.shared.f32 	[%r22+3072], %f90;
	ld.global.f32 	%f91, [%rd16+3200];
	st.shared.f32 	[%r22+3200], %f91;
	ld.global.f32 	%f92, [%rd16+3328];
	st.shared.f32 	[%r22+3328], %f92;
	ld.global.f32 	%f93, [%rd16+3456];
	st.shared.f32 	[%r22+3456], %f93;
	ld.global.f32 	%f94, [%rd16+3584];
	st.shared.f32 	[%r22+3584], %f94;
	ld.global.f32 	%f95, [%rd16+3712];
	st.shared.f32 	[%r22+3712], %f95;
	ld.global.f32 	%f96, [%rd16+3840];
	st.shared.f32 	[%r22+3840], %f96;
	ld.global.f32 	%f97, [%rd16+3968];
	st.shared.f32 	[%r22+3968], %f97;
	bar.warp.sync 	-1;
	mul.wide.u32 	%rd17, %r5, 128;
	mul.wide.u32 	%rd18, %r17, 4;
	add.s64 	%rd19, %rd17, %rd18;
	cvta.to.global.u64 	%rd20, %rd4;
	add.s64 	%rd27, %rd20, %rd19;
	mov.f32 	%f195, 0f00000000;
	mov.b32 	%r25, 64;
	mov.f32 	%f196, %f195;
	mov.f32 	%f197, %f195;
	mov.f32 	%f198, %f195;
	mov.f32 	%f199, %f195;
	mov.f32 	%f200, %f195;
	mov.f32 	%f201, %f195;
	mov.f32 	%f202, %f195;
	mov.f32 	%f203, %f195;
	mov.f32 	%f204, %f195;
	mov.f32 	%f205, %f195;
	mov.f32 	%f206, %f195;
	mov.f32 	%f207, %f195;
	mov.f32 	%f208, %f195;
	mov.f32 	%f209, %f195;
	mov.f32 	%f210, %f195;
	mov.f32 	%f211, %f195;
	mov.f32 	%f212, %f195;
	mov.f32 	%f213, %f195;
	mov.f32 	%f214, %f195;
	mov.f32 	%f215, %f195;
	mov.f32 	%f216, %f195;
	mov.f32 	%f217, %f195;
	mov.f32 	%f218, %f195;
	mov.f32 	%f219, %f195;
	mov.f32 	%f220, %f195;
	mov.f32 	%f221, %f195;
	mov.f32 	%f222, %f195;
	mov.f32 	%f223, %f195;
	mov.f32 	%f224, %f195;
	mov.f32 	%f225, %f195;
	mov.f32 	%f226, %f195;
$L__BB2_4:
	ld.global.f32 	%f98, [%rd27];
	add.s32 	%r23, %r4, %r25;
	ld.shared.v2.f32 	{%f99, %f100}, [%r23+-64];
	fma.rn.f32 	%f226, %f98, %f99, %f226;
	fma.rn.f32 	%f225, %f98, %f100, %f225;
	ld.shared.v2.f32 	{%f101, %f102}, [%r23+-56];
	fma.rn.f32 	%f224, %f98, %f101, %f224;
	fma.rn.f32 	%f223, %f98, %f102, %f223;
	ld.shared.v2.f32 	{%f103, %f104}, [%r23+-48];
	fma.rn.f32 	%f222, %f98, %f103, %f222;
	fma.rn.f32 	%f221, %f98, %f104, %f221;
	ld.shared.v2.f32 	{%f105, %f106}, [%r23+-40];
	fma.rn.f32 	%f220, %f98, %f105, %f220;
	fma.rn.f32 	%f219, %f98, %f106, %f219;
	ld.shared.v2.f32 	{%f107, %f108}, [%r23+-32];
	fma.rn.f32 	%f218, %f98, %f107, %f218;
	fma.rn.f32 	%f217, %f98, %f108, %f217;
	ld.shared.v2.f32 	{%f109, %f110}, [%r23+-24];
	fma.rn.f32 	%f216, %f98, %f109, %f216;
	fma.rn.f32 	%f215, %f98, %f110, %f215;
	ld.shared.v2.f32 	{%f111, %f112}, [%r23+-16];
	fma.rn.f32 	%f214, %f98, %f111, %f214;
	fma.rn.f32 	%f213, %f98, %f112, %f213;
	ld.shared.v2.f32 	{%f113, %f114}, [%r23+-8];
	fma.rn.f32 	%f212, %f98, %f113, %f212;
	fma.rn.f32 	%f211, %f98, %f114, %f211;
	ld.shared.v2.f32 	{%f115, %f116}, [%r23];
	fma.rn.f32 	%f210, %f98, %f115, %f210;
	fma.rn.f32 	%f209, %f98, %f116, %f209;
	ld.shared.v2.f32 	{%f117, %f118}, [%r23+8];
	fma.rn.f32 	%f208, %f98, %f117, %f208;
	fma.rn.f32 	%f207, %f98, %f118, %f207;
	ld.shared.v2.f32 	{%f119, %f120}, [%r23+16];
	fma.rn.f32 	%f206, %f98, %f119, %f206;
	fma.rn.f32 	%f205, %f98, %f120, %f205;
	ld.shared.v2.f32 	{%f121, %f122}, [%r23+24];
	fma.rn.f32 	%f204, %f98, %f121, %f204;
	fma.rn.f32 	%f203, %f98, %f122, %f203;
	ld.shared.v2.f32 	{%f123, %f124}, [%r23+32];
	fma.rn.f32 	%f202, %f98, %f123, %f202;
	fma.rn.f32 	%f201, %f98, %f124, %f201;
	ld.shared.v2.f32 	{%f125, %f126}, [%r23+40];
	fma.rn.f32 	%f200, %f98, %f125, %f200;
	fma.rn.f32 	%f199, %f98, %f126, %f199;
	ld.shared.v2.f32 	{%f127, %f128}, [%r23+48];
	fma.rn.f32 	%f198, %f98, %f127, %f198;
	fma.rn.f32 	%f197, %f98, %f128, %f197;
	ld.shared.v2.f32 	{%f129, %f130}, [%r23+56];
	fma.rn.f32 	%f196, %f98, %f129, %f196;
	fma.rn.f32 	%f195, %f98, %f130, %f195;
	add.s64 	%rd27, %rd27, 4;
	add.s32 	%r25, %r25, 128;
	setp.ne.s32 	%p4, %r25, 4160;
	@%p4 bra 	$L__BB2_4;
	shl.b32 	%r24, %r5, 5;
	cvt.u64.u32 	%rd21, %r24;
	cvt.u64.u32 	%rd22, %r3;
	add.s64 	%rd23, %rd21, %rd22;
	cvta.to.global.u64 	%rd24, %rd6;
	shl.b64 	%rd25, %rd23, 2;
	add.s64 	%rd26, %rd24, %rd25;
	ld.global.f32 	%f131, [%rd26];
	add.f32 	%f132, %f226, %f131;
	st.global.f32 	[%rd26], %f132;
	ld.global.f32 	%f133, [%rd26+4];
	add.f32 	%f134, %f225, %f133;
	st.global.f32 	[%rd26+4], %f134;
	ld.global.f32 	%f135, [%rd26+8];
	add.f32 	%f136, %f224, %f135;
	st.global.f32 	[%rd26+8], %f136;
	ld.global.f32 	%f137, [%rd26+12];
	add.f32 	%f138, %f223, %f137;
	st.global.f32 	[%rd26+12], %f138;
	ld.global.f32 	%f139, [%rd26+16];
	add.f32 	%f140, %f222, %f139;
	st.global.f32 	[%rd26+16], %f140;
	ld.global.f32 	%f141, [%rd26+20];
	add.f32 	%f142, %f221, %f141;
	st.global.f32 	[%rd26+20], %f142;
	ld.global.f32 	%f143, [%rd26+24];
	add.f32 	%f144, %f220, %f143;
	st.global.f32 	[%rd26+24], %f144;
	ld.global.f32 	%f145, [%rd26+28];
	add.f32 	%f146, %f219, %f145;
	st.global.f32 	[%rd26+28], %f146;
	ld.global.f32 	%f147, [%rd26+32];
	add.f32 	%f148, %f218, %f147;
	st.global.f32 	[%rd26+32], %f148;
	ld.global.f32 	%f149, [%rd26+36];
	add.f32 	%f150, %f217, %f149;
	st.global.f32 	[%rd26+36], %f150;
	ld.global.f32 	%f151, [%rd26+40];
	add.f32 	%f152, %f216, %f151;
	st.global.f32 	[%rd26+40], %f152;
	ld.global.f32 	%f153, [%rd26+44];
	add.f32 	%f154, %f215, %f153;
	st.global.f32 	[%rd26+44], %f154;
	ld.global.f32 	%f155, [%rd26+48];
	add.f32 	%f156, %f214, %f155;
	st.global.f32 	[%rd26+48], %f156;
	ld.global.f32 	%f157, [%rd26+52];
	add.f32 	%f158, %f213, %f157;
	st.global.f32 	[%rd26+52], %f158;
	ld.global.f32 	%f159, [%rd26+56];
	add.f32 	%f160, %f212, %f159;
	st.global.f32 	[%rd26+56], %f160;
	ld.global.f32 	%f161, [%rd26+60];
	add.f32 	%f162, %f211, %f161;
	st.global.f32 	[%rd26+60], %f162;
	ld.global.f32 	%f163, [%rd26+64];
	add.f32 	%f164, %f210, %f163;
	st.global.f32 	[%rd26+64], %f164;
	ld.global.f32 	%f165, [%rd26+68];
	add.f32 	%f166, %f209, %f165;
	st.global.f32 	[%rd26+68], %f166;
	ld.global.f32 	%f167, [%rd26+72];
	add.f32 	%f168, %f208, %f167;
	st.global.f32 	[%rd26+72], %f168;
	ld.global.f32 	%f169, [%rd26+76];
	add.f32 	%f170, %f207, %f169;
	st.global.f32 	[%rd26+76], %f170;
	ld.global.f32 	%f171, [%rd26+80];
	add.f32 	%f172, %f206, %f171;
	st.global.f32 	[%rd26+80], %f172;
	ld.global.f32 	%f173, [%rd26+84];
	add.f32 	%f174, %f205, %f173;
	st.global.f32 	[%rd26+84], %f174;
	ld.global.f32 	%f175, [%rd26+88];
	add.f32 	%f176, %f204, %f175;
	st.global.f32 	[%rd26+88], %f176;
	ld.global.f32 	%f177, [%rd26+92];
	add.f32 	%f178, %f203, %f177;
	st.global.f32 	[%rd26+92], %f178;
	ld.global.f32 	%f179, [%rd26+96];
	add.f32 	%f180, %f202, %f179;
	st.global.f32 	[%rd26+96], %f180;
	ld.global.f32 	%f181, [%rd26+100];
	add.f32 	%f182, %f201, %f181;
	st.global.f32 	[%rd26+100], %f182;
	ld.global.f32 	%f183, [%rd26+104];
	add.f32 	%f184, %f200, %f183;
	st.global.f32 	[%rd26+104], %f184;
	ld.global.f32 	%f185, [%rd26+108];
	add.f32 	%f186, %f199, %f185;
	st.global.f32 	[%rd26+108], %f186;
	ld.global.f32 	%f187, [%rd26+112];
	add.f32 	%f188, %f198, %f187;
	st.global.f32 	[%rd26+112], %f188;
	ld.global.f32 	%f189, [%rd26+116];
	add.f32 	%f190, %f197, %f189;
	st.global.f32 	[%rd26+116], %f190;
	ld.global.f32 	%f191, [%rd26+120];
	add.f32 	%f192, %f196, %f191;
	st.global.f32 	[%rd26+120], %f192;
	ld.global.f32 	%f193, [%rd26+124];
	add.f32 	%f194, %f195, %f193;
	st.global.f32 	[%rd26+124], %f194;
$L__BB2_6:
	ret;

}
	// .globl	_Z39kernel_A_B_DenseXDense_row_major_dist_BPKfiS0_iPfijPj
.visible .entry _Z39kernel_A_B_DenseXDense_row_major_dist_BPKfiS0_iPfijPj(
	.param .u64 .ptr .align 1 _Z39kernel_A_B_DenseXDense_row_major_dist_BPKfiS0_iPfijPj_param_0,
	.param .u32 _Z39kernel_A_B_DenseXDense_row_major_dist_BPKfiS0_iPfijPj_param_1,
	.param .u64 .ptr .align 1 _Z39kernel_A_B_DenseXDense_row_major_dist_BPKfiS0_iPfijPj_param_2,
	.param .u32 _Z39kernel_A_B_DenseXDense_row_major_dist_BPKfiS0_iPfijPj_param_3,
	.param .u64 .ptr .align 1 _Z39kernel_A_B_DenseXDense_row_major_dist_BPKfiS0_iPfijPj_param_4,
	.param .u32 _Z39kernel_A_B_DenseXDense_row_major_dist_BPKfiS0_iPfijPj_param_5,
	.param .u32 _Z39kernel_A_B_DenseXDense_row_major_dist_BPKfiS0_iPfijPj_param_6,
	.param .u64 .ptr .align 1 _Z39kernel_A_B_DenseXDense_row_major_dist_BPKfiS0_iPfijPj_param_7
)
.maxntid 32
{
	.reg .pred 	%p<5>;
	.reg .b32 	%r<26>;
	.reg .b32 	%f<227>;
	.reg .b64 	%rd<28>;
	// demoted variable
	.shared .align 8 .b8 _ZZ39kernel_A_B_DenseXDense_row_major_dist_BPKfiS0_iPfijPjE11totalShrMem[4096];
	ld.param.u64 	%rd4, [_Z39kernel_A_B_DenseXDense_row_major_dist_BPKfiS0_iPfijPj_param_0];
	ld.param.u32 	%r8, [_Z39kernel_A_B_DenseXDense_row_major_dist_BPKfiS0_iPfijPj_param_1];
	ld.param.u64 	%rd5, [_Z39kernel_A_B_DenseXDense_row_major_dist_BPKfiS0_iPfijPj_param_2];
	ld.param.u32 	%r9, [_Z39kernel_A_B_DenseXDense_row_major_dist_BPKfiS0_iPfijPj_param_3];
	ld.param.u64 	%rd6, [_Z39kernel_A_B_DenseXDense_row_major_dist_BPKfiS0_iPfijPj_param_4];
	ld.param.u32 	%r10, [_Z39kernel_A_B_DenseXDense_row_major_dist_BPKfiS0_iPfijPj_param_5];
	ld.param.u32 	%r11, [_Z39kernel_A_B_DenseXDense_row_major_dist_BPKfiS0_iPfijPj_param_6];
	ld.param.u64 	%rd7, [_Z39kernel_A_B_DenseXDense_row_major_dist_BPKfiS0_iPfijPj_param_7];
	mov.u32 	%r1, %tid.y;
	mov.u32 	%r12, %ntid.y;
	mov.u32 	%r13, %ctaid.x;
	mad.lo.s32 	%r2, %r12, %r13, %r1;
	setp.ge.u32 	%p1, %r2, %r11;
	@%p1 bra 	$L__BB3_6;
	setp.eq.s64 	%p2, %rd7, 0;
	@%p2 bra 	$L__BB3_3;
	cvta.to.global.u64 	%rd8, %rd7;
	mul.wide.u32 	%rd9, %r2, 4;
	add.s64 	%rd10, %rd8, %rd9;
	ld.global.u32 	%r14, [%rd10];
	setp.eq.s32 	%p3, %r14, 0;
	@%p3 bra 	$L__BB3_6;
$L__BB3_3:
	shl.b32 	%r16, %r2, 10;
	add.s32 	%r17, %r16, %r8;
	add.s32 	%r18, %r16, %r9;
	add.s32 	%r3, %r16, %r10;
	shl.b32 	%r19, %r1, 12;
	mov.u32 	%r20, _ZZ39kernel_A_B_DenseXDense_row_major_dist_BPKfiS0_iPfijPjE11totalShrMem;
	add.s32 	%r4, %r20, %r19;
	mov.u32 	%r5, %tid.x;
	cvt.u64.u32 	%rd11, %r18;
	cvt.u64.u32 	%rd12, %r5;
	add.s64 	%rd13, %rd12, %rd11;
	cvta.to.global.u64 	%rd14, %rd5;
	shl.b64 	%rd15, %rd13, 2;
	add.s64 	%rd16, %rd14, %rd15;
	ld.global.f32 	%f66, [%rd16];
	shl.b32 	%r21, %r5, 2;
	add.s32 	%r22, %r4, %r21;
	st.shared.f32 	[%r22], %f66;
	ld.global.f32 	%f67, [%rd16+128];
	st.shared.f32 	[%r22+128], %f67;
	ld.global.f32 	%f68, [%rd16+256];
	st.shared.f32 	[%r22+256], %f68;
	ld.global.f32 	%f69, [%rd16+384];
	st.shared.f32 	[%r22+384], %f69;
	ld.global.f32 	%f70, [%rd16+512];
	st.shared.f32 	[%r22+512], %f70;
	ld.global.f32 	%f71, [%rd16+640];
	st.shared.f32 	[%r22+640], %f71;
	ld.global.f32 	%f72, [%rd16+768];
	st.shared.f32 	[%r22+768], %f72;
	ld.global.f32 	%f73, [%rd16+896];
	st.shared.f32 	[%r22+896], %f73;
	ld.global.f32 	%f74, [%rd16+1024];
	st.shared.f32 	[%r22+1024], %f74;
	ld.global.f32 	%f75, [%rd16+1152];
	st.shared.f32 	[%r22+1152], %f75;
	ld.global.f32 	%f76, [%rd16+1280];
	st.shared.f32 	[%r22+1280], %f76;
	ld.global.f32 	%f77, [%rd16+1408];
	st.shared.f32 	[%r22+1408], %f77;
	ld.global.f32 	%f78, [%rd16+1536];
	st.shared.f32 	[%r22+1536], %f78;
	ld.global.f32 	%f79, [%rd16+1664];
	st.shared.f32 	[%r22+1664], %f79;
	ld.global.f32 	%f80, [%rd16+1792];
	st.shared.f32 	[%r22+1792], %f80;
	ld.global.f32 	%f81, [%rd16+1920];
	st.shared.f32 	[%r22+1920], %f81;
	ld.global.f32 	%f82, [%rd16+2048];
	st.shared.f32 	[%r22+2048], %f82;
	ld.global.f32 	%f83, [%rd16+2176];
	st.shared.f32 	[%r22+2176], %f83;
	ld.global.f32 	%f84, [%rd16+2304];
	st.shared.f32 	[%r22+2304], %f84;
	ld.global.f32 	%f85, [%rd16+2432];
	st.shared.f32 	[%r22+2432], %f85;
	ld.global.f32 	%f86, [%rd16+2560];
	st.shared.f32 	[%r22+2560], %f86;
	ld.global.f32 	%f87, [%rd16+2688];
	st.shared.f32 	[%r22+2688], %f87;
	ld.global.f32 	%f88, [%rd16+2816];
	st.shared.f32 	[%r22+2816], %f88;
	ld.global.f32 	%f89, [%rd16+2944];
	st.shared.f32 	[%r22+2944], %f89;
	ld.global.f32 	%f90, [%rd16+3072];
	st.shared.f32 	[%r22+3072], %f90;
	ld.global.f32 	%f91, [%rd16+3200];
	st.shared.f32 	[%r22+3200], %f91;
	ld.global.f32 	%f92, [%rd16+3328];
	st.shared.f32 	[%r22+3328], %f92;
	ld.global.f32 	%f93, [%rd16+3456];
	st.shared.f32 	[%r22+3456], %f93;
	ld.global.f32 	%f94, [%rd16+3584];
	st.shared.f32 	[%r22+3584], %f94;
	ld.global.f32 	%f95, [%rd16+3712];
	st.shared.f32 	[%r22+3712], %f95;
	ld.global.f32 	%f96, [%rd16+3840];
	st.shared.f32 	[%r22+3840], %f96;
	ld.global.f32 	%f97, [%rd16+3968];
	st.shared.f32 	[%r22+3968], %f97;
	bar.warp.sync 	-1;
	mul.wide.u32 	%rd17, %r5, 128;
	mul.wide.u32 	%rd18, %r17, 4;
	add.s64 	%rd19, %rd17, %rd18;
	cvta.to.global.u64 	%rd20, %rd4;
	add.s64 	%rd27, %rd20, %rd19;
	mov.f32 	%f195, 0f00000000;
	mov.b32 	%r25, 64;
	mov.f32 	%f196, %f195;
	mov.f32 	%f197, %f195;
	mov.f32 	%f198, %f195;
	mov.f32 	%f199, %f195;
	mov.f32 	%f200, %f195;
	mov.f32 	%f201, %f195;
	mov.f32 	%f202, %f195;
	mov.f32 	%f203, %f195;
	mov.f32 	%f204, %f195;
	mov.f32 	%f205, %f195;
	mov.f32 	%f206, %f195;
	mov.f32 	%f207, %f195;
	mov.f32 	%f208, %f195;
	mov.f32 	%f209, %f195;
	mov.f32 	%f210, %f195;
	mov.f32 	%f211, %f195;
	mov.f32 	%f212, %f195;
	mov.f32 	%f213, %f195;
	mov.f32 	%f214, %f195;
	mov.f32 	%f215, %f195;
	mov.f32 	%f216, %f195;
	mov.f32 	%f217, %f195;
	mov.f32 	%f218, %f195;
	mov.f32 	%f219, %f195;
	mov.f32 	%f220, %f195;
	mov.f32 	%f221, %f195;
	mov.f32 	%f222, %f195;
	mov.f32 	%f223, %f195;
	mov.f32 	%f224, %f195;
	mov.f32 	%f225, %f195;
	mov.f32 	%f226, %f195;
$L__BB3_4:
	ld.global.f32 	%f98, [%rd27];
	add.s32 	%r23, %r4, %r25;
	ld.shared.v2.f32 	{%f99, %f100}, [%r23+-64];
	fma.rn.f32 	%f226, %f98, %f99, %f226;
	fma.rn.f32 	%f225, %f98, %f100, %f225;
	ld.shared.v2.f32 	{%f101, %f102}, [%r23+-56];
	fma.rn.f32 	%f224, %f98, %f101, %f224;
	fma.rn.f32 	%f223, %f98, %f102, %f223;
	ld.shared.v2.f32 	{%f103, %f104}, [%r23+-48];
	fma.rn.f32 	%f222, %f98, %f103, %f222;
	fma.rn.f32 	%f221, %f98, %f104, %f221;
	ld.shared.v2.f32 	{%f105, %f106}, [%r23+-40];
	fma.rn.f32 	%f220, %f98, %f105, %f220;
	fma.rn.f32 	%f219, %f98, %f106, %f219;
	ld.shared.v2.f32 	{%f107, %f108}, [%r23+-32];
	fma.rn.f32 	%f218, %f98, %f107, %f218;
	fma.rn.f32 	%f217, %f98, %f108, %f217;
	ld.shared.v2.f32 	{%f109, %f110}, [%r23+-24];
	fma.rn.f32 	%f216, %f98, %f109, %f216;
	fma.rn.f32 	%f215, %f98, %f110, %f215;
	ld.shared.v2.f32 	{%f111, %f112}, [%r23+-16];
	fma.rn.f32 	%f214, %f98, %f111, %f214;
	fma.rn.f32 	%f213, %f98, %f112, %f213;
	ld.shared.v2.f32 	{%f113, %f114}, [%r23+-8];
	fma.rn.f32 	%f212, %f98, %f113, %f212;
	fma.rn.f32 	%f211, %f98, %f114, %f211;
	ld.shared.v2.f32 	{%f115, %f116}, [%r23];
	fma.rn.f32 	%f210, %f98, %f115, %f210;
	fma.rn.f32 	%f209, %f98, %f116, %f209;
	ld.shared.v2.f32 	{%f117, %f118}, [%r23+8];
	fma.rn.f32 	%f208, %f98, %f117, %f208;
	fma.rn.f32 	%f207, %f98, %f118, %f207;
	ld.shared.v2.f32 	{%f119, %f120}, [%r23+16];
	fma.rn.f32 	%f206, %f98, %f119, %f206;
	fma.rn.f32 	%f205, %f98, %f120, %f205;
	ld.shared.v2.f32 	{%f121, %f122}, [%r23+24];
	fma.rn.f32 	%f204, %f98, %f121, %f204;
	fma.rn.f32 	%f203, %f98, %f122, %f203;
	ld.shared.v2.f32 	{%f123, %f124}, [%r23+32];
	fma.rn.f32 	%f202, %f98, %f123, %f202;
	fma.rn.f32 	%f201, %f98, %f124, %f201;
	ld.shared.v2.f32 	{%f125, %f126}, [%r23+40];
	fma.rn.f32 	%f200, %f98, %f125, %f200;
	fma.rn.f32 	%f199, %f98, %f126, %f199;
	ld.shared.v2.f32 	{%f127, %f128}, [%r23+48];
	fma.rn.f32 	%f198, %f98, %f127, %f198;
	fma.rn.f32 	%f197, %f98, %f128, %f197;
	ld.shared.v2.f32 	{%f129, %f130}, [%r23+56];
	fma.rn.f32 	%f196, %f98, %f129, %f196;
	fma.rn.f32 	%f195, %f98, %f130, %f195;
	add.s64 	%rd27, %rd27, 4;
	add.s32 	%r25, %r25, 128;
	setp.ne.s32 	%p4, %r25, 4160;
	@%p4 bra 	$L__BB3_4;
	shl.b32 	%r24, %r5, 5;
	cvt.u64.u32 	%rd21, %r24;
	cvt.u64.u32 	%rd22, %r3;
	add.s64 	%rd23, %rd21, %rd22;
	cvta.to.global.u64 	%rd24, %rd6;
	shl.b64 	%rd25, %rd23, 2;
	add.s64 	%rd26, %rd24, %rd25;
	ld.global.f32 	%f131, [%rd26];
	add.f32 	%f132, %f226, %f131;
	st.global.f32 	[%rd26], %f132;
	ld.global.f32 	%f133, [%rd26+4];
	add.f32 	%f134, %f225, %f133;
	st.global.f32 	[%rd26+4], %f134;
	ld.global.f32 	%f135, [%rd26+8];
	add.f32 	%f136, %f224, %f135;
	st.global.f32 	[%rd26+8], %f136;
	ld.global.f32 	%f137, [%rd26+12];
	add.f32 	%f138, %f223, %f137;
	st.global.f32 	[%rd26+12], %f138;
	ld.global.f32 	%f139, [%rd26+16];
	add.f32 	%f140, %f222, %f139;
	st.global.f32 	[%rd26+16], %f140;
	ld.global.f32 	%f141, [%rd26+20];
	add.f32 	%f142, %f221, %f141;
	st.global.f32 	[%rd26+20], %f142;
	ld.global.f32 	%f143, [%rd26+24];
	add.f32 	%f144, %f220, %f143;
	st.global.f32 	[%rd26+24], %f144;
	ld.global.f32 	%f145, [%rd26+28];
	add.f32 	%f146, %f219, %f145;
	st.global.f32 	[%rd26+28], %f146;
	ld.global.f32 	%f147, [%rd26+32];
	add.f32 	%f148, %f218, %f147;
	st.global.f32 	[%rd26+32], %f148;
	ld.global.f32 	%f149, [%rd26+36];
	add.f32 	%f150, %f217, %f149;
	st.global.f32 	[%rd26+36], %f150;
	ld.global.f32 	%f151, [%rd26+40];
	add.f32 	%f152, %f216, %f151;
	st.global.f32 	[%rd26+40], %f152;
	ld.global.f32 	%f153, [%rd26+44];
	add.f32 	%f154, %f215, %f153;
	st.global.f32 	[%rd26+44], %f154;
	ld.global.f32 	%f155, [%rd26+48];
	add.f32 	%f156, %f214, %f155;
	st.global.f32 	[%rd26+48], %f156;
	ld.global.f32 	%f157, [%rd26+52];
	add.f32 	%f158, %f213, %f157;
	st.global.f32 	[%rd26+52], %f158;
	ld.global.f32 	%f159, [%rd26+56];
	add.f32 	%f160, %f212, %f159;
	st.global.f32 	[%rd26+56], %f160;
	ld.global.f32 	%f161, [%rd26+60];
	add.f32 	%f162, %f211, %f161;
	st.global.f32 	[%rd26+60], %f162;
	ld.global.f32 	%f163, [%rd26+64];
	add.f32 	%f164, %f210, %f163;
	st.global.f32 	[%rd26+64], %f164;
	ld.global.f32 	%f165, [%rd26+68];
	add.f32 	%f166, %f209, %f165;
	st.global.f32 	[%rd26+68], %f166;
	ld.global.f32 	%f167, [%rd26+72];
	add.f32 	%f168, %f208, %f167;
	st.global.f32 	[%rd26+72], %f168;
	ld.global.f32 	%f169, [%rd26+76];
	add.f32 	%f170, %f207, %f169;
	st.global.f32 	[%rd26+76], %f170;
	ld.global.f32 	%f171, [%rd26+80];
	add.f32 	%f172, %f206, %f171;
	st.global.f32 	[%rd26+80], %f172;
	ld.global.f32 	%f173, [%rd26+84];
	add.f32 	%f174, %f205, %f173;
	st.global.f32 	[%rd26+84], %f174;
	ld.global.f32 	%f175, [%rd26+88];
	add.f32 	%f176, %f204, %f175;
	st.global.f32 	[%rd26+88], %f176;
	ld.global.f32 	%f177, [%rd26+92];
	add.f32 	%f178, %f203, %f177;
	st.global.f32 	[%rd26+92], %f178;
	ld.global.f32 	%f179, [%rd26+96];
	add.f32 	%f180, %f202, %f179;
	st.global.f32 	[%rd26+96], %f180;
	ld.global.f32 	%f181, [%rd26+100];
	add.f32 	%f182, %f201, %f181;
	st.global.f32 	[%rd26+100], %f182;
	ld.global.f32 	%f183, [%rd26+104];
	add.f32 	%f184, %f200, %f183;
	st.global.f32 	[%rd26+104], %f184;
	ld.global.f32 	%f185, [%rd26+108];
	add.f32 	%f186, %f199, %f185;
	st.global.f32 	[%rd26+108], %f186;
	ld.global.f32 	%f187, [%rd26+112];
	add.f32 	%f188, %f198, %f187;
	st.global.f32 	[%rd26+112], %f188;
	ld.global.f32 	%f189, [%rd26+116];
	add.f32 	%f190, %f197, %f189;
	st.global.f32 	[%rd26+116], %f190;
	ld.global.f32 	%f191, [%rd26+120];
	add.f32 	%f192, %f196, %f191;
	st.global.f32 	[%rd26+120], %f192;
	ld.global.f32 	%f193, [%rd26+124];
	add.f32 	%f194, %f195, %f193;
	st.global.f32 	[%rd26+124], %f194;
$L__BB3_6:
	ret;

}
	// .globl	_Z36kernel_A_full_B_SparseXDense_EllpackPKfiS0_iPfijPj
.visible .entry _Z36kernel_A_full_B_SparseXDense_EllpackPKfiS0_iPfijPj(
	.param .u64 .ptr .align 1 _Z36kernel_A_full_B_SparseXDense_EllpackPKfiS0_iPfijPj_param_0,
	.param .u32 _Z36kernel_A_full_B_SparseXDense_EllpackPKfiS0_iPfijPj_param_1,
	.param .u64 .ptr .align 1 _Z36kernel_A_full_B_SparseXDense_EllpackPKfiS0_iPfijPj_param_2,
	.param .u32 _Z36kernel_A_full_B_SparseXDense_EllpackPKfiS0_iPfijPj_param_3,
	.param .u64 .ptr .align 1 _Z36kernel_A_full_B_SparseXDense_EllpackPKfiS0_iPfijPj_param_4,
	.param .u32 _Z36kernel_A_full_B_SparseXDense_EllpackPKfiS0_iPfijPj_param_5,
	.param .u32 _Z36kernel_A_full_B_SparseXDense_EllpackPKfiS0_iPfijPj_param_6,
	.param .u64 .ptr .align 1 _Z36kernel_A_full_B_SparseXDense_EllpackPKfiS0_iPfijPj_param_7
)
.maxntid 32
{
	.reg .pred 	%p<4>;
	.reg .b32 	%r<340>;
	.reg .b32 	%f<289>;
	.reg .b64 	%rd<280>;
	// demoted variable
	.shared .align 8 .b8 _ZZ36kernel_A_full_B_SparseXDense_EllpackPKfiS0_iPfijPjE11totalShrMem[4096];
	ld.param.u64 	%rd1, [_Z36kernel_A_full_B_SparseXDense_EllpackPKfiS0_iPfijPj_param_0];
	ld.param.u32 	%r3, [_Z36kernel_A_full_B_SparseXDense_EllpackPKfiS0_iPfijPj_param_1];
	ld.param.u64 	%rd2, [_Z36kernel_A_full_B_SparseXDense_EllpackPKfiS0_iPfijPj_param_2];
	ld.param.u32 	%r4, [_Z36kernel_A_full_B_SparseXDense_EllpackPKfiS0_iPfijPj_param_3];
	ld.param.u64 	%rd3, [_Z36kernel_A_full_B_SparseXDense_EllpackPKfiS0_iPfijPj_param_4];
	ld.param.u32 	%r5, [_Z36kernel_A_full_B_SparseXDense_EllpackPKfiS0_iPfijPj_param_5];
	ld.param.u32 	%r6, [_Z36kernel_A_full_B_SparseXDense_EllpackPKfiS0_iPfijPj_param_6];
	ld.param.u64 	%rd4, [_Z36kernel_A_full_B_SparseXDense_EllpackPKfiS0_iPfijPj_param_7];
	mov.u32 	%r1, %tid.y;
	mov.u32 	%r7, %ntid.y;
	mov.u32 	%r8, %ctaid.x;
	mad.lo.s32 	%r2, %r7, %r8, %r1;
	setp.ge.u32 	%p1, %r2, %r6;
	@%p1 bra 	$L__BB4_4;
	setp.eq.s64 	%p2, %rd4, 0;
	@%p2 bra 	$L__BB4_3;
	cvta.to.global.u64 	%rd5, %rd4;
	mul.wide.u32 	%rd6, %r2, 4;
	add.s64 	%rd7, %rd5, %rd6;
	ld.global.u32 	%r9, [%rd7];
	setp.eq.s32 	%p3, %r9, 0;
	@%p3 bra 	$L__BB4_4;
$L__BB4_3:
	cvta.to.global.u64 	%rd8, %rd1;
	shl.b32 	%r10, %r2, 10;
	add.s32 	%r11, %r10, %r3;
	cvt.u64.u32 	%rd9, %r11;
	add.s32 	%r12, %r10, %r4;
	add.s32 	%r13, %r10, %r5;
	cvt.u64.u32 	%rd10, %r13;
	shl.b32 	%r14, %r1, 12;
	mov.u32 	%r15, _ZZ36kernel_A_full_B_SparseXDense_EllpackPKfiS0_iPfijPjE11totalShrMem;
	add.s32 	%r16, %r15, %r14;
	mov.u32 	%r17, %tid.x;
	cvt.u64.u32 	%rd11, %r12;
	cvt.u64.u32 	%rd12, %r17;
	add.s64 	%rd13, %rd12, %rd11;
	cvta.to.global.u64 	%rd14, %rd2;
	shl.b64 	%rd15, %rd13, 2;
	add.s64 	%rd16, %rd14, %rd15;
	ld.global.f32 	%f1, [%rd16];
	shl.b32 	%r18, %r17, 2;
	add.s32 	%r19, %r16, %r18;
	st.shared.f32 	[%r19], %f1;
	ld.global.f32 	%f2, [%rd16+128];
	st.shared.f32 	[%r19+128], %f2;
	ld.global.f32 	%f3, [%rd16+256];
	st.shared.f32 	[%r19+256], %f3;
	ld.global.f32 	%f4, [%rd16+384];
	st.shared.f32 	[%r19+384], %f4;
	ld.global.f32 	%f5, [%rd16+512];
	st.shared.f32 	[%r19+512], %f5;
	ld.global.f32 	%f6, [%rd16+640];
	st.shared.f32 	[%r19+640], %f6;
	ld.global.f32 	%f7, [%rd16+768];
	st.shared.f32 	[%r19+768], %f7;
	ld.global.f32 	%f8, [%rd16+896];
	st.shared.f32 	[%r19+896], %f8;
	ld.global.f32 	%f9, [%rd16+1024];
	st.shared.f32 	[%r19+1024], %f9;
	ld.global.f32 	%f10, [%rd16+1152];
	st.shared.f32 	[%r19+1152], %f10;
	ld.global.f32 	%f11, [%rd16+1280];
	st.shared.f32 	[%r19+1280], %f11;
	ld.global.f32 	%f12, [%rd16+1408];
	st.shared.f32 	[%r19+1408], %f12;
	ld.global.f32 	%f13, [%rd16+1536];
	st.shared.f32 	[%r19+1536], %f13;
	ld.global.f32 	%f14, [%rd16+1664];
	st.shared.f32 	[%r19+1664], %f14;
	ld.global.f32 	%f15, [%rd16+1792];
	st.shared.f32 	[%r19+1792], %f15;
	ld.global.f32 	%f16, [%rd16+1920];
	st.shared.f32 	[%r19+1920], %f16;
	ld.global.f32 	%f17, [%rd16+2048];
	st.shared.f32 	[%r19+2048], %f17;
	ld.global.f32 	%f18, [%rd16+2176];
	st.shared.f32 	[%r19+2176], %f18;
	ld.global.f32 	%f19, [%rd16+2304];
	st.shared.f32 	[%r19+2304], %f19;
	ld.global.f32 	%f20, [%rd16+2432];
	st.shared.f32 	[%r19+2432], %f20;
	ld.global.f32 	%f21, [%rd16+2560];
	st.shared.f32 	[%r19+2560], %f21;
	ld.global.f32 	%f22, [%rd16+2688];
	st.shared.f32 	[%r19+2688], %f22;
	ld.global.f32 	%f23, [%rd16+2816];
	st.shared.f32 	[%r19+2816], %f23;
	ld.global.f32 	%f24, [%rd16+2944];
	st.shared.f32 	[%r19+2944], %f24;
	ld.global.f32 	%f25, [%rd16+3072];
	st.shared.f32 	[%r19+3072], %f25;
	ld.global.f32 	%f26, [%rd16+3200];
	st.shared.f32 	[%r19+3200], %f26;
	ld.global.f32 	%f27, [%rd16+3328];
	st.shared.f32 	[%r19+3328], %f27;
	ld.global.f32 	%f28, [%rd16+3456];
	st.shared.f32 	[%r19+3456], %f28;
	ld.global.f32 	%f29, [%rd16+3584];
	st.shared.f32 	[%r19+3584], %f29;
	ld.global.f32 	%f30, [%rd16+3712];
	st.shared.f32 	[%r19+3712], %f30;
	ld.global.f32 	%f31, [%rd16+3840];
	st.shared.f32 	[%r19+3840], %f31;
	ld.global.f32 	%f32, [%rd16+3968];
	st.shared.f32 	[%r19+3968], %f32;
	bar.warp.sync 	-1;
	mul.wide.u32 	%rd17, %r17, 256;
	mov.u64 	%rd18, r;
	add.s64 	%rd19, %rd18, %rd17;
	ld.const.u32 	%r20, [%rd19];
	shl.b32 	%r21, %r20, 5;
	or.b32  	%r22, %r21, %r17;
	cvt.u64.u32 	%rd20, %r22;
	add.s64 	%rd21, %rd20, %rd9;
	shl.b64 	%rd22, %rd21, 2;
	add.s64 	%rd23, %rd8, %rd22;
	ld.global.f32 	%f33, [%rd23];
	shl.b32 	%r23, %r20, 7;
	add.s32 	%r24, %r19, %r23;
	ld.shared.f32 	%f34, [%r24];
	fma.rn.f32 	%f35, %f33, %f34, 0f00000000;
	ld.const.u32 	%r25, [%rd19+4];
	shl.b32 	%r26, %r25, 5;
	or.b32  	%r27, %r26, %r17;
	cvt.u64.u32 	%rd24, %r27;
	add.s64 	%rd25, %rd24, %rd9;
	shl.b64 	%rd26, %rd25, 2;
	add.s64 	%rd27, %rd8, %rd26;
	ld.global.f32 	%f36, [%rd27];
	shl.b32 	%r28, %r25, 7;
	add.s32 	%r29, %r19, %r28;
	ld.shared.f32 	%f37, [%r29];
	fma.rn.f32 	%f38, %f36, %f37, %f35;
	ld.const.u32 	%r30, [%rd19+8];
	shl.b32 	%r31, %r30, 5;
	or.b32  	%r32, %r31, %r17;
	cvt.u64.u32 	%rd28, %r32;
	add.s64 	%rd29, %rd28, %rd9;
	shl.b64 	%rd30, %rd29, 2;
	add.s64 	%rd31, %rd8, %rd30;
	ld.global.f32 	%f39, [%rd31];
	shl.b32 	%r33, %r30, 7;
	add.s32 	%r34, %r19, %r33;
	ld.shared.f32 	%f40, [%r34];
	fma.rn.f32 	%f41, %f39, %f40, %f38;
	ld.const.u32 	%r35, [%rd19+12];
	shl.b32 	%r36, %r35, 5;
	or.b32  	%r37, %r36, %r17;
	cvt.u64.u32 	%rd32, %r37;
	add.s64 	%rd33, %rd32, %rd9;
	shl.b64 	%rd34, %rd33, 2;
	add.s64 	%rd35, %rd8, %rd34;
	ld.global.f32 	%f42, [%rd35];
	shl.b32 	%r38, %r35, 7;
	add.s32 	%r39, %r19, %r38;
	ld.shared.f32 	%f43, [%r39];
	fma.rn.f32 	%f44, %f42, %f43, %f41;
	ld.const.u32 	%r40, [%rd19+16];
	shl.b32 	%r41, %r40, 5;
	or.b32  	%r42, %r41, %r17;
	cvt.u64.u32 	%rd36, %r42;
	add.s64 	%rd37, %rd36, %rd9;
	shl.b64 	%rd38, %rd37, 2;
	add.s64 	%rd39, %rd8, %rd38;
	ld.global.f32 	%f45, [%rd39];
	shl.b32 	%r43, %r40, 7;
	add.s32 	%r44, %r19, %r43;
	ld.shared.f32 	%f46, [%r44];
	fma.rn.f32 	%f47, %f45, %f46, %f44;
	ld.const.u32 	%r45, [%rd19+20];
	shl.b32 	%r46, %r45, 5;
	or.b32  	%r47, %r46, %r17;
	cvt.u64.u32 	%rd40, %r47;
	add.s64 	%rd41, %rd40, %rd9;
	shl.b64 	%rd42, %rd41, 2;
	add.s64 	%rd43, %rd8, %rd42;
	ld.global.f32 	%f48, [%rd43];
	shl.b32 	%r48, %r45, 7;
	add.s32 	%r49, %r19, %r48;
	ld.shared.f32 	%f49, [%r49];
	fma.rn.f32 	%f50, %f48, %f49, %f47;
	ld.const.u32 	%r50, [%rd19+24];
	shl.b32 	%r51, %r50, 5;
	or.b32  	%r52, %r51, %r17;
	cvt.u64.u32 	%rd44, %r52;
	add.s64 	%rd45, %rd44, %rd9;
	shl.b64 	%rd46, %rd45, 2;
	add.s64 	%rd47, %rd8, %rd46;
	ld.global.f32 	%f51, [%rd47];
	shl.b32 	%r53, %r50, 7;
	add.s32 	%r54, %r19, %r53;
	ld.shared.f32 	%f52, [%r54];
	fma.rn.f32 	%f53, %f51, %f52, %f50;
	ld.const.u32 	%r55, [%rd19+28];
	shl.b32 	%r56, %r55, 5;
	or.b32  	%r57, %r56, %r17;
	cvt.u64.u32 	%rd48, %r57;
	add.s64 	%rd49, %rd48, %rd9;
	shl.b64 	%rd50, %rd49, 2;
	add.s64 	%rd51, %rd8, %rd50;
	ld.global.f32 	%f54, [%rd51];
	shl.b32 	%r58, %r55, 7;
	add.s32 	%r59, %r19, %r58;
	ld.shared.f32 	%f55, [%r59];
	fma.rn.f32 	%f56, %f54, %f55, %f53;
	ld.const.u32 	%r60, [%rd19+32];
	shl.b32 	%r61, %r60, 5;
	or.b32  	%r62, %r61, %r17;
	cvt.u64.u32 	%rd52, %r62;
	add.s64 	%rd53, %rd52, %rd9;
	shl.b64 	%rd54, %rd53, 2;
	add.s64 	%rd55, %rd8, %rd54;
	ld.global.f32 	%f57, [%rd55];
	shl.b32 	%r63, %r60, 7;
	add.s32 	%r64, %r19, %r63;
	ld.shared.f32 	%f58, [%r64];
	fma.rn.f32 	%f59, %f57, %f58, %f56;
	ld.const.u32 	%r65, [%rd19+36];
	shl.b32 	%r66, %r65, 5;
	or.b32  	%r67, %r66, %r17;
	cvt.u64.u32 	%rd56, %r67;
	add.s64 	%rd57, %rd56, %rd9;
	shl.b64 	%rd58, %rd57, 2;
	add.s64 	%rd59, %rd8, %rd58;
	ld.global.f32 	%f60, [%rd59];
	shl.b32 	%r68, %r65, 7;
	add.s32 	%r69, %r19, %r68;
	ld.shared.f32 	%f61, [%r69];
	fma.rn.f32 	%f62, %f60, %f61, %f59;
	ld.const.u32 	%r70, [%rd19+40];
	shl.b32 	%r71, %r70, 5;
	or.b32  	%r72, %r71, %r17;
	cvt.u64.u32 	%rd60, %r72;
	add.s64 	%rd61, %rd60, %rd9;
	shl.b64 	%rd62, %rd61, 2;
	add.s64 	%rd63, %rd8, %rd62;
	ld.global.f32 	%f63, [%rd63];
	shl.b32 	%r73, %r70, 7;
	add.s32 	%r74, %r19, %r73;
	ld.shared.f32 	%f64, [%r74];
	fma.rn.f32 	%f65, %f63, %f64, %f62;
	ld.const.u32 	%r75, [%rd19+44];
	shl.b32 	%r76, %r75, 5;
	or.b32  	%r77, %r76, %r17;
	cvt.u64.u32 	%rd64, %r77;
	add.s64 	%rd65, %rd64, %rd9;
	shl.b64 	%rd66, %rd65, 2;
	add.s64 	%rd67, %rd8, %rd66;
	ld.global.f32 	%f66, [%rd67];
	shl.b32 	%r78, %r75, 7;
	add.s32 	%r79, %r19, %r78;
	ld.shared.f32 	%f67, [%r79];
	fma.rn.f32 	%f68, %f66, %f67, %f65;
	ld.const.u32 	%r80, [%rd19+48];
	shl.b32 	%r81, %r80, 5;
	or.b32  	%r82, %r81, %r17;
	cvt.u64.u32 	%rd68, %r82;
	add.s64 	%rd69, %rd68, %rd9;
	shl.b64 	%rd70, %rd69, 2;
	add.s64 	%rd71, %rd8, %rd70;
	ld.global.f32 	%f69, [%rd71];
	shl.b32 	%r83, %r80, 7;
	add.s32 	%r84, %r19, %r83;
	ld.shared.f32 	%f70, [%r84];
	fma.rn.f32 	%f71, %f69, %f70, %f68;
	ld.const.u32 	%r85, [%rd19+52];
	shl.b32 	%r86, %r85, 5;
	or.b32  	%r87, %r86, %r17;
	cvt.u64.u32 	%rd72, %r87;
	add.s64 	%rd73, %rd72, %rd9;
	shl.b64 	%rd74, %rd73, 2;
	add.s64 	%rd75, %rd8, %rd74;
	ld.global.f32 	%f72, [%rd75];
	shl.b32 	%r88, %r85, 7;
	add.s32 	%r89, %r19, %r88;
	ld.shared.f32 	%f73, [%r89];
	fma.rn.f32 	%f74, %f72, %f73, %f71;
	ld.const.u32 	%r90, [%rd19+56];
	shl.b32 	%r91, %r90, 5;
	or.b32  	%r92, %r91, %r17;
	cvt.u64.u32 	%rd76, %r92;
	add.s64 	%rd77, %rd76, %rd9;
	shl.b64 	%rd78, %rd77, 2;
	add.s64 	%rd79, %rd8, %rd78;
	ld.global.f32 	%f75, [%rd79];
	shl.b32 	%r93, %r90, 7;
	add.s32 	%r94, %r19, %r93;
	ld.shared.f32 	%f76, [%r94];
	fma.rn.f32 	%f77, %f75, %f76, %f74;
	ld.const.u32 	%r95, [%rd19+60];
	shl.b32 	%r96, %r95, 5;
	or.b32  	%r97, %r96, %r17;
	cvt.u64.u32 	%rd80, %r97;
	add.s64 	%rd81, %rd80, %rd9;
	shl.b64 	%rd82, %rd81, 2;
	add.s64 	%rd83, %rd8, %rd82;
	ld.global.f32 	%f78, [%rd83];
	shl.b32 	%r98, %r95, 7;
	add.s32 	%r99, %r19, %r98;
	ld.shared.f32 	%f79, [%r99];
	fma.rn.f32 	%f80, %f78, %f79, %f77;
	ld.const.u32 	%r100, [%rd19+64];
	shl.b32 	%r101, %r100, 5;
	or.b32  	%r102, %r101, %r17;
	cvt.u64.u32 	%rd84, %r102;
	add.s64 	%rd85, %rd84, %rd9;
	shl.b64 	%rd86, %rd85, 2;
	add.s64 	%rd87, %rd8, %rd86;
	ld.global.f32 	%f81, [%rd87];
	shl.b32 	%r103, %r100, 7;
	add.s32 	%r104, %r19, %r103;
	ld.shared.f32 	%f82, [%r104];
	fma.rn.f32 	%f83, %f81, %f82, %f80;
	ld.const.u32 	%r105, [%rd19+68];
	shl.b32 	%r106, %r105, 5;
	or.b32  	%r107, %r106, %r17;
	cvt.u64.u32 	%rd88, %r107;
	add.s64 	%rd89, %rd88, %rd9;
	shl.b64 	%rd90, %rd89, 2;
	add.s64 	%rd91, %rd8, %rd90;
	ld.global.f32 	%f84, [%rd91];
	shl.b32 	%r108, %r105, 7;
	add.s32 	%r109, %r19, %r108;
	ld.shared.f32 	%f85, [%r109];
	fma.rn.f32 	%f86, %f84, %f85, %f83;
	ld.const.u32 	%r110, [%rd19+72];
	shl.b32 	%r111, %r110, 5;
	or.b32  	%r112, %r111, %r17;
	cvt.u64.u32 	%rd92, %r112;
	add.s64 	%rd93, %rd92, %rd9;
	shl.b64 	%rd94, %rd93, 2;
	add.s64 	%rd95, %rd8, %rd94;
	ld.global.f32 	%f87, [%rd95];
	shl.b32 	%r113, %r110, 7;
	add.s32 	%r114, %r19, %r113;
	ld.shared.f32 	%f88, [%r114];
	fma.rn.f32 	%f89, %f87, %f88, %f86;
	ld.const.u32 	%r115, [%rd19+76];
	shl.b32 	%r116, %r115, 5;
	or.b32  	%r117, %r116, %r17;
	cvt.u64.u32 	%rd96, %r117;
	add.s64 	%rd97, %rd96, %rd9;
	shl.b64 	%rd98, %rd97, 2;
	add.s64 	%rd99, %rd8, %rd98;
	ld.global.f32 	%f90, [%rd99];
	shl.b32 	%r118, %r115, 7;
	add.s32 	%r119, %r19, %r118;
	ld.shared.f32 	%f91, [%r119];
	fma.rn.f32 	%f92, %f90, %f91, %f89;
	ld.const.u32 	%r120, [%rd19+80];
	shl.b32 	%r121, %r120, 5;
	or.b32  	%r122, %r121, %r17;
	cvt.u64.u32 	%rd100, %r122;
	add.s64 	%rd101, %rd100, %rd9;
	shl.b64 	%rd102, %rd101, 2;
	add.s64 	%rd103, %rd8, %rd102;
	ld.global.f32 	%f93, [%rd103];
	shl.b32 	%r123, %r120, 7;
	add.s32 	%r124, %r19, %r123;
	ld.shared.f32 	%f94, [%r124];
	fma.rn.f32 	%f95, %f93, %f94, %f92;
	ld.const.u32 	%r125, [%rd19+84];
	shl.b32 	%r126, %r125, 5;
	or.b32  	%r127, %r126, %r17;
	cvt.u64.u32 	%rd104, %r127;
	add.s64 	%rd105, %rd104, %rd9;
	shl.b64 	%rd106, %rd105, 2;
	add.s64 	%rd107, %rd8, %rd106;
	ld.global.f32 	%f96, [%rd107];
	shl.b32 	%r128, %r125, 7;
	add.s32 	%r129, %r19, %r128;
	ld.shared.f32 	%f97, [%r129];
	fma.rn.f32 	%f98, %f96, %f97, %f95;
	ld.const.u32 	%r130, [%rd19+88];
	shl.b32 	%r131, %r130, 5;
	or.b32  	%r132, %r131, %r17;
	cvt.u64.u32 	%rd108, %r132;
	add.s64 	%rd109, %rd108, %rd9;
	shl.b64 	%rd110, %rd109, 2;
	add.s64 	%rd111, %rd8, %rd110;
	ld.global.f32 	%f99, [%rd111];
	shl.b32 	%r133, %r130, 7;
	add.s32 	%r134, %r19, %r133;
	ld.shared.f32 	%f100, [%r134];
	fma.rn.f32 	%f101, %f99, %f100, %f98;
	ld.const.u32 	%r135, [%rd19+92];
	shl.b32 	%r136, %r135, 5;
	or.b32  	%r137, %r136, %r17;
	cvt.u64.u32 	%rd112, %r137;
	add.s64 	%rd113, %rd112, %rd9;
	shl.b64 	%rd114, %rd113, 2;
	add.s64 	%rd115, %rd8, %rd114;
	ld.global.f32 	%f102, [%rd115];
	shl.b32 	%r138, %r135, 7;
	add.s32 	%r139, %r19, %r138;
	ld.shared.f32 	%f103, [%r139];
	fma.rn.f32 	%f104, %f102, %f103, %f101;
	ld.const.u32 	%r140, [%rd19+96];
	shl.b32 	%r141, %r140, 5;
	or.b32  	%r142, %r141, %r17;
	cvt.u64.u32 	%rd116, %r142;
	add.s64 	%rd117, %rd116, %rd9;
	shl.b64 	%rd118, %rd117, 2;
	add.s64 	%rd119, %rd8, %rd118;
	ld.global.f32 	%f105, [%rd119];
	shl.b32 	%r143, %r140, 7;
	add.s32 	%r144, %r19, %r143;
	ld.shared.f32 	%f106, [%r144];
	fma.rn.f32 	%f107, %f105, %f106, %f104;
	ld.const.u32 	%r145, [%rd19+100];
	shl.b32 	%r146, %r145, 5;
	or.b32  	%r147, %r146, %r17;
	cvt.u64.u32 	%rd120, %r147;
	add.s64 	%rd121, %rd120, %rd9;
	shl.b64 	%rd122, %rd121, 2;
	add.s64 	%rd123, %rd8, %rd122;
	ld.global.f32 	%f108, [%rd123];
	shl.b32 	%r148, %r145, 7;
	add.s32 	%r149, %r19, %r148;
	ld.shared.f32 	%f109, [%r149];
	fma.rn.f32 	%f110, %f108, %f109, %f107;
	ld.const.u32 	%r150, [%rd19+104];
	shl.b32 	%r151, %r150, 5;
	or.b32  	%r152, %r151, %r17;
	cvt.u64.u32 	%rd124, %r152;
	add.s64 	%rd125, %rd124, %rd9;
	shl.b64 	%rd126, %rd125, 2;
	add.s64 	%rd127, %rd8, %rd126;
	ld.global.f32 	%f111, [%rd127];
	shl.b32 	%r153, %r150, 7;
	add.s32 	%r154, %r19, %r153;
	ld.shared.f32 	%f112, [%r154];
	fma.rn.f32 	%f113, %f111, %f112, %f110;
	ld.const.u32 	%r155, [%rd19+108];
	shl.b32 	%r156, %r155, 5;
	or.b32  	%r157, %r156, %r17;
	cvt.u64.u32 	%rd128, %r157;
	add.s64 	%rd129, %rd128, %rd9;
	shl.b64 	%rd130, %rd129, 2;
	add.s64 	%rd131, %rd8, %rd130;
	ld.global.f32 	%f114, [%rd131];
	shl.b32 	%r158, %r155, 7;
	add.s32 	%r159, %r19, %r158;
	ld.shared.f32 	%f115, [%r159];
	fma.rn.f32 	%f116, %f114, %f115, %f113;
	ld.const.u32 	%r160, [%rd19+112];
	shl.b32 	%r161, %r160, 5;
	or.b32  	%r162, %r161, %r17;
	cvt.u64.u32 	%rd132, %r162;
	add.s64 	%rd133, %rd132, %rd9;
	shl.b64 	%rd134, %rd133, 2;
	add.s64 	%rd135, %rd8, %rd134;
	ld.global.f32 	%f117, [%rd135];
	shl.b32 	%r163, %r160, 7;
	add.s32 	%r164, %r19, %r163;
	ld.shared.f32 	%f118, [%r164];
	fma.rn.f32 	%f119, %f117, %f118, %f116;
	ld.const.u32 	%r165, [%rd19+116];
	shl.b32 	%r166, %r165, 5;
	or.b32  	%r167, %r166, %r17;
	cvt.u64.u32 	%rd136, %r167;
	add.s64 	%rd137, %rd136, %rd9;
	shl.b64 	%rd138, %rd137, 2;
	add.s64 	%rd139, %rd8, %rd138;
	ld.global.f32 	%f120, [%rd139];
	shl.b32 	%r168, %r165, 7;
	add.s32 	%r169, %r19, %r168;
	ld.shared.f32 	%f121, [%r169];
	fma.rn.f32 	%f122, %f120, %f121, %f119;
	ld.const.u32 	%r170, [%rd19+120];
	shl.b32 	%r171, %r170, 5;
	or.b32  	%r172, %r171, %r17;
	cvt.u64.u32 	%rd140, %r172;
	add.s64 	%rd141, %rd140, %rd9;
	shl.b64 	%rd142, %rd141, 2;
	add.s64 	%rd143, %rd8, %rd142;
	ld.global.f32 	%f123, [%rd143];
	shl.b32 	%r173, %r170, 7;
	add.s32 	%r174, %r19, %r173;
	ld.shared.f32 	%f124, [%r174];
	fma.rn.f32 	%f125, %f123, %f124, %f122;
	ld.const.u32 	%r175, [%rd19+124];
	shl.b32 	%r176, %r175, 5;
	or.b32  	%r177, %r176, %r17;
	cvt.u64.u32 	%rd144, %r177;
	add.s64 	%rd145, %rd144, %rd9;
	shl.b64 	%rd146, %rd145, 2;
	add.s64 	%rd147, %rd8, %rd146;
	ld.global.f32 	%f126, [%rd147];
	shl.b32 	%r178, %r175, 7;
	add.s32 	%r179, %r19, %r178;
	ld.shared.f32 	%f127, [%r179];
	fma.rn.f32 	%f128, %f126, %f127, %f125;
	ld.const.u32 	%r180, [%rd19+128];
	shl.b32 	%r181, %r180, 5;
	or.b32  	%r182, %r181, %r17;
	cvt.u64.u32 	%rd148, %r182;
	add.s64 	%rd149, %rd148, %rd9;
	shl.b64 	%rd150, %rd149, 2;
	add.s64 	%rd151, %rd8, %rd150;
	ld.global.f32 	%f129, [%rd151];
	shl.b32 	%r183, %r180, 7;
	add.s32 	%r184, %r19, %r183;
	ld.shared.f32 	%f130, [%r184];
	fma.rn.f32 	%f131, %f129, %f130, %f128;
	ld.const.u32 	%r185, [%rd19+132];
	shl.b32 	%r186, %r185, 5;
	or.b32  	%r187, %r186, %r17;
	cvt.u64.u32 	%rd152, %r187;
	add.s64 	%rd153, %rd152, %rd9;
	shl.b64 	%rd154, %rd153, 2;
	add.s64 	%rd155, %rd8, %rd154;
	ld.global.f32 	%f132, [%rd155];
	shl.b32 	%r188, %r185, 7;
	add.s32 	%r189, %r19, %r188;
	ld.shared.f32 	%f133, [%r189];
	fma.rn.f32 	%f134, %f132, %f133, %f131;
	ld.const.u32 	%r190, [%rd19+136];
	shl.b32 	%r191, %r190, 5;
	or.b32  	%r192, %r191, %r17;
	cvt.u64.u32 	%rd156, %r192;
	add.s64 	%rd157, %rd156, %rd9;
	shl.b64 	%rd158, %rd157, 2;
	add.s64 	%rd159, %rd8, %rd158;
	ld.global.f32 	%f135, [%rd159];
	shl.b32 	%r193, %r190, 7;
	add.s32 	%r194, %r19, %r193;
	ld.shared.f32 	%f136, [%r194];
	fma.rn.f32 	%f137, %f135, %f136, %f134;
	ld.const.u32 	%r195, [%rd19+140];
	shl.b32 	%r196, %r195, 5;
	or.b32  	%r197, %r196, %r17;
	cvt.u64.u32 	%rd160, %r197;
	add.s64 	%rd161, %rd160, %rd9;
	shl.b64 	%rd162, %rd161, 2;
	add.s64 	%rd163, %rd8, %rd162;
	ld.global.f32 	%f138, [%rd163];
	shl.b32 	%r198, %r195, 7;
	add.s32 	%r199, %r19, %r198;
	ld.shared.f32 	%f139, [%r199];
	fma.rn.f32 	%f140, %f138, %f139, %f137;
	ld.const.u32 	%r200, [%rd19+144];
	shl.b32 	%r201, %r200, 5;
	or.b32  	%r202, %r201, %r17;
	cvt.u64.u32 	%rd164, %r202;
	add.s64 	%rd165, %rd164, %rd9;
	shl.b64 	%rd166, %rd165, 2;
	add.s64 	%rd167, %rd8, %rd166;
	ld.global.f32 	%f141, [%rd167];
	shl.b32 	%r203, %r200, 7;
	add.s32 	%r204, %r19, %r203;
	ld.shared.f32 	%f142, [%r204];
	fma.rn.f32 	%f143, %f141, %f142, %f140;
	ld.const.u32 	%r205, [%rd19+148];
	shl.b32 	%r206, %r205, 5;
	or.b32  	%r207, %r206, %r17;
	cvt.u64.u32 	%rd168, %r207;
	add.s64 	%rd169, %rd168, %rd9;
	shl.b64 	%rd170, %rd169, 2;
	add.s64 	%rd171, %rd8, %rd170;
	ld.global.f32 	%f144, [%rd171];
	shl.b32 	%r208, %r205, 7;
	add.s32 	%r209, %r19, %r208;
	ld.shared.f32 	%f145, [%r209];
	fma.rn.f32 	%f146, %f144, %f145, %f143;
	ld.const.u32 	%r210, [%rd19+152];
	shl.b32 	%r211, %r210, 5;
	or.b32  	%r212, %r211, %r17;
	cvt.u64.u32 	%rd172, %r212;
	add.s64 	%rd173, %rd172, %rd9;
	shl.b64 	%rd174, %rd173, 2;
	add.s64 	%rd175, %rd8, %rd174;
	ld.global.f32 	%f147, [%rd175];
	shl.b32 	%r213, %r210, 7;
	add.s32 	%r214, %r19, %r213;
	ld.shared.f32 	%f148, [%r214];
	fma.rn.f32 	%f149, %f147, %f148, %f146;
	ld.const.u32 	%r215, [%rd19+156];
	shl.b32 	%r216, %r215, 5;
	or.b32  	%r217, %r216, %r17;
	cvt.u64.u32 	%rd176, %r217;
	add.s64 	%rd177, %rd176, %rd9;
	shl.b64 	%rd178, %rd177, 2;
	add.s64 	%rd179, %rd8, %rd178;
	ld.global.f32 	%f150, [%rd179];
	shl.b32 	%r218, %r215, 7;
	add.s32 	%r219, %r19, %r218;
	ld.shared.f32 	%f151, [%r219];
	fma.rn.f32 	%f152, %f150, %f151, %f149;
	ld.const.u32 	%r220, [%rd19+160];
	shl.b32 	%r221, %r220, 5;
	or.b32  	%r222, %r221, %r17;
	cvt.u64.u32 	%rd180, %r222;
	add.s64 	%rd181, %rd180, %rd9;
	shl.b64 	%rd182, %rd181, 2;
	add.s64 	%rd183, %rd8, %rd182;
	ld.global.f32 	%f153, [%rd183];
	shl.b32 	%r223, %r220, 7;
	add.s32 	%r224, %r19, %r223;
	ld.shared.f32 	%f154, [%r224];
	fma.rn.f32 	%f155, %f153, %f154, %f152;
	ld.const.u32 	%r225, [%rd19+164];
	shl.b32 	%r226, %r225, 5;
	or.b32  	%r227, %r226, %r17;
	cvt.u64.u32 	%rd184, %r227;
	add.s64 	%rd185, %rd184, %rd9;
	shl.b64 	%rd186, %rd185, 2;
	add.s64 	%rd187, %rd8, %rd186;
	ld.global.f32 	%f156, [%rd187];
	shl.b32 	%r228, %r225, 7;
	add.s32 	%r229, %r19, %r228;
	ld.shared.f32 	%f157, [%r229];
	fma.rn.f32 	%f158, %f156, %f157, %f155;
	ld.const.u32 	%r230, [%rd19+168];
	shl.b32 	%r231, %r230, 5;
	or.b32  	%r232, %r231, %r17;
	cvt.u64.u32 	%rd188, %r232;
	add.s64 	%rd189, %rd188, %rd9;
	shl.b64 	%rd190, %rd189, 2;
	add.s64 	%rd191, %rd8, %rd190;
	ld.global.f32 	%f159, [%rd191];
	shl.b32 	%r233, %r230, 7;
	add.s32 	%r234, %r19, %r233;
	ld.shared.f32 	%f160, [%r234];
	fma.rn.f32 	%f161, %f159, %f160, %f158;
	ld.const.u32 	%r235, [%rd19+172];
	shl.b32 	%r236, %r235, 5;
	or.b32  	%r237, %r236, %r17;
	cvt.u64.u32 	%rd192, %r237;
	add.s64 	%rd193, %rd192, %rd9;
	shl.b64 	%rd194, %rd193, 2;
	add.s64 	%rd195, %rd8, %rd194;
	ld.global.f32 	%f162, [%rd195];
	shl.b32 	%r238, %r235, 7;
	add.s32 	%r239, %r19, %r238;
	ld.shared.f32 	%f163, [%r239];
	fma.rn.f32 	%f164, %f162, %f163, %f161;
	ld.const.u32 	%r240, [%rd19+176];
	shl.b32 	%r241, %r240, 5;
	or.b32  	%r242, %r241, %r17;
	cvt.u64.u32 	%rd196, %r242;
	add.s64 	%rd197, %rd196, %rd9;
	shl.b64 	%rd198, %rd197, 2;
	add.s64 	%rd199, %rd8, %rd198;
	ld.global.f32 	%f165, [%rd199];
	shl.b32 	%r243, %r240, 7;
	add.s32 	%r244, %r19, %r243;
	ld.shared.f32 	%f166, [%r244];
	fma.rn.f32 	%f167, %f165, %f166, %f164;
	ld.const.u32 	%r245, [%rd19+180];
	shl.b32 	%r246, %r245, 5;
	or.b32  	%r247, %r246, %r17;
	cvt.u64.u32 	%rd200, %r247;
	add.s64 	%rd201, %rd200, %rd9;
	shl.b64 	%rd202, %rd201, 2;
	add.s64 	%rd203, %rd8, %rd202;
	ld.global.f32 	%f168, [%rd203];
	shl.b32 	%r248, %r245, 7;
	add.s32 	%r249, %r19, %r248;
	ld.shared.f32 	%f169, [%r249];
	fma.rn.f32 	%f170, %f168, %f169, %f167;
	ld.const.u32 	%r250, [%rd19+184];
	shl.b32 	%r251, %r250, 5;
	or.b32  	%r252, %r251, %r17;
	cvt.u64.u32 	%rd204, %r252;
	add.s64 	%rd205, %rd204, %rd9;
	shl.b64 	%rd206, %rd205, 2;
	add.s64 	%rd207, %rd8, %rd206;
	ld.global.f32 	%f171, [%rd207];
	shl.b32 	%r253, %r250, 7;
	add.s32 	%r254, %r19, %r253;
	ld.shared.f32 	%f172, [%r254];
	fma.rn.f32 	%f173, %f171, %f172, %f170;
	ld.const.u32 	%r255, [%rd19+188];
	shl.b32 	%r256, %r255, 5;
	or.b32  	%r257, %r256, %r17;
	cvt.u64.u32 	%rd208, %r257;
	add.s64 	%rd209, %rd208, %rd9;
	shl.b64 	%rd210, %rd209, 2;
	add.s64 	%rd211, %rd8, %rd210;
	ld.global.f32 	%f174, [%rd211];
	shl.b32 	%r258, %r255, 7;
	add.s32 	%r259, %r19, %r258;
	ld.shared.f32 	%f175, [%r259];
	fma.rn.f32 	%f176, %f174, %f175, %f173;
	ld.const.u32 	%r260, [%rd19+192];
	shl.b32 	%r261, %r260, 5;
	or.b32  	%r262, %r261, %r17;
	cvt.u64.u32 	%rd212, %r262;
	add.s64 	%rd213, %rd212, %rd9;
	shl.b64 	%rd214, %rd213, 2;
	add.s64 	%rd215, %rd8, %rd214;
	ld.global.f32 	%f177, [%rd215];
	shl.b32 	%r263, %r260, 7;
	add.s32 	%r264, %r19, %r263;
	ld.shared.f32 	%f178, [%r264];
	fma.rn.f32 	%f179, %f177, %f178, %f176;
	ld.const.u32 	%r265, [%rd19+196];
	shl.b32 	%r266, %r265, 5;
	or.b32  	%r267, %r266, %r17;
	cvt.u64.u32 	%rd216, %r267;
	add.s64 	%rd217, %rd216, %rd9;
	shl.b64 	%rd218, %rd217, 2;
	add.s64 	%rd219, %rd8, %rd218;
	ld.global.f32 	%f180, [%rd219];
	shl.b32 	%r268, %r265, 7;
	add.s32 	%r269, %r19, %r268;
	ld.shared.f32 	%f181, [%r269];
	fma.rn.f32 	%f182, %f180, %f181, %f179;
	ld.const.u32 	%r270, [%rd19+200];
	shl.b32 	%r271, %r270, 5;
	or.b32  	%r272, %r271, %r17;
	cvt.u64.u32 	%rd220, %r272;
	add.s64 	%rd221, %rd220, %rd9;
	shl.b64 	%rd222, %rd221, 2;
	add.s64 	%rd223, %rd8, %rd222;
	ld.global.f32 	%f183, [%rd223];
	shl.b32 	%r273, %r270, 7;
	add.s32 	%r274, %r19, %r273;
	ld.shared.f32 	%f184, [%r274];
	fma.rn.f32 	%f185, %f183, %f184, %f182;
	ld.const.u32 	%r275, [%rd19+204];
	shl.b32 	%r276, %r275, 5;
	or.b32  	%r277, %r276, %r17;
	cvt.u64.u32 	%rd224, %r277;
	add.s64 	%rd225, %rd224, %rd9;
	shl.b64 	%rd226, %rd225, 2;
	add.s64 	%rd227, %rd8, %rd226;
	ld.global.f32 	%f186, [%rd227];
	shl.b32 	%r278, %r275, 7;
	add.s32 	%r279, %r19, %r278;
	ld.shared.f32 	%f187, [%r279];
	fma.rn.f32 	%f188, %f186, %f187, %f185;
	ld.const.u32 	%r280, [%rd19+208];
	shl.b32 	%r281, %r280, 5;
	or.b32  	%r282, %r281, %r17;
	cvt.u64.u32 	%rd228, %r282;
	add.s64 	%rd229, %rd228, %rd9;
	shl.b64 	%rd230, %rd229, 2;
	add.s64 	%rd231, %rd8, %rd230;
	ld.global.f32 	%f189, [%rd231];
	shl.b32 	%r283, %r280, 7;
	add.s32 	%r284, %r19, %r283;
	ld.shared.f32 	%f190, [%r284];
	fma.rn.f32 	%f191, %f189, %f190, %f188;
	ld.const.u32 	%r285, [%rd19+212];
	shl.b32 	%r286, %r285, 5;
	or.b32  	%r287, %r286, %r17;
	cvt.u64.u32 	%rd232, %r287;
	add.s64 	%rd233, %rd232, %rd9;
	shl.b64 	%rd234, %rd233, 2;
	add.s64 	%rd235, %rd8, %rd234;
	ld.global.f32 	%f192, [%rd235];
	shl.b32 	%r288, %r285, 7;
	add.s32 	%r289, %r19, %r288;
	ld.shared.f32 	%f193, [%r289];
	fma.rn.f32 	%f194, %f192, %f193, %f191;
	ld.const.u32 	%r290, [%rd19+216];
	shl.b32 	%r291, %r290, 5;
	or.b32  	%r292, %r291, %r17;
	cvt.u64.u32 	%rd236, %r292;
	add.s64 	%rd237, %rd236, %rd9;
	shl.b64 	%rd238, %rd237, 2;
	add.s64 	%rd239, %rd8, %rd238;
	ld.global.f32 	%f195, [%rd239];
	shl.b32 	%r293, %r290, 7;
	add.s32 	%r294, %r19, %r293;
	ld.shared.f32 	%f196, [%r294];
	fma.rn.f32 	%f197, %f195, %f196, %f194;
	ld.const.u32 	%r295, [%rd19+220];
	shl.b32 	%r296, %r295, 5;
	or.b32  	%r297, %r296, %r17;
	cvt.u64.u32 	%rd240, %r297;
	add.s64 	%rd241, %rd240, %rd9;
	shl.b64 	%rd242, %rd241, 2;
	add.s64 	%rd243, %rd8, %rd242;
	ld.global.f32 	%f198, [%rd243];
	shl.b32 	%r298, %r295, 7;
	add.s32 	%r299, %r19, %r298;
	ld.shared.f32 	%f199, [%r299];
	fma.rn.f32 	%f200, %f198, %f199, %f197;
	ld.const.u32 	%r300, [%rd19+224];
	shl.b32 	%r301, %r300, 5;
	or.b32  	%r302, %r301, %r17;
	cvt.u64.u32 	%rd244, %r302;
	add.s64 	%rd245, %rd244, %rd9;
	shl.b64 	%rd246, %rd245, 2;
	add.s64 	%rd247, %rd8, %rd246;
	ld.global.f32 	%f201, [%rd247];
	shl.b32 	%r303, %r300, 7;
	add.s32 	%r304, %r19, %r303;
	ld.shared.f32 	%f202, [%r304];
	fma.rn.f32 	%f203, %f201, %f202, %f200;
	ld.const.u32 	%r305, [%rd19+228];
	shl.b32 	%r306, %r305, 5;
	or.b32  	%r307, %r306, %r17;
	cvt.u64.u32 	%rd248, %r307;
	add.s64 	%rd249, %rd248, %rd9;
	shl.b64 	%rd250, %rd249, 2;
	add.s64 	%rd251, %rd8, %rd250;
	ld.global.f32 	%f204, [%rd251];
	shl.b32 	%r308, %r305, 7;
	add.s32 	%r309, %r19, %r308;
	ld.shared.f32 	%f205, [%r309];
	fma.rn.f32 	%f206, %f204, %f205, %f203;
	ld.const.u32 	%r310, [%rd19+232];
	shl.b32 	%r311, %r310, 5;
	or.b32  	%r312, %r311, %r17;
	cvt.u64.u32 	%rd252, %r312;
	add.s64 	%rd253, %rd252, %rd9;
	shl.b64 	%rd254, %rd253, 2;
	add.s64 	%rd255, %rd8, %rd254;
	ld.global.f32 	%f207, [%rd255];
	shl.b32 	%r313, %r310, 7;
	add.s32 	%r314, %r19, %r313;
	ld.shared.f32 	%f208, [%r314];
	fma.rn.f32 	%f209, %f207, %f208, %f206;
	ld.const.u32 	%r315, [%rd19+236];
	shl.b32 	%r316, %r315, 5;
	or.b32  	%r317, %r316, %r17;
	cvt.u64.u32 	%rd256, %r317;
	add.s64 	%rd257, %rd256, %rd9;
	shl.b64 	%rd258, %rd257, 2;
	add.s64 	%rd259, %rd8, %rd258;
	ld.global.f32 	%f210, [%rd259];
	shl.b32 	%r318, %r315, 7;
	add.s32 	%r319, %r19, %r318;
	ld.shared.f32 	%f211, [%r319];
	fma.rn.f32 	%f212, %f210, %f211, %f209;
	ld.const.u32 	%r320, [%rd19+240];
	shl.b32 	%r321, %r320, 5;
	or.b32  	%r322, %r321, %r17;
	cvt.u64.u32 	%rd260, %r322;
	add.s64 	%rd261, %rd260, %rd9;
	shl.b64 	%rd262, %rd261, 2;
	add.s64 	%rd263, %rd8, %rd262;
	ld.global.f32 	%f213, [%rd263];
	shl.b32 	%r323, %r320, 7;
	add.s32 	%r324, %r19, %r323;
	ld.shared.f32 	%f214, [%r324];
	fma.rn.f32 	%f215, %f213, %f214, %f212;
	ld.const.u32 	%r325, [%rd19+244];
	shl.b32 	%r326, %r325, 5;
	or.b32  	%r327, %r326, %r17;
	cvt.u64.u32 	%rd264, %r327;
	add.s64 	%rd265, %rd264, %rd9;
	shl.b64 	%rd266, %rd265, 2;
	add.s64 	%rd267, %rd8, %rd266;
	ld.global.f32 	%f216, [%rd267];
	shl.b32 	%r328, %r325, 7;
	add.s32 	%r329, %r19, %r328;
	ld.shared.f32 	%f217, [%r329];
	fma.rn.f32 	%f218, %f216, %f217, %f215;
	ld.const.u32 	%r330, [%rd19+248];
	shl.b32 	%r331, %r330, 5;
	or.b32  	%r332, %r331, %r17;
	cvt.u64.u32 	%rd268, %r332;
	add.s64 	%rd269, %rd268, %rd9;
	shl.b64 	%rd270, %rd269, 2;
	add.s64 	%rd271, %rd8, %rd270;
	ld.global.f32 	%f219, [%rd271];
	shl.b32 	%r333, %r330, 7;
	add.s32 	%r334, %r19, %r333;
	ld.shared.f32 	%f220, [%r334];
	fma.rn.f32 	%f221, %f219, %f220, %f218;
	ld.const.u32 	%r335, [%rd19+252];
	shl.b32 	%r336, %r335, 5;
	or.b32  	%r337, %r336, %r17;
	cvt.u64.u32 	%rd272, %r337;
	add.s64 	%rd273, %rd272, %rd9;
	shl.b64 	%rd274, %rd273, 2;
	add.s64 	%rd275, %rd8, %rd274;
	ld.global.f32 	%f222, [%rd275];
	shl.b32 	%r338, %r335, 7;
	add.s32 	%r339, %r19, %r338;
	ld.shared.f32 	%f223, [%r339];
	fma.rn.f32 	%f224, %f222, %f223, %f221;
	add.s64 	%rd276, %rd12, %rd10;
	cvta.to.global.u64 	%rd277, %rd3;
	shl.b64 	%rd278, %rd276, 2;
	add.s64 	%rd279, %rd277, %rd278;
	ld.global.f32 	%f225, [%rd279];
	add.f32 	%f226, %f224, %f225;
	st.global.f32 	[%rd279], %f226;
	ld.global.f32 	%f227, [%rd279+128];
	add.f32 	%f228, %f224, %f227;
	st.global.f32 	[%rd279+128], %f228;
	ld.global.f32 	%f229, [%rd279+256];
	add.f32 	%f230, %f224, %f229;
	st.global.f32 	[%rd279+256], %f230;
	ld.global.f32 	%f231, [%rd279+384];
	add.f32 	%f232, %f224, %f231;
	st.global.f32 	[%rd279+384], %f232;
	ld.global.f32 	%f233, [%rd279+512];
	add.f32 	%f234, %f224, %f233;
	st.global.f32 	[%rd279+512], %f234;
	ld.global.f32 	%f235, [%rd279+640];
	add.f32 	%f236, %f224, %f235;
	st.global.f32 	[%rd279+640], %f236;
	ld.global.f32 	%f237, [%rd279+768];
	add.f32 	%f238, %f224, %f237;
	st.global.f32 	[%rd279+768], %f238;
	ld.global.f32 	%f239, [%rd279+896];
	add.f32 	%f240, %f224, %f239;
	st.global.f32 	[%rd279+896], %f240;
	ld.global.f32 	%f241, [%rd279+1024];
	add.f32 	%f242, %f224, %f241;
	st.global.f32 	[%rd279+1024], %f242;
	ld.global.f32 	%f243, [%rd279+1152];
	add.f32 	%f244, %f224, %f243;
	st.global.f32 	[%rd279+1152], %f244;
	ld.global.f32 	%f245, [%rd279+1280];
	add.f32 	%f246, %f224, %f245;
	st.global.f32 	[%rd279+1280], %f246;
	ld.global.f32 	%f247, [%rd279+1408];
	add.f32 	%f248, %f224, %f247;
	st.global.f32 	[%rd279+1408], %f248;
	ld.global.f32 	%f249, [%rd279+1536];
	add.f32 	%f250, %f224, %f249;
	st.global.f32 	[%rd279+1536], %f250;
	ld.global.f32 	%f251, [%rd279+1664];
	add.f32 	%f252, %f224, %f251;
	st.global.f32 	[%rd279+1664], %f252;
	ld.global.f32 	%f253, [%rd279+1792];
	add.f32 	%f254, %f224, %f253;
	st.global.f32 	[%rd279+1792], %f254;
	ld.global.f32 	%f255, [%rd279+1920];
	add.f32 	%f256, %f224, %f255;
	st.global.f32 	[%rd279+1920], %f256;
	ld.global.f32 	%f257, [%rd279+2048];
	add.f32 	%f258, %f224, %f257;
	st.global.f32 	[%rd279+2048], %f258;
	ld.global.f32 	%f259, [%rd279+2176];
	add.f32 	%f260, %f224, %f259;
	st.global.f32 	[%rd279+2176], %f260;
	ld.global.f32 	%f261, [%rd279+2304];
	add.f32 	%f262, %f224, %f261;
	st.global.f32 	[%rd279+2304], %f262;
	ld.global.f32 	%f263, [%rd279+2432];
	add.f32 	%f264, %f224, %f263;
	st.global.f32 	[%rd279+2432], %f264;
	ld.global.f32 	%f265, [%rd279+2560];
	add.f32 	%f266, %f224, %f265;
	st.global.f32 	[%rd279+2560], %f266;
	ld.global.f32 	%f267, [%rd279+2688];
	add.f32 	%f268, %f224, %f267;
	st.global.f32 	[%rd279+2688], %f268;
	ld.global.f32 	%f269, [%rd279+2816];
	add.f32 	%f270, %f224, %f269;
	st.global.f32 	[%rd279+2816], %f270;
	ld.global.f32 	%f271, [%rd279+2944];
	add.f32 	%f272, %f224, %f271;
	st.global.f32 	[%rd279+2944], %f272;
	ld.global.f32 	%f273, [%rd279+3072];
	add.f32 	%f274, %f224, %f273;
	st.global.f32 	[%rd279+3072], %f274;
	ld.global.f32 	%f275, [%rd279+3200];
	add.f32 	%f276, %f224, %f275;
	st.global.f32 	[%rd279+3200], %f276;
	ld.global.f32 	%f277, [%rd279+3328];
	add.f32 	%f278, %f224, %f277;
	st.global.f32 	[%rd279+3328], %f278;
	ld.global.f32 	%f279, [%rd279+3456];
	add.f32 	%f280, %f224, %f279;
	st.global.f32 	[%rd279+3456], %f280;
	ld.global.f32 	%f281, [%rd279+3584];
	add.f32 	%f282, %f224, %f281;
	st.global.f32 	[%rd279+3584], %f282;
	ld.global.f32 	%f283, [%rd279+3712];
	add.f32 	%f284, %f224, %f283;
	st.global.f32 	[%rd279+3712], %f284;
	ld.global.f32 	%f285, [%rd279+3840];
	add.f32 	%f286, %f224, %f285;
	st.global.f32 	[%rd279+3840], %f286;
	ld.global.f32 	%f287, [%rd279+3968];
	add.f32 	%f288, %f224, %f287;
	st.global.f32 	[%rd279+3968], %f288;
$L__BB4_4:
	ret;

}
	// .globl	_Z52kernel_A_full_B_SparseXDense_Distribute_Columns_of_BPKfiS0_iPfijPj
.visible .entry _Z52kernel_A_full_B_SparseXDense_Distribute_Columns_of_BPKfiS0_iPfijPj(
	.param .u64 .ptr .align 1 _Z52kernel_A_full_B_SparseXDense_Distribute_Columns_of_BPKfiS0_iPfijPj_param_0,
	.param .u32 _Z52kernel_A_full_B_SparseXDense_Distribute_Columns_of_BPKfiS0_iPfijPj_param_1,
	.param .u64 .ptr .align 1 _Z52kernel_A_full_B_SparseXDense_Distribute_Columns_of_BPKfiS0_iPfijPj_param_2,
	.param .u32 _Z52kernel_A_full_B_SparseXDense_Distribute_Columns_of_BPKfiS0_iPfijPj_param_3,
	.param .u64 .ptr .align 1 _Z52kernel_A_full_B_SparseXDense_Distribute_Columns_of_BPKfiS0_iPfijPj_param_4,
	.param .u32 _Z52kernel_A_full_B_SparseXDense_Distribute_Columns_of_BPKfiS0_iPfijPj_param_5,
	.param .u32 _Z52kernel_A_full_B_SparseXDense_Distribute_Columns_of_BPKfiS0_iPfijPj_param_6,
	.param .u64 .ptr .align 1 _Z52kernel_A_full_B_SparseXDense_Distribute_Columns_of_BPKfiS0_iPfijPj_param_7
)
.maxntid 32
{
	.reg .pred 	%p<5>;
	.reg .b32 	%r<26>;
	.reg .b32 	%f<227>;
	.reg .b64 	%rd<27>;
	// demoted variable
	.shared .align 8 .b8 _ZZ52kernel_A_full_B_SparseXDense_Distribute_Columns_of_BPKfiS0_iPfijPjE11totalShrMem[4096];
	ld.param.u64 	%rd5, [_Z52kernel_A_full_B_SparseXDense_Distribute_Columns_of_BPKfiS0_iPfijPj_param_0];
	ld.param.u32 	%r7, [_Z52kernel_A_full_B_SparseXDense_Distribute_Columns_of_BPKfiS0_iPfijPj_param_1];
	ld.param.u64 	%rd6, [_Z52kernel_A_full_B_SparseXDense_Distribute_Columns_of_BPKfiS0_iPfijPj_param_2];
	ld.param.u32 	%r8, [_Z52kernel_A_full_B_SparseXDense_Distribute_Columns_of_BPKfiS0_iPfijPj_param_3];
	ld.param.u64 	%rd7, [_Z52kernel_A_full_B_SparseXDense_Distribute_Columns_of_BPKfiS0_iPfijPj_param_4];
	ld.param.u32 	%r9, [_Z52kernel_A_full_B_SparseXDense_Distribute_Columns_of_BPKfiS0_iPfijPj_param_5];
	ld.param.u32 	%r10, [_Z52kernel_A_full_B_SparseXDense_Distribute_Columns_of_BPKfiS0_iPfijPj_param_6];
	ld.param.u64 	%rd8, [_Z52kernel_A_full_B_SparseXDense_Distribute_Columns_of_BPKfiS0_iPfijPj_param_7];
	mov.u32 	%r1, %tid.y;
	mov.u32 	%r11, %ntid.y;
	mov.u32 	%r12, %ctaid.x;
	mad.lo.s32 	%r2, %r11, %r12, %r1;
	setp.ge.u32 	%p1, %r2, %r10;
	@%p1 bra 	$L__BB5_6;
	setp.eq.s64 	%p2, %rd8, 0;
	@%p2 bra 	$L__BB5_3;
	cvta.to.global.u64 	%rd9, %rd8;
	mul.wide.u32 	%rd10, %r2, 4;
	add.s64 	%rd11, %rd9, %rd10;
	ld.global.u32 	%r13, [%rd11];
	setp.eq.s32 	%p3, %r13, 0;
	@%p3 bra 	$L__BB5_6;
$L__BB5_3:
	shl.b32 	%r15, %r2, 10;
	add.s32 	%r16, %r15, %r7;
	add.s32 	%r17, %r15, %r8;
	add.s32 	%r3, %r15, %r9;
	shl.b32 	%r18, %r1, 12;
	mov.u32 	%r19, _ZZ52kernel_A_full_B_SparseXDense_Distribute_Columns_of_BPKfiS0_iPfijPjE11totalShrMem;
	add.s32 	%r4, %r19, %r18;
	mov.u32 	%r20, %tid.x;
	shl.b32 	%r21, %r20, 5;
	cvt.u64.u32 	%rd12, %r16;
	cvt.u64.u32 	%rd1, %r21;
	add.s64 	%rd13, %rd1, %rd12;
	cvta.to.global.u64 	%rd14, %rd5;
	shl.b64 	%rd15, %rd13, 2;
	add.s64 	%rd16, %rd14, %rd15;
	ld.global.f32 	%f66, [%rd16];
	shl.b32 	%r22, %r20, 7;
	add.s32 	%r23, %r4, %r22;
	ld.global.f32 	%f67, [%rd16+4];
	st.shared.v2.f32 	[%r23], {%f66, %f67};
	ld.global.f32 	%f68, [%rd16+8];
	ld.global.f32 	%f69, [%rd16+12];
	st.shared.v2.f32 	[%r23+8], {%f68, %f69};
	ld.global.f32 	%f70, [%rd16+16];
	ld.global.f32 	%f71, [%rd16+20];
	st.shared.v2.f32 	[%r23+16], {%f70, %f71};
	ld.global.f32 	%f72, [%rd16+24];
	ld.global.f32 	%f73, [%rd16+28];
	st.shared.v2.f32 	[%r23+24], {%f72, %f73};
	ld.global.f32 	%f74, [%rd16+32];
	ld.global.f32 	%f75, [%rd16+36];
	st.shared.v2.f32 	[%r23+32], {%f74, %f75};
	ld.global.f32 	%f76, [%rd16+40];
	ld.global.f32 	%f77, [%rd16+44];
	st.shared.v2.f32 	[%r23+40], {%f76, %f77};
	ld.global.f32 	%f78, [%rd16+48];
	ld.global.f32 	%f79, [%rd16+52];
	st.shared.v2.f32 	[%r23+48], {%f78, %f79};
	ld.global.f32 	%f80, [%rd16+56];
	ld.global.f32 	%f81, [%rd16+60];
	st.shared.v2.f32 	[%r23+56], {%f80, %f81};
	ld.global.f32 	%f82, [%rd16+64];
	ld.global.f32 	%f83, [%rd16+68];
	st.shared.v2.f32 	[%r23+64], {%f82, %f83};
	ld.global.f32 	%f84, [%rd16+72];
	ld.global.f32 	%f85, [%rd16+76];
	st.shared.v2.f32 	[%r23+72], {%f84, %f85};
	ld.global.f32 	%f86, [%rd16+80];
	ld.global.f32 	%f87, [%rd16+84];
	st.shared.v2.f32 	[%r23+80], {%f86, %f87};
	ld.global.f32 	%f88, [%rd16+88];
	ld.global.f32 	%f89, [%rd16+92];
	st.shared.v2.f32 	[%r23+88], {%f88, %f89};
	ld.global.f32 	%f90, [%rd16+96];
	ld.global.f32 	%f91, [%rd16+100];
	st.shared.v2.f32 	[%r23+96], {%f90, %f91};
	ld.global.f32 	%f92, [%rd16+104];
	ld.global.f32 	%f93, [%rd16+108];
	st.shared.v2.f32 	[%r23+104], {%f92, %f93};
	ld.global.f32 	%f94, [%rd16+112];
	ld.global.f32 	%f95, [%rd16+116];
	st.shared.v2.f32 	[%r23+112], {%f94, %f95};
	ld.global.f32 	%f96, [%rd16+120];
	ld.global.f32 	%f97, [%rd16+124];
	st.shared.v2.f32 	[%r23+120], {%f96, %f97};
	bar.warp.sync 	-1;
	mul.wide.u32 	%rd17, %r20, 128;
	mul.wide.u32 	%rd18, %r17, 4;
	add.s64 	%rd19, %rd17, %rd18;
	cvta.to.global.u64 	%rd20, %rd6;
	add.s64 	%rd26, %rd20, %rd19;
	mov.f32 	%f195, 0f00000000;
	mov.b32 	%r25, 64;
	mov.f32 	%f196, %f195;
	mov.f32 	%f197, %f195;
	mov.f32 	%f198, %f195;
	mov.f32 	%f199, %f195;
	mov.f32 	%f200, %f195;
	mov.f32 	%f201, %f195;
	mov.f32 	%f202, %f195;
	mov.f32 	%f203, %f195;
	mov.f32 	%f204, %f195;
	mov.f32 	%f205, %f195;
	mov.f32 	%f206, %f195;
	mov.f32 	%f207, %f195;
	mov.f32 	%f208, %f195;
	mov.f32 	%f209, %f195;
	mov.f32 	%f210, %f195;
	mov.f32 	%f211, %f195;
	mov.f32 	%f212, %f195;
	mov.f32 	%f213, %f195;
	mov.f32 	%f214, %f195;
	mov.f32 	%f215, %f195;
	mov.f32 	%f216, %f195;
	mov.f32 	%f217, %f195;
	mov.f32 	%f218, %f195;
	mov.f32 	%f219, %f195;
	mov.f32 	%f220, %f195;
	mov.f32 	%f221, %f195;
	mov.f32 	%f222, %f195;
	mov.f32 	%f223, %f195;
	mov.f32 	%f224, %f195;
	mov.f32 	%f225, %f195;
	mov.f32 	%f226, %f195;
$L__BB5_4:
	ld.global.f32 	%f98, [%rd26];
	add.s32 	%r24, %r4, %r25;
	ld.shared.v2.f32 	{%f99, %f100}, [%r24+-64];
	fma.rn.f32 	%f226, %f98, %f99, %f226;
	fma.rn.f32 	%f225, %f98, %f100, %f225;
	ld.shared.v2.f32 	{%f101, %f102}, [%r24+-56];
	fma.rn.f32 	%f224, %f98, %f101, %f224;
	fma.rn.f32 	%f223, %f98, %f102, %f223;
	ld.shared.v2.f32 	{%f103, %f104}, [%r24+-48];
	fma.rn.f32 	%f222, %f98, %f103, %f222;
	fma.rn.f32 	%f221, %f98, %f104, %f221;
	ld.shared.v2.f32 	{%f105, %f106}, [%r24+-40];
	fma.rn.f32 	%f220, %f98, %f105, %f220;
	fma.rn.f32 	%f219, %f98, %f106, %f219;
	ld.shared.v2.f32 	{%f107, %f108}, [%r24+-32];
	fma.rn.f32 	%f218, %f98, %f107, %f218;
	fma.rn.f32 	%f217, %f98, %f108, %f217;
	ld.shared.v2.f32 	{%f109, %f110}, [%r24+-24];
	fma.rn.f32 	%f216, %f98, %f109, %f216;
	fma.rn.f32 	%f215, %f98, %f110, %f215;
	ld.shared.v2.f32 	{%f111, %f112}, [%r24+-16];
	fma.rn.f32 	%f214, %f98, %f111, %f214;
	fma.rn.f32 	%f213, %f98, %f112, %f213;
	ld.shared.v2.f32 	{%f113, %f114}, [%r24+-8];
	fma.rn.f32 	%f212, %f98, %f113, %f212;
	fma.rn.f32 	%f211, %f98, %f114, %f211;
	ld.shared.v2.f32 	{%f115, %f116}, [%r24];
	fma.rn.f32 	%f210, %f98, %f115, %f210;
	fma.rn.f32 	%f209, %f98, %f116, %f209;
	ld.shared.v2.f32 	{%f117, %f118}, [%r24+8];
	fma.rn.f32 	%f208, %f98, %f117, %f208;
	fma.rn.f32 	%f207, %f98, %f118, %f207;
	ld.shared.v2.f32 	{%f119, %f120}, [%r24+16];
	fma.rn.f32 	%f206, %f98, %f119, %f206;
	fma.rn.f32 	%f205, %f98, %f120, %f205;
	ld.shared.v2.f32 	{%f121, %f122}, [%r24+24];
	fma.rn.f32 	%f204, %f98, %f121, %f204;
	fma.rn.f32 	%f203, %f98, %f122, %f203;
	ld.shared.v2.f32 	{%f123, %f124}, [%r24+32];
	fma.rn.f32 	%f202, %f98, %f123, %f202;
	fma.rn.f32 	%f201, %f98, %f124, %f201;
	ld.shared.v2.f32 	{%f125, %f126}, [%r24+40];
	fma.rn.f32 	%f200, %f98, %f125, %f200;
	fma.rn.f32 	%f199, %f98, %f126, %f199;
	ld.shared.v2.f32 	{%f127, %f128}, [%r24+48];
	fma.rn.f32 	%f198, %f98, %f127, %f198;
	fma.rn.f32 	%f197, %f98, %f128, %f197;
	ld.shared.v2.f32 	{%f129, %f130}, [%r24+56];
	fma.rn.f32 	%f196, %f98, %f129, %f196;
	fma.rn.f32 	%f195, %f98, %f130, %f195;
	add.s64 	%rd26, %rd26, 4;
	add.s32 	%r25, %r25, 128;
	setp.ne.s32 	%p4, %r25, 4160;
	@%p4 bra 	$L__BB5_4;
	cvt.u64.u32 	%rd21, %r3;
	add.s64 	%rd22, %rd1, %rd21;
	cvta.to.global.u64 	%rd23, %rd7;
	shl.b64 	%rd24, %rd22, 2;
	add.s64 	%rd25, %rd23, %rd24;
	ld.global.f32 	%f131, [%rd25];
	add.f32 	%f132, %f226, %f131;
	st.global.f32 	[%rd25], %f132;
	ld.global.f32 	%f133, [%rd25+4];
	add.f32 	%f134, %f225, %f133;
	st.global.f32 	[%rd25+4], %f134;
	ld.global.f32 	%f135, [%rd25+8];
	add.f32 	%f136, %f224, %f135;
	st.global.f32 	[%rd25+8], %f136;
	ld.global.f32 	%f137, [%rd25+12];
	add.f32 	%f138, %f223, %f137;
	st.global.f32 	[%rd25+12], %f138;
	ld.global.f32 	%f139, [%rd25+16];
	add.f32 	%f140, %f222, %f139;
	st.global.f32 	[%rd25+16], %f140;
	ld.global.f32 	%f141, [%rd25+20];
	add.f32 	%f142, %f221, %f141;
	st.global.f32 	[%rd25+20], %f142;
	ld.global.f32 	%f143, [%rd25+24];
	add.f32 	%f144, %f220, %f143;
	st.global.f32 	[%rd25+24], %f144;
	ld.global.f32 	%f145, [%rd25+28];
	add.f32 	%f146, %f219, %f145;
	st.global.f32 	[%rd25+28], %f146;
	ld.global.f32 	%f147, [%rd25+32];
	add.f32 	%f148, %f218, %f147;
	st.global.f32 	[%rd25+32], %f148;
	ld.global.f32 	%f149, [%rd25+36];
	add.f32 	%f150, %f217, %f149;
	st.global.f32 	[%rd25+36], %f150;
	ld.global.f32 	%f151, [%rd25+40];
	add.f32 	%f152, %f216, %f151;
	st.global.f32 	[%rd25+40], %f152;
	ld.global.f32 	%f153, [%rd25+44];
	add.f32 	%f154, %f215, %f153;
	st.global.f32 	[%rd25+44], %f154;
	ld.global.f32 	%f155, [%rd25+48];
	add.f32 	%f156, %f214, %f155;
	st.global.f32 	[%rd25+48], %f156;
	ld.global.f32 	%f157, [%rd25+52];
	add.f32 	%f158, %f213, %f157;
	st.global.f32 	[%rd25+52], %f158;
	ld.global.f32 	%f159, [%rd25+56];
	add.f32 	%f160, %f212, %f159;
	st.global.f32 	[%rd25+56], %f160;
	ld.global.f32 	%f161, [%rd25+60];
	add.f32 	%f162, %f211, %f161;
	st.global.f32 	[%rd25+60], %f162;
	ld.global.f32 	%f163, [%rd25+64];
	add.f32 	%f164, %f210, %f163;
	st.global.f32 	[%rd25+64], %f164;
	ld.global.f32 	%f165, [%rd25+68];
	add.f32 	%f166, %f209, %f165;
	st.global.f32 	[%rd25+68], %f166;
	ld.global.f32 	%f167, [%rd25+72];
	add.f32 	%f168, %f208, %f167;
	st.global.f32 	[%rd25+72], %f168;
	ld.global.f32 	%f169, [%rd25+76];
	add.f32 	%f170, %f207, %f169;
	st.global.f32 	[%rd25+76], %f170;
	ld.global.f32 	%f171, [%rd25+80];
	add.f32 	%f172, %f206, %f171;
	st.global.f32 	[%rd25+80], %f172;
	ld.global.f32 	%f173, [%rd25+84];
	add.f32 	%f174, %f205, %f173;
	st.global.f32 	[%rd25+84], %f174;
	ld.global.f32 	%f175, [%rd25+88];
	add.f32 	%f176, %f204, %f175;
	st.global.f32 	[%rd25+88], %f176;
	ld.global.f32 	%f177, [%rd25+92];
	add.f32 	%f178, %f203, %f177;
	st.global.f32 	[%rd25+92], %f178;
	ld.global.f32 	%f179, [%rd25+96];
	add.f32 	%f180, %f202, %f179;
	st.global.f32 	[%rd25+96], %f180;
	ld.global.f32 	%f181, [%rd25+100];
	add.f32 	%f182, %f201, %f181;
	st.global.f32 	[%rd25+100], %f182;
	ld.global.f32 	%f183, [%rd25+104];
	add.f32 	%f184, %f200, %f183;
	st.global.f32 	[%rd25+104], %f184;
	ld.global.f32 	%f185, [%rd25+108];
	add.f32 	%f186, %f199, %f185;
	st.global.f32 	[%rd25+108], %f186;
	ld.global.f32 	%f187, [%rd25+112];
	add.f32 	%f188, %f198, %f187;
	st.global.f32 	[%rd25+112], %f188;
	ld.global.f32 	%f189, [%rd25+116];
	add.f32 	%f190, %f197, %f189;
	st.global.f32 	[%rd25+116], %f190;
	ld.global.f32 	%f191, [%rd25+120];
	add.f32 	%f192, %f196, %f191;
	st.global.f32 	[%rd25+120], %f192;
	ld.global.f32 	%f193, [%rd25+124];
	add.f32 	%f194, %f195, %f193;
	st.global.f32 	[%rd25+124], %f194;
$L__BB5_6:
	ret;

}
	// .globl	_Z49kernel_A_full_B_SparseXDense_Distribute_Rows_of_BPKfiS0_iPfijPj
.visible .entry _Z49kernel_A_full_B_SparseXDense_Distribute_Rows_of_BPKfiS0_iPfijPj(
	.param .u64 .ptr .align 1 _Z49kernel_A_full_B_SparseXDense_Distribute_Rows_of_BPKfiS0_iPfijPj_param_0,
	.param .u32 _Z49kernel_A_full_B_SparseXDense_Distribute_Rows_of_BPKfiS0_iPfijPj_param_1,
	.param .u64 .ptr .align 1 _Z49kernel_A_full_B_SparseXDense_Distribute_Rows_of_BPKfiS0_iPfijPj_param_2,
	.param .u32 _Z49kernel_A_full_B_SparseXDense_Distribute_Rows_of_BPKfiS0_iPfijPj_param_3,
	.param .u64 .ptr .align 1 _Z49kernel_A_full_B_SparseXDense_Distribute_Rows_of_BPKfiS0_iPfijPj_param_4,
	.param .u32 _Z49kernel_A_full_B_SparseXDense_Distribute_Rows_of_BPKfiS0_iPfijPj_param_5,
	.param .u32 _Z49kernel_A_full_B_SparseXDense_Distribute_Rows_of_BPKfiS0_iPfijPj_param_6,
	.param .u64 .ptr .align 1 _Z49kernel_A_full_B_SparseXDense_Distribute_Rows_of_BPKfiS0_iPfijPj_param_7
)
.maxntid 32
{
	.local .align 16 .b8 	__local_depot6[4096];
	.reg .b64 	%SP;
	.reg .b64 	%SPL;
	.reg .pred 	%p<5>;
	.reg .b32 	%r<32>;
	.reg .b32 	%f<2179>;
	.reg .b64 	%rd<32>;
	// demoted variable
	.shared .align 8 .b8 _ZZ49kernel_A_full_B_SparseXDense_Distribute_Rows_of_BPKfiS0_iPfijPjE11totalShrMem[4096];
	mov.u64 	%SPL, __local_depot6;
	ld.param.u64 	%rd8, [_Z49kernel_A_full_B_SparseXDense_Distribute_Rows_of_BPKfiS0_iPfijPj_param_0];
	ld.param.u32 	%r6, [_Z49kernel_A_full_B_SparseXDense_Distribute_Rows_of_BPKfiS0_iPfijPj_param_1];
	ld.param.u64 	%rd9, [_Z49kernel_A_full_B_SparseXDense_Distribute_Rows_of_BPKfiS0_iPfijPj_param_2];
	ld.param.u32 	%r7, [_Z49kernel_A_full_B_SparseXDense_Distribute_Rows_of_BPKfiS0_iPfijPj_param_3];
	ld.param.u32 	%r9, [_Z49kernel_A_full_B_SparseXDense_Distribute_Rows_of_BPKfiS0_iPfijPj_param_6];
	ld.param.u64 	%rd11, [_Z49kernel_A_full_B_SparseXDense_Distribute_Rows_of_BPKfiS0_iPfijPj_param_7];
	add.u64 	%rd1, %SPL, 0;
	mov.u32 	%r1, %tid.y;
	mov.u32 	%r10, %ntid.y;
	mov.u32 	%r11, %ctaid.x;
	mad.lo.s32 	%r2, %r10, %r11, %r1;
	setp.ge.u32 	%p1, %r2, %r9;
	@%p1 bra 	$L__BB6_6;
	setp.eq.s64 	%p2, %rd11, 0;
	@%p2 bra 	$L__BB6_3;
	cvta.to.global.u64 	%rd13, %rd11;
	mul.wide.u32 	%rd14, %r2, 4;
	add.s64 	%rd15, %rd13, %rd14;
	ld.global.u32 	%r12, [%rd15];
	setp.eq.s32 	%p3, %r12, 0;
	@%p3 bra 	$L__BB6_6;
$L__BB6_3:
	shl.b32 	%r14, %r2, 10;
	add.s32 	%r15, %r14, %r6;
	add.s32 	%r16, %r14, %r7;
	mov.f32 	%f1, 0f00000000;
	st.local.v4.f32 	[%rd1], {%f1, %f1, %f1, %f1};
	st.local.v4.f32 	[%rd1+16], {%f1, %f1, %f1, %f1};
	st.local.v4.f32 	[%rd1+32], {%f1, %f1, %f1, %f1};
	st.local.v4.f32 	[%rd1+48], {%f1, %f1, %f1, %f1};
	add.s64 	%rd30, %rd1, 64;
	st.local.v4.f32 	[%rd1+64], {%f1, %f1, %f1, %f1};
	st.local.v4.f32 	[%rd1+80], {%f1, %f1, %f1, %f1};
	st.local.v4.f32 	[%rd1+96], {%f1, %f1, %f1, %f1};
	st.local.v4.f32 	[%rd1+112], {%f1, %f1, %f1, %f1};
	st.local.v4.f32 	[%rd1+128], {%f1, %f1, %f1, %f1};
	st.local.v4.f32 	[%rd1+144], {%f1, %f1, %f1, %f1};
	st.local.v4.f32 	[%rd1+160], {%f1, %f1, %f1, %f1};
	st.local.v4.f32 	[%rd1+176], {%f1, %f1, %f1, %f1};
	st.local.v4.f32 	[%rd1+192], {%f1, %f1, %f1, %f1};
	st.local.v4.f32 	[%rd1+208], {%f1, %f1, %f1, %f1};
	st.local.v4.f32 	[%rd1+224], {%f1, %f1, %f1, %f1};
	st.local.v4.f32 	[%rd1+240], {%f1, %f1, %f1, %f1};
	st.local.v4.f32 	[%rd1+256], {%f1, %f1, %f1, %f1};
	st.local.v4.f32 	[%rd1+272], {%f1, %f1, %f1, %f1};
	st.local.v4.f32 	[%rd1+288], {%f1, %f1, %f1, %f1};
	st.local.v4.f32 	[%rd1+304], {%f1, %f1, %f1, %f1};
	st.local.v4.f32 	[%rd1+320], {%f1, %f1, %f1, %f1};
	st.local.v4.f32 	[%rd1+336], {%f1, %f1, %f1, %f1};
	st.local.v4.f32 	[%rd1+352], {%f1, %f1, %f1, %f1};
	st.local.v4.f32 	[%rd1+368], {%f1, %f1, %f1, %f1};
	st.local.v4.f32 	[%rd1+384], {%f1, %f1, %f1, %f1};
	st.local.v4.f32 	[%rd1+400], {%f1, %f1, %f1, %f1};
	st.local.v4.f32 	[%rd1+416], {%f1, %f1, %f1, %f1};
	st.local.v4.f32 	[%rd1+432], {%f1, %f1, %f1, %f1};
	st.local.v4.f32 	[%rd1+448], {%f1, %f1, %f1, %f1};
	st.local.v4.f32 	[%rd1+464], {%f1, %f1, %f1, %f1};
	st.local.v4.f32 	[%rd1+480], {%f1, %f1, %f1, %f1};
	st.local.v4.f32 	[%rd1+496], {%f1, %f1, %f1, %f1};
	st.local.v4.f32 	[%rd1+512], {%f1, %f1, %f1, %f1};
	st.local.v4.f32 	[%rd1+528], {%f1, %f1, %f1, %f1};
	st.local.v4.f32 	[%rd1+544], {%f1, %f1, %f1, %f1};
	st.local.v4.f32 	[%rd1+560], {%f1, %f1, %f1, %f1};
	st.local.v4.f32 	[%rd1+576], {%f1, %f1, %f1, %f1};
	st.local.v4.f32 	[%rd1+592], {%f1, %f1, %f1, %f1};
	st.local.v4.f32 	[%rd1+608], {%f1, %f1, %f1, %f1};
	st.local.v4.f32 	[%rd1+624], {%f1, %f1, %f1, %f1};
	st.local.v4.f32 	[%rd1+640], {%f1, %f1, %f1, %f1};
	st.local.v4.f32 	[%rd1+656], {%f1, %f1, %f1, %f1};
	st.local.v4.f32 	[%rd1+672], {%f1, %f1, %f1, %f1};
	st.local.v4.f32 	[%rd1+688], {%f1, %f1, %f1, %f1};
	st.local.v4.f32 	[%rd1+704], {%f1, %f1, %f1, %f1};
	st.local.v4.f32 	[%rd1+720], {%f1, %f1, %f1, %f1};
	st.local.v4.f32 	[%rd1+736], {%f1, %f1, %f1, %f1};
	st.local.v4.f32 	[%rd1+752], {%f1, %f1, %f1, %f1};
	st.local.v4.f32 	[%rd1+768], {%f1, %f1, %f1, %f1};
	st.local.v4.f32 	[%rd1+784], {%f1, %f1, %f1, %f1};
	st.local.v4.f32 	[%rd1+800], {%f1, %f1, %f1, %f1};
	st.local.v4.f32 	[%rd1+816], {%f1, %f1, %f1, %f1};
	st.local.v4.f32 	[%rd1+832], {%f1, %f1, %f1, %f1};
	st.local.v4.f32 	[%rd1+848], {%f1, %f1, %f1, %f1};
	st.local.v4.f32 	[%rd1+864], {%f1, %f1, %f1, %f1};
	st.local.v4.f32 	[%rd1+880], {%f1, %f1, %f1, %f1};
	st.local.v4.f32 	[%rd1+896], {%f1, %f1, %f1, %f1};
	st.local.v4.f32 	[%rd1+912], {%f1, %f1, %f1, %f1};
	st.local.v4.f32 	[%rd1+928], {%f1, %f1, %f1, %f1};
	st.local.v4.f32 	[%rd1+944], {%f1, %f1, %f1, %f1};
	st.local.v4.f32 	[%rd1+960], {%f1, %f1, %f1, %f1};
	st.local.v4.f32 	[%rd1+976], {%f1, %f1, %f1, %f1};
	st.local.v4.f32 	[%rd1+992], {%f1, %f1, %f1, %f1};
	st.local.v4.f32 	[%rd1+1008], {%f1, %f1, %f1, %f1};
	st.local.v4.f32 	[%rd1+1024], {%f1, %f1, %f1, %f1};
	st.local.v4.f32 	[%rd1+1040], {%f1, %f1, %f1, %f1};
	st.local.v4.f32 	[%rd1+1056], {%f1, %f1, %f1, %f1};
	st.local.v4.f32 	[%rd1+1072], {%f1, %f1, %f1, %f1};
	st.local.v4.f32 	[%rd1+1088], {%f1, %f1, %f1, %f1};
	st.local.v4.f32 	[%rd1+1104], {%f1, %f1, %f1, %f1};
	st.local.v4.f32 	[%rd1+1120], {%f1, %f1, %f1, %f1};
	st.local.v4.f32 	[%rd1+1136], {%f1, %f1, %f1, %f1};
	st.local.v4.f32 	[%rd1+1152], {%f1, %f1, %f1, %f1};
	st.local.v4.f32 	[%rd1+1168], {%f1, %f1, %f1, %f1};
	st.local.v4.f32 	[%rd1+1184], {%f1, %f1, %f1, %f1};
	st.local.v4.f32 	[%rd1+1200], {%f1, %f1, %f1, %f1};
	st.local.v4.f32 	[%rd1+1216], {%f1, %f1, %f1, %f1};
	st.local.v4.f32 	[%rd1+1232], {%f1, %f1, %f1, %f1};
	st.local.v4.f32 	[%rd1+1248], {%f1, %f1, %f1, %f1};
	st.local.v4.f32 	[%rd1+1264], {%f1, %f1, %f1, %f1};
	st.local.v4.f32 	[%rd1+1280], {%f1, %f1, %f1, %f1};
	st.local.v4.f32 	[%rd1+1296], {%f1, %f1, %f1, %f1};
	st.local.v4.f32 	[%rd1+1312], {%f1, %f1, %f1, %f1};
	st.local.v4.f32 	[%rd1+1328], {%f1, %f1, %f1, %f1};
	st.local.v4.f32 	[%rd1+1344], {%f1, %f1, %f1, %f1};
	st.local.v4.f32 	[%rd1+1360], {%f1, %f1, %f1, %f1};
	st.local.v4.f32 	[%rd1+1376], {%f1, %f1, %f1, %f1};
	st.local.v4.f32 	[%rd1+1392], {%f1, %f1, %f1, %f1};
	st.local.v4.f32 	[%rd1+1408], {%f1, %f1, %f1, %f1};
	st.local.v4.f32 	[%rd1+1424], {%f1, %f1, %f1, %f1};
	st.local.v4.f32 	[%rd1+1440], {%f1, %f1, %f1, %f1};
	st.local.v4.f32 	[%rd1+1456], {%f1, %f1, %f1, %f1};
	st.local.v4.f32 	[%rd1+1472], {%f1, %f1, %f1, %f1};
	st.local.v4.f32 	[%rd1+1488], {%f1, %f1, %f1, %f1};
	st.local.v4.f32 	[%rd1+1504], {%f1, %f1, %f1, %f1};
	st.local.v4.f32 	[%rd1+1520], {%f1, %f1, %f1, %f1};
	st.local.v4.f32 	[%rd1+1536], {%f1, %f1, %f1, %f1};
	st.local.v4.f32 	[%rd1+1552], {%f1, %f1, %f1, %f1};
	st.local.v4.f32 	[%rd1+1568], {%f1, %f1, %f1, %f1};
	st.local.v4.f32 	[%rd1+1584], {%f1, %f1, %f1, %f1};
	st.local.v4.f32 	[%rd1+1600], {%f1, %f1, %f1, %f1};
	st.local.v4.f32 	[%rd1+1616], {%f1, %f1, %f1, %f1};
	st.local.v4.f32 	[%rd1+1632], {%f1, %f1, %f1, %f1};
	st.local.v4.f32 	[%rd1+1648], {%f1, %f1, %f1, %f1};
	st.local.v4.f32 	[%rd1+1664], {%f1, %f1, %f1, %f1};
	st.local.v4.f32 	[%rd1+1680], {%f1, %f1, %f1, %f1};
	st.local.v4.f32 	[%rd1+1696], {%f1, %f1, %f1, %f1};
	st.local.v4.f32 	[%rd1+1712], {%f1, %f1, %f1, %f1};
	st.local.v4.f32 	[%rd1+1728], {%f1, %f1, %f1, %f1};
	st.local.v4.f32 	[%rd1+1744], {%f1, %f1, %f1, %f1};
	st.local.v4.f32 	[%rd1+1760], {%f1, %f1, %f1, %f1};
	st.local.v4.f32 	[%rd1+1776], {%f1, %f1, %f1, %f1};
	st.local.v4.f32 	[%rd1+1792], {%f1, %f1, %f1, %f1};
	st.local.v4.f32 	[%rd1+1808], {%f1, %f1, %f1, %f1};
	st.local.v4.f32 	[%rd1+1824], {%f1, %f1, %f1, %f1};
	st.local.v4.f32 	[%rd1+1840], {%f1, %f1, %f1, %f1};
	st.local.v4.f32 	[%rd1+1856], {%f1, %f1, %f1, %f1};
	st.local.v4.f32 	[%rd1+1872], {%f1, %f1, %f1, %f1};
	st.local.v4.f32 	[%rd1+1888], {%f1, %f1, %f1, %f1};
	st.local.v4.f32 	[%rd1+1904], {%f1, %f1, %f1, %f1};
	st.local.v4.f32 	[%rd1+1920], {%f1, %f1, %f1, %f1};
	st.local.v4.f32 	[%rd1+1936], {%f1, %f1, %f1, %f1};
	st.local.v4.f32 	[%rd1+1952], {%f1, %f1, %f1, %f1};
	st.local.v4.f32 	[%rd1+1968], {%f1, %f1, %f1, %f1};
	st.local.v4.f32 	[%rd1+1984], {%f1, %f1, %f1, %f1};
	st.local.v4.f32 	[%rd1+2000], {%f1, %f1, %f1, %f1};
	st.local.v4.f32 	[%rd1+2016], {%f1, %f1, %f1, %f1};
	st.local.v4.f32 	[%rd1+2032], {%f1, %f1, %f1, %f1};
	st.local.v4.f32 	[%rd1+2048], {%f1, %f1, %f1, %f1};
	st.local.v4.f32 	[%rd1+2064], {%f1, %f1, %f1, %f1};
	st.local.v4.f32 	[%rd1+2080], {%f1, %f1, %f1, %f1};
	st.local.v4.f32 	[%rd1+2096], {%f1, %f1, %f1, %f1};
	st.local.v4.f32 	[%rd1+2112], {%f1, %f1, %f1, %f1};
	st.local.v4.f32 	[%rd1+2128], {%f1, %f1, %f1, %f1};
	st.local.v4.f32 	[%rd1+2144], {%f1, %f1, %f1, %f1};
	st.local.v4.f32 	[%rd1+2160], {%f1, %f1, %f1, %f1};
	st.local.v4.f32 	[%rd1+2176], {%f1, %f1, %f1, %f1};
	st.local.v4.f32 	[%rd1+2192], {%f1, %f1, %f1, %f1};
	st.local.v4.f32 	[%rd1+2208], {%f1, %f1, %f1, %f1};
	st.local.v4.f32 	[%rd1+2224], {%f1, %f1, %f1, %f1};
	st.local.v4.f32 	[%rd1+2240], {%f1, %f1, %f1, %f1};
	st.local.v4.f32 	[%rd1+2256], {%f1, %f1, %f1, %f1};
	st.local.v4.f32 	[%rd1+2272], {%f1, %f1, %f1, %f1};
	st.local.v4.f32 	[%rd1+2288], {%f1, %f1, %f1, %f1};
	st.local.v4.f32 	[%rd1+2304], {%f1, %f1, %f1, %f1};
	st.local.v4.f32 	[%rd1+2320], {%f1, %f1, %f1, %f1};
	st.local.v4.f32 	[%rd1+2336], {%f1, %f1, %f1, %f1};
	st.local.v4.f32 	[%rd1+2352], {%f1, %f1, %f1, %f1};
	st.local.v4.f32 	[%rd1+2368], {%f1, %f1, %f1, %f1};
	st.local.v4.f32 	[%rd1+2384], {%f1, %f1, %f1, %f1};
	st.local.v4.f32 	[%rd1+2400], {%f1, %f1, %f1, %f1};
	st.local.v4.f32 	[%rd1+2416], {%f1, %f1, %f1, %f1};
	st.local.v4.f32 	[%rd1+2432], {%f1, %f1, %f1, %f1};
	st.local.v4.f32 	[%rd1+2448], {%f1, %f1, %f1, %f1};
	st.local.v4.f32 	[%rd1+2464], {%f1, %f1, %f1, %f1};
	st.local.v4.f32 	[%rd1+2480], {%f1, %f1, %f1, %f1};
	st.local.v4.f32 	[%rd1+2496], {%f1, %f1, %f1, %f1};
	st.local.v4.f32 	[%rd1+2512], {%f1, %f1, %f1, %f1};
	st.local.v4.f32 	[%rd1+2528], {%f1, %f1, %f1, %f1};
	st.local.v4.f32 	[%rd1+2544], {%f1, %f1, %f1, %f1};
	st.local.v4.f32 	[%rd1+2560], {%f1, %f1, %f1, %f1};
	st.local.v4.f32 	[%rd1+2576], {%f1, %f1, %f1, %f1};
	st.local.v4.f32 	[%rd1+2592], {%f1, %f1, %f1, %f1};
	st.local.v4.f32 	[%rd1+2608], {%f1, %f1, %f1, %f1};
	st.local.v4.f32 	[%rd1+2624], {%f1, %f1, %f1, %f1};
	st.local.v4.f32 	[%rd1+2640], {%f1, %f1, %f1, %f1};
	st.local.v4.f32 	[%rd1+2656], {%f1, %f1, %f1, %f1};
	st.local.v4.f32 	[%rd1+2672], {%f1, %f1, %f1, %f1};
	st.local.v4.f32 	[%rd1+2688], {%f1, %f1, %f1, %f1};
	st.local.v4.f32 	[%rd1+2704], {%f1, %f1, %f1, %f1};
	st.local.v4.f32 	[%rd1+2720], {%f1, %f1, %f1, %f1};
	st.local.v4.f32 	[%rd1+2736], {%f1, %f1, %f1, %f1};
	st.local.v4.f32 	[%rd1+2752], {%f1, %f1, %f1, %f1};
	st.local.v4.f32 	[%rd1+2768], {%f1, %f1, %f1, %f1};
	st.local.v4.f32 	[%rd1+2784], {%f1, %f1, %f1, %f1};
	st.local.v4.f32 	[%rd1+2800], {%f1, %f1, %f1, %f1};
	st.local.v4.f32 	[%rd1+2816], {%f1, %f1, %f1, %f1};
	st.local.v4.f32 	[%rd1+2832], {%f1, %f1, %f1, %f1};
	st.local.v4.f32 	[%rd1+2848], {%f1, %f1, %f1, %f1};
	st.local.v4.f32 	[%rd1+2864], {%f1, %f1, %f1, %f1};
	st.local.v4.f32 	[%rd1+2880], {%f1, %f1, %f1, %f1};
	st.local.v4.f32 	[%rd1+2896], {%f1, %f1, %f1, %f1};
	st.local.v4.f32 	[%rd1+2912], {%f1, %f1, %f1, %f1};
	st.local.v4.f32 	[%rd1+2928], {%f1, %f1, %f1, %f1};
	st.local.v4.f32 	[%rd1+2944], {%f1, %f1, %f1, %f1};
	st.local.v4.f32 	[%rd1+2960], {%f1, %f1, %f1, %f1};
	st.local.v4.f32 	[%rd1+2976], {%f1, %f1, %f1, %f1};
	st.local.v4.f32 	[%rd1+2992], {%f1, %f1, %f1, %f1};
	st.local.v4.f32 	[%rd1+3008], {%f1, %f1, %f1, %f1};
	st.local.v4.f32 	[%rd1+3024], {%f1, %f1, %f1, %f1};
	st.local.v4.f32 	[%rd1+3040], {%f1, %f1, %f1, %f1};
	st.local.v4.f32 	[%rd1+3056], {%f1, %f1, %f1, %f1};
	st.local.v4.f32 	[%rd1+3072], {%f1, %f1, %f1, %f1};
	st.local.v4.f32 	[%rd1+3088], {%f1, %f1, %f1, %f1};
	st.local.v4.f32 	[%rd1+3104], {%f1, %f1, %f1, %f1};
	st.local.v4.f32 	[%rd1+3120], {%f1, %f1, %f1, %f1};
	st.local.v4.f32 	[%rd1+3136], {%f1, %f1, %f1, %f1};
	st.local.v4.f32 	[%rd1+3152], {%f1, %f1, %f1, %f1};
	st.local.v4.f32 	[%rd1+3168], {%f1, %f1, %f1, %f1};
	st.local.v4.f32 	[%rd1+3184], {%f1, %f1, %f1, %f1};
	st.local.v4.f32 	[%rd1+3200], {%f1, %f1, %f1, %f1};
	st.local.v4.f32 	[%rd1+3216], {%f1, %f1, %f1, %f1};
	st.local.v4.f32 	[%rd1+3232], {%f1, %f1, %f1, %f1};
	st.local.v4.f32 	[%rd1+3248], {%f1, %f1, %f1, %f1};
	st.local.v4.f32 	[%rd1+3264], {%f1, %f1, %f1, %f1};
	st.local.v4.f32 	[%rd1+3280], {%f1, %f1, %f1, %f1};
	st.local.v4.f32 	[%rd1+3296], {%f1, %f1, %f1, %f1};
	st.local.v4.f32 	[%rd1+3312], {%f1, %f1, %f1, %f1};
	st.local.v4.f32 	[%rd1+3328], {%f1, %f1, %f1, %f1};
	st.local.v4.f32 	[%rd1+3344], {%f1, %f1, %f1, %f1};
	st.local.v4.f32 	[%rd1+3360], {%f1, %f1, %f1, %f1};
	st.local.v4.f32 	[%rd1+3376], {%f1, %f1, %f1, %f1};
	st.local.v4.f32 	[%rd1+3392], {%f1, %f1, %f1, %f1};
	st.local.v4.f32 	[%rd1+3408], {%f1, %f1, %f1, %f1};
	st.local.v4.f32 	[%rd1+3424], {%f1, %f1, %f1, %f1};
	st.local.v4.f32 	[%rd1+3440], {%f1, %f1, %f1, %f1};
	st.local.v4.f32 	[%rd1+3456], {%f1, %f1, %f1, %f1};
	st.local.v4.f32 	[%rd1+3472], {%f1, %f1, %f1, %f1};
	st.local.v4.f32 	[%rd1+3488], {%f1, %f1, %f1, %f1};
	st.local.v4.f32 	[%rd1+3504], {%f1, %f1, %f1, %f1};
	st.local.v4.f32 	[%rd1+3520], {%f1, %f1, %f1, %f1};
	st.local.v4.f32 	[%rd1+3536], {%f1, %f1, %f1, %f1};
	st.local.v4.f32 	[%rd1+3552], {%f1, %f1, %f1, %f1};
	st.local.v4.f32 	[%rd1+3568], {%f1, %f1, %f1, %f1};
	st.local.v4.f32 	[%rd1+3584], {%f1, %f1, %f1, %f1};
	st.local.v4.f32 	[%rd1+3600], {%f1, %f1, %f1, %f1};
	st.local.v4.f32 	[%rd1+3616], {%f1, %f1, %f1, %f1};
	st.local.v4.f32 	[%rd1+3632], {%f1, %f1, %f1, %f1};
	st.local.v4.f32 	[%rd1+3648], {%f1, %f1, %f1, %f1};
	st.local.v4.f32 	[%rd1+3664], {%f1, %f1, %f1, %f1};
	st.local.v4.f32 	[%rd1+3680], {%f1, %f1, %f1, %f1};
	st.local.v4.f32 	[%rd1+3696], {%f1, %f1, %f1, %f1};
	st.local.v4.f32 	[%rd1+3712], {%f1, %f1, %f1, %f1};
	st.local.v4.f32 	[%rd1+3728], {%f1, %f1, %f1, %f1};
	st.local.v4.f32 	[%rd1+3744], {%f1, %f1, %f1, %f1};
	st.local.v4.f32 	[%rd1+3760], {%f1, %f1, %f1, %f1};
	st.local.v4.f32 	[%rd1+3776], {%f1, %f1, %f1, %f1};
	st.local.v4.f32 	[%rd1+3792], {%f1, %f1, %f1, %f1};
	st.local.v4.f32 	[%rd1+3808], {%f1, %f1, %f1, %f1};
	st.local.v4.f32 	[%rd1+3824], {%f1, %f1, %f1, %f1};
	st.local.v4.f32 	[%rd1+3840], {%f1, %f1, %f1, %f1};
	st.local.v4.f32 	[%rd1+3856], {%f1, %f1, %f1, %f1};
	st.local.v4.f32 	[%rd1+3872], {%f1, %f1, %f1, %f1};
	st.local.v4.f32 	[%rd1+3888], {%f1, %f1, %f1, %f1};
	st.local.v4.f32 	[%rd1+3904], {%f1, %f1, %f1, %f1};
	st.local.v4.f32 	[%rd1+3920], {%f1, %f1, %f1, %f1};
	st.local.v4.f32 	[%rd1+3936], {%f1, %f1, %f1, %f1};
	st.local.v4.f32 	[%rd1+3952], {%f1, %f1, %f1, %f1};
	st.local.v4.f32 	[%rd1+3968], {%f1, %f1, %f1, %f1};
	st.local.v4.f32 	[%rd1+3984], {%f1, %f1, %f1, %f1};
	st.local.v4.f32 	[%rd1+4000], {%f1, %f1, %f1, %f1};
	st.local.v4.f32 	[%rd1+4016], {%f1, %f1, %f1, %f1};
	st.local.v4.f32 	[%rd1+4032], {%f1, %f1, %f1, %f1};
	st.local.v4.f32 	[%rd1+4048], {%f1, %f1, %f1, %f1};
	st.local.v4.f32 	[%rd1+4064], {%f1, %f1, %f1, %f1};
	st.local.v4.f32 	[%rd1+4080], {%f1, %f1, %f1, %f1};
	shl.b32 	%r17, %r1, 12;
	mov.u32 	%r18, _ZZ49kernel_A_full_B_SparseXDense_Distribute_Rows_of_BPKfiS0_iPfijPjE11totalShrMem;
	add.s32 	%r3, %r18, %r17;
	mov.u32 	%r19, %tid.x;
	shl.b32 	%r20, %r19, 5;
	cvt.u64.u32 	%rd16, %r15;
	cvt.u64.u32 	%rd17, %r20;
	add.s64 	%rd18, %rd17, %rd16;
	cvta.to.global.u64 	%rd19, %rd8;
	shl.b64 	%rd20, %rd18, 2;
	add.s64 	%rd21, %rd19, %rd20;
	ld.global.f32 	%f2, [%rd21];
	shl.b32 	%r21, %r19, 7;
	add.s32 	%r22, %r3, %r21;
	ld.global.f32 	%f3, [%rd21+4];
	st.shared.v2.f32 	[%r22], {%f2, %f3};
	ld.global.f32 	%f4, [%rd21+8];
	ld.global.f32 	%f5, [%rd21+12];
	st.shared.v2.f32 	[%r22+8], {%f4, %f5};
	ld.global.f32 	%f6, [%rd21+16];
	ld.global.f32 	%f7, [%rd21+20];
	st.shared.v2.f32 	[%r22+16], {%f6, %f7};
	ld.global.f32 	%f8, [%rd21+24];
	ld.global.f32 	%f9, [%rd21+28];
	st.shared.v2.f32 	[%r22+24], {%f8, %f9};
	ld.global.f32 	%f10, [%rd21+32];
	ld.global.f32 	%f11, [%rd21+36];
	st.shared.v2.f32 	[%r22+32], {%f10, %f11};
	ld.global.f32 	%f12, [%rd21+40];
	ld.global.f32 	%f13, [%rd21+44];
	st.shared.v2.f32 	[%r22+40], {%f12, %f13};
	ld.global.f32 	%f14, [%rd21+48];
	ld.global.f32 	%f15, [%rd21+52];
	st.shared.v2.f32 	[%r22+48], {%f14, %f15};
	ld.global.f32 	%f16, [%rd21+56];
	ld.global.f32 	%f17, [%rd21+60];
	st.shared.v2.f32 	[%r22+56], {%f16, %f17};
	ld.global.f32 	%f18, [%rd21+64];
	ld.global.f32 	%f19, [%rd21+68];
	st.shared.v2.f32 	[%r22+64], {%f18, %f19};
	ld.global.f32 	%f20, [%rd21+72];
	ld.global.f32 	%f21, [%rd21+76];
	st.shared.v2.f32 	[%r22+72], {%f20, %f21};
	ld.global.f32 	%f22, [%rd21+80];
	ld.global.f32 	%f23, [%rd21+84];
	st.shared.v2.f32 	[%r22+80], {%f22, %f23};
	ld.global.f32 	%f24, [%rd21+88];
	ld.global.f32 	%f25, [%rd21+92];
	st.shared.v2.f32 	[%r22+88], {%f24, %f25};
	ld.global.f32 	%f26, [%rd21+96];
	ld.global.f32 	%f27, [%rd21+100];
	st.shared.v2.f32 	[%r22+96], {%f26, %f27};
	ld.global.f32 	%f28, [%rd21+104];
	ld.global.f32 	%f29, [%rd21+108];
	st.shared.v2.f32 	[%r22+104], {%f28, %f29};
	ld.global.f32 	%f30, [%rd21+112];
	ld.global.f32 	%f31, [%rd21+116];
	st.shared.v2.f32 	[%r22+112], {%f30, %f31};
	ld.global.f32 	%f32, [%rd21+120];
	ld.global.f32 	%f33, [%rd21+124];
	st.shared.v2.f32 	[%r22+120], {%f32, %f33};
	bar.warp.sync 	-1;
	mul.wide.u32 	%rd22, %r19, 128;
	mul.wide.u32 	%rd23, %r16, 4;
	add.s64 	%rd24, %rd22, %rd23;
	cvta.to.global.u64 	%rd25, %rd9;
	add.s64 	%rd31, %rd25, %rd24;
	mov.b32 	%r31, 64;
$L__BB6_4:
	ld.global.f32 	%f34, [%rd31];
	add.s32 	%r23, %r3, %r31;
	ld.shared.v2.f32 	{%f35, %f36}, [%r23+-64];
	ld.local.v4.f32 	{%f37, %f38, %f39, %f40}, [%rd30+-64];
	fma.rn.f32 	%f41, %f34, %f35, %f37;
	fma.rn.f32 	%f42, %f34, %f36, %f38;
	ld.shared.v2.f32 	{%f43, %f44}, [%r23+-56];
	fma.rn.f32 	%f45, %f34, %f43, %f39;
	fma.rn.f32 	%f46, %f34, %f44, %f40;
	st.local.v4.f32 	[%rd30+-64], {%f41, %f42, %f45, %f46};
	ld.shared.v2.f32 	{%f47, %f48}, [%r23+-48];
	ld.local.v4.f32 	{%f49, %f50, %f51, %f52}, [%rd30+-48];
	fma.rn.f32 	%f53, %f34, %f47, %f49;
	fma.rn.f32 	%f54, %f34, %f48, %f50;
	ld.shared.v2.f32 	{%f55, %f56}, [%r23+-40];
	fma.rn.f32 	%f57, %f34, %f55, %f51;
	fma.rn.f32 	%f58, %f34, %f56, %f52;
	st.local.v4.f32 	[%rd30+-48], {%f53, %f54, %f57, %f58};
	ld.shared.v2.f32 	{%f59, %f60}, [%r23+-32];
	ld.local.v4.f32 	{%f61, %f62, %f63, %f64}, [%rd30+-32];
	fma.rn.f32 	%f65, %f34, %f59, %f61;
	fma.rn.f32 	%f66, %f34, %f60, %f62;
	ld.shared.v2.f32 	{%f67, %f68}, [%r23+-24];
	fma.rn.f32 	%f69, %f34, %f67, %f63;
	fma.rn.f32 	%f70, %f34, %f68, %f64;
	st.local.v4.f32 	[%rd30+-32], {%f65, %f66, %f69, %f70};
	ld.shared.v2.f32 	{%f71, %f72}, [%r23+-16];
	ld.local.v4.f32 	{%f73, %f74, %f75, %f76}, [%rd30+-16];
	fma.rn.f32 	%f77, %f34, %f71, %f73;
	fma.rn.f32 	%f78, %f34, %f72, %f74;
	ld.shared.v2.f32 	{%f79, %f80}, [%r23+-8];
	fma.rn.f32 	%f81, %f34, %f79, %f75;
	fma.rn.f32 	%f82, %f34, %f80, %f76;
	st.local.v4.f32 	[%rd30+-16], {%f77, %f78, %f81, %f82};
	ld.shared.v2.f32 	{%f83, %f84}, [%r23];
	ld.local.v4.f32 	{%f85, %f86, %f87, %f88}, [%rd30];
	fma.rn.f32 	%f89, %f34, %f83, %f85;
	fma.rn.f32 	%f90, %f34, %f84, %f86;
	ld.shared.v2.f32 	{%f91, %f92}, [%r23+8];
	fma.rn.f32 	%f93, %f34, %f91, %f87;
	fma.rn.f32 	%f94, %f34, %f92, %f88;
	st.local.v4.f32 	[%rd30], {%f89, %f90, %f93, %f94};
	ld.shared.v2.f32 	{%f95, %f96}, [%r23+16];
	ld.local.v4.f32 	{%f97, %f98, %f99, %f100}, [%rd30+16];
	fma.rn.f32 	%f101, %f34, %f95, %f97;
	fma.rn.f32 	%f102, %f34, %f96, %f98;
	ld.shared.v2.f32 	{%f103, %f104}, [%r23+24];
	fma.rn.f32 	%f105, %f34, %f103, %f99;
	fma.rn.f32 	%f106, %f34, %f104, %f100;
	st.local.v4.f32 	[%rd30+16], {%f101, %f102, %f105, %f106};
	ld.shared.v2.f32 	{%f107, %f108}, [%r23+32];
	ld.local.v4.f32 	{%f109, %f110, %f111, %f112}, [%rd30+32];
	fma.rn.f32 	%f113, %f34, %f107, %f109;
	fma.rn.f32 	%f114, %f34, %f108, %f110;
	ld.shared.v2.f32 	{%f115, %f116}, [%r23+40];
	fma.rn.f32 	%f117, %f34, %f115, %f111;
	fma.rn.f32 	%f118, %f34, %f116, %f112;
	st.local.v4.f32 	[%rd30+32], {%f113, %f114, %f117, %f118};
	ld.shared.v2.f32 	{%f119, %f120}, [%r23+48];
	ld.local.v4.f32 	{%f121, %f122, %f123, %f124}, [%rd30+48];
	fma.rn.f32 	%f125, %f34, %f119, %f121;
	fma.rn.f32 	%f126, %f34, %f120, %f122;
	ld.shared.v2.f32 	{%f127, %f128}, [%r23+56];
	fma.rn.f32 	%f129, %f34, %f127, %f123;
	fma.rn.f32 	%f130, %f34, %f128, %f124;
	st.local.v4.f32 	[%rd30+48], {%f125, %f126, %f129, %f130};
	add.s32 	%r31, %r31, 128;
	add.s64 	%rd31, %rd31, 4;
	add.s64 	%rd30, %rd30, 128;
	setp.ne.s32 	%p4, %r31, 4160;
	@%p4 bra 	$L__BB6_4;
	ld.param.u32 	%r30, [_Z49kernel_A_full_B_SparseXDense_Distribute_Rows_of_BPKfiS0_iPfijPj_param_5];
	ld.param.u64 	%rd29, [_Z49kernel_A_full_B_SparseXDense_Distribute_Rows_of_BPKfiS0_iPfijPj_param_4];
	mov.u32 	%r24, %ntid.y;
	mov.u32 	%r25, %ctaid.x;
	mov.u32 	%r26, %tid.y;
	mad.lo.s32 	%r27, %r24, %r25, %r26;
	shl.b32 	%r28, %r27, 10;
	add.s32 	%r29, %r28, %r30;
	cvta.to.global.u64 	%rd26, %rd29;
	mul.wide.u32 	%rd27, %r29, 4;
	add.s64 	%rd28, %rd26, %rd27;
	ld.local.f32 	%f131, [%rd1];
	atom.global.add.f32 	%f132, [%rd28], %f131;
	ld.local.f32 	%f133, [%rd1+4];
	atom.global.add.f32 	%f134, [%rd28+4], %f133;
	ld.local.f32 	%f135, [%rd1+8];
	atom.global.add.f32 	%f136, [%rd28+8], %f135;
	ld.local.f32 	%f137, [%rd1+12];
	atom.global.add.f32 	%f138, [%rd28+12], %f137;
	ld.local.f32 	%f139, [%rd1+16];
	atom.global.add.f32 	%f140, [%rd28+16], %f139;
	ld.local.f32 	%f141, [%rd1+20];
	atom.global.add.f32 	%f142, [%rd28+20], %f141;
	ld.local.f32 	%f143, [%rd1+24];
	atom.global.add.f32 	%f144, [%rd28+24], %f143;
	ld.local.f32 	%f145, [%rd1+28];
	atom.global.add.f32 	%f146, [%rd28+28], %f145;
	ld.local.f32 	%f147, [%rd1+32];
	atom.global.add.f32 	%f148, [%rd28+32], %f147;
	ld.local.f32 	%f149, [%rd1+36];
	atom.global.add.f32 	%f150, [%rd28+36], %f149;
	ld.local.f32 	%f151, [%rd1+40];
	atom.global.add.f32 	%f152, [%rd28+40], %f151;
	ld.local.f32 	%f153, [%rd1+44];
	atom.global.add.f32 	%f154, [%rd28+44], %f153;
	ld.local.f32 	%f155, [%rd1+48];
	atom.global.add.f32 	%f156, [%rd28+48], %f155;
	ld.local.f32 	%f157, [%rd1+52];
	atom.global.add.f32 	%f158, [%rd28+52], %f157;
	ld.local.f32 	%f159, [%rd1+56];
	atom.global.add.f32 	%f160, [%rd28+56], %f159;
	ld.local.f32 	%f161, [%rd1+60];
	atom.global.add.f32 	%f162, [%rd28+60], %f161;
	ld.local.f32 	%f163, [%rd1+64];
	atom.global.add.f32 	%f164, [%rd28+64], %f163;
	ld.local.f32 	%f165, [%rd1+68];
	atom.global.add.f32 	%f166, [%rd28+68], %f165;
	ld.local.f32 	%f167, [%rd1+72];
	atom.global.add.f32 	%f168, [%rd28+72], %f167;
	ld.local.f32 	%f169, [%rd1+76];
	atom.global.add.f32 	%f170, [%rd28+76], %f169;
	ld.local.f32 	%f171, [%rd1+80];
	atom.global.add.f32 	%f172, [%rd28+80], %f171;
	ld.local.f32 	%f173, [%rd1+84];
	atom.global.add.f32 	%f174, [%rd28+84], %f173;
	ld.local.f32 	%f175, [%rd1+88];
	atom.global.add.f32 	%f176, [%rd28+88], %f175;
	ld.local.f32 	%f177, [%rd1+92];
	atom.global.add.f32 	%f178, [%rd28+92], %f177;
	ld.local.f32 	%f179, [%rd1+96];
	atom.global.add.f32 	%f180, [%rd28+96], %f179;
	ld.local.f32 	%f181, [%rd1+100];
	atom.global.add.f32 	%f182, [%rd28+100], %f181;
	ld.local.f32 	%f183, [%rd1+104];
	atom.global.add.f32 	%f184, [%rd28+104], %f183;
	ld.local.f32 	%f185, [%rd1+108];
	atom.global.add.f32 	%f186, [%rd28+108], %f185;
	ld.local.f32 	%f187, [%rd1+112];
	atom.global.add.f32 	%f188, [%rd28+112], %f187;
	ld.local.f32 	%f189, [%rd1+116];
	atom.global.add.f32 	%f190, [%rd28+116], %f189;
	ld.local.f32 	%f191, [%rd1+120];
	atom.global.add.f32 	%f192, [%rd28+120], %f191;
	ld.local.f32 	%f193, [%rd1+124];
	atom.global.add.f32 	%f194, [%rd28+124], %f193;
	ld.local.f32 	%f195, [%rd1+128];
	atom.global.add.f32 	%f196, [%rd28+128], %f195;
	ld.local.f32 	%f197, [%rd1+132];
	atom.global.add.f32 	%f198, [%rd28+132], %f197;
	ld.local.f32 	%f199, [%rd1+136];
	atom.global.add.f32 	%f200, [%rd28+136], %f199;
	ld.local.f32 	%f201, [%rd1+140];
	atom.global.add.f32 	%f202, [%rd28+140], %f201;
	ld.local.f32 	%f203, [%rd1+144];
	atom.global.add.f32 	%f204, [%rd28+144], %f203;
	ld.local.f32 	%f205, [%rd1+148];
	atom.global.add.f32 	%f206, [%rd28+148], %f205;
	ld.local.f32 	%f207, [%rd1+152];
	atom.global.add.f32 	%f208, [%rd28+152], %f207;
	ld.local.f32 	%f209, [%rd1+156];
	atom.global.add.f32 	%f210, [%rd28+156], %f209;
	ld.local.f32 	%f211, [%rd1+160];
	atom.global.add.f32 	%f212, [%rd28+160], %f211;
	ld.local.f32 	%f213, [%rd1+164];
	atom.global.add.f32 	%f214, [%rd28+164], %f213;
	ld.local.f32 	%f215, [%rd1+168];
	atom.global.add.f32 	%f216, [%rd28+168], %f215;
	ld.local.f32 	%f217, [%rd1+172];
	atom.global.add.f32 	%f218, [%rd28+172], %f217;
	ld.local.f32 	%f219, [%rd1+176];
	atom.global.add.f32 	%f220, [%rd28+176], %f219;
	ld.local.f32 	%f221, [%rd1+180];
	atom.global.add.f32 	%f222, [%rd28+180], %f221;
	ld.local.f32 	%f223, [%rd1+184];
	atom.global.add.f32 	%f224, [%rd28+184], %f223;
	ld.local.f32 	%f225, [%rd1+188];
	atom.global.add.f32 	%f226, [%rd28+188], %f225;
	ld.local.f32 	%f227, [%rd1+192];
	atom.global.add.f32 	%f228, [%rd28+192], %f227;
	ld.local.f32 	%f229, [%rd1+196];
	atom.global.add.f32 	%f230, [%rd28+196], %f229;
	ld.local.f32 	%f231, [%rd1+200];
	atom.global.add.f32 	%f232, [%rd28+200], %f231;
	ld.local.f32 	%f233, [%rd1+204];
	atom.global.add.f32 	%f234, [%rd28+204], %f233;
	ld.local.f32 	%f235, [%rd1+208];
	atom.global.add.f32 	%f236, [%rd28+208], %f235;
	ld.local.f32 	%f237, [%rd1+212];
	atom.global.add.f32 	%f238, [%rd28+212], %f237;
	ld.local.f32 	%f239, [%rd1+216];
	atom.global.add.f32 	%f240, [%rd28+216], %f239;
	ld.local.f32 	%f241, [%rd1+220];
	atom.global.add.f32 	%f242, [%rd28+220], %f241;
	ld.local.f32 	%f243, [%rd1+224];
	atom.global.add.f32 	%f244, [%rd28+224], %f243;
	ld.local.f32 	%f245, [%rd1+228];
	atom.global.add.f32 	%f246, [%rd28+228], %f245;
	ld.local.f32 	%f247, [%rd1+232];
	atom.global.add.f32 	%f248, [%rd28+232], %f247;
	ld.local.f32 	%f249, [%rd1+236];
	atom.global.add.f32 	%f250, [%rd28+236], %f249;
	ld.local.f32 	%f251, [%rd1+240];
	atom.global.add.f32 	%f252, [%rd28+240], %f251;
	ld.local.f32 	%f253, [%rd1+244];
	atom.global.add.f32 	%f254, [%rd28+244], %f253;
	ld.local.f32 	%f255, [%rd1+248];
	atom.global.add.f32 	%f256, [%rd28+248], %f255;
	ld.local.f32 	%f257, [%rd1+252];
	atom.global.add.f32 	%f258, [%rd28+252], %f257;
	ld.local.f32 	%f259, [%rd1+256];
	atom.global.add.f32 	%f260, [%rd28+256], %f259;
	ld.local.f32 	%f261, [%rd1+260];
	atom.global.add.f32 	%f262, [%rd28+260], %f261;
	ld.local.f32 	%f263, [%rd1+264];
	atom.global.add.f32 	%f264, [%rd28+264], %f263;
	ld.local.f32 	%f265, [%rd1+268];
	atom.global.add.f32 	%f266, [%rd28+268], %f265;
	ld.local.f32 	%f267, [%rd1+272];
	atom.global.add.f32 	%f268, [%rd28+272], %f267;
	ld.local.f32 	%f269, [%rd1+276];
	atom.global.add.f32 	%f270, [%rd28+276], %f269;
	ld.local.f32 	%f271, [%rd1+280];
	atom.global.add.f32 	%f272, [%rd28+280], %f271;
	ld.local.f32 	%f273, [%rd1+284];
	atom.global.add.f32 	%f274, [%rd28+284], %f273;
	ld.local.f32 	%f275, [%rd1+288];
	atom.global.add.f32 	%f276, [%rd28+288], %f275;
	ld.local.f32 	%f277, [%rd1+292];
	atom.global.add.f32 	%f278, [%rd28+292], %f277;
	ld.local.f32 	%f279, [%rd1+296];
	atom.global.add.f32 	%f280, [%rd28+296], %f279;
	ld.local.f32 	%f281, [%rd1+300];
	atom.global.add.f32 	%f282, [%rd28+300], %f281;
	ld.local.f32 	%f283, [%rd1+304];
	atom.global.add.f32 	%f284, [%rd28+304], %f283;
	ld.local.f32 	%f285, [%rd1+308];
	atom.global.add.f32 	%f286, [%rd28+308], %f285;
	ld.local.f32 	%f287, [%rd1+312];
	atom.global.add.f32 	%f288, [%rd28+312], %f287;
	ld.local.f32 	%f289, [%rd1+316];
	atom.global.add.f32 	%f290, [%rd28+316], %f289;
	ld.local.f32 	%f291, [%rd1+320];
	atom.global.add.f32 	%f292, [%rd28+320], %f291;
	ld.local.f32 	%f293, [%rd1+324];
	atom.global.add.f32 	%f294, [%rd28+324], %f293;
	ld.local.f32 	%f295, [%rd1+328];
	atom.global.add.f32 	%f296, [%rd28+328], %f295;
	ld.local.f32 	%f297, [%rd1+332];
	atom.global.add.f32 	%f298, [%rd28+332], %f297;
	ld.local.f32 	%f299, [%rd1+336];
	atom.global.add.f32 	%f300, [%rd28+336], %f299;
	ld.local.f32 	%f301, [%rd1+340];
	atom.global.add.f32 	%f302, [%rd28+340], %f301;
	ld.local.f32 	%f303, [%rd1+344];
	atom.global.add.f32 	%f304, [%rd28+344], %f303;
	ld.local.f32 	%f305, [%rd1+348];
	atom.global.add.f32 	%f306, [%rd28+348], %f305;
	ld.local.f32 	%f307, [%rd1+352];
	atom.global.add.f32 	%f308, [%rd28+352], %f307;
	ld.local.f32 	%f309, [%rd1+356];
	atom.global.add.f32 	%f310, [%rd28+356], %f309;
	ld.local.f32 	%f311, [%rd1+360];
	atom.global.add.f32 	%f312, [%rd28+360], %f311;
	ld.local.f32 	%f313, [%rd1+364];
	atom.global.add.f32 	%f314, [%rd28+364], %f313;
	ld.local.f32 	%f315, [%rd1+368];
	atom.global.add.f32 	%f316, [%rd28+368], %f315;
	ld.local.f32 	%f317, [%rd1+372];
	atom.global.add.f32 	%f318, [%rd28+372], %f317;
	ld.local.f32 	%f319, [%rd1+376];
	atom.global.add.f32 	%f320, [%rd28+376], %f319;
	ld.local.f32 	%f321, [%rd1+380];
	atom.global.add.f32 	%f322, [%rd28+380], %f321;
	ld.local.f32 	%f323, [%rd1+384];
	atom.global.add.f32 	%f324, [%rd28+384], %f323;
	ld.local.f32 	%f325, [%rd1+388];
	atom.global.add.f32 	%f326, [%rd28+388], %f325;
	ld.local.f32 	%f327, [%rd1+392];
	atom.global.add.f32 	%f328, [%rd28+392], %f327;
	ld.local.f32 	%f329, [%rd1+396];
	atom.global.add.f32 	%f330, [%rd28+396], %f329;
	ld.local.f32 	%f331, [%rd1+400];
	atom.global.add.f32 	%f332, [%rd28+400], %f331;
	ld.local.f32 	%f333, [%rd1+404];
	atom.global.add.f32 	%f334, [%rd28+404], %f333;
	ld.local.f32 	%f335, [%rd1+408];
	atom.global.add.f32 	%f336, [%rd28+408], %f335;
	ld.local.f32 	%f337, [%rd1+412];
	atom.global.add.f32 	%f338, [%rd28+412], %f337;
	ld.local.f32 	%f339, [%rd1+416];
	atom.global.add.f32 	%f340, [%rd28+416], %f339;
	ld.local.f32 	%f341, [%rd1+420];
	atom.global.add.f32 	%f342, [%rd28+420], %f341;
	ld.local.f32 	%f343, [%rd1+424];
	atom.global.add.f32 	%f344, [%rd28+424], %f343;
	ld.local.f32 	%f345, [%rd1+428];
	atom.global.add.f32 	%f346, [%rd28+428], %f345;
	ld.local.f32 	%f347, [%rd1+432];
	atom.global.add.f32 	%f348, [%rd28+432], %f347;
	ld.local.f32 	%f349, [%rd1+436];
	atom.global.add.f32 	%f350, [%rd28+436], %f349;
	ld.local.f32 	%f351, [%rd1+440];
	atom.global.add.f32 	%f352, [%rd28+440], %f351;
	ld.local.f32 	%f353, [%rd1+444];
	atom.global.add.f32 	%f354, [%rd28+444], %f353;
	ld.local.f32 	%f355, [%rd1+448];
	atom.global.add.f32 	%f356, [%rd28+448], %f355;
	ld.local.f32 	%f357, [%rd1+452];
	atom.global.add.f32 	%f358, [%rd28+452], %f357;
	ld.local.f32 	%f359, [%rd1+456];
	atom.global.add.f32 	%f360, [%rd28+456], %f359;
	ld.local.f32 	%f361, [%rd1+460];
	atom.global.add.f32 	%f362, [%rd28+460], %f361;
	ld.local.f32 	%f363, [%rd1+464];
	atom.global.add.f32 	%f364, [%rd28+464], %f363;
	ld.local.f32 	%f365, [%rd1+468];
	atom.global.add.f32 	%f366, [%rd28+468], %f365;
	ld.local.f32 	%f367, [%rd1+472];
	atom.global.add.f32 	%f368, [%rd28+472], %f367;
	ld.local.f32 	%f369, [%rd1+476];
	atom.global.add.f32 	%f370, [%rd28+476], %f369;
	ld.local.f32 	%f371, [%rd1+480];
	atom.global.add.f32 	%f372, [%rd28+480], %f371;
	ld.local.f32 	%f373, [%rd1+484];
	atom.global.add.f32 	%f374, [%rd28+484], %f373;
	ld.local.f32 	%f375, [%rd1+488];
	atom.global.add.f32 	%f376, [%rd28+488], %f375;
	ld.local.f32 	%f377, [%rd1+492];
	atom.global.add.f32 	%f378, [%rd28+492], %f377;
	ld.local.f32 	%f379, [%rd1+496];
	atom.global.add.f32 	%f380, [%rd28+496], %f379;
	ld.local.f32 	%f381, [%rd1+500];
	atom.global.add.f32 	%f382, [%rd28+500], %f381;
	ld.local.f32 	%f383, [%rd1+504];
	atom.global.add.f32 	%f384, [%rd28+504], %f383;
	ld.local.f32 	%f385, [%rd1+508];
	atom.global.add.f32 	%f386, [%rd28+508], %f385;
	ld.local.f32 	%f387, [%rd1+512];
	atom.global.add.f32 	%f388, [%rd28+512], %f387;
	ld.local.f32 	%f389, [%rd1+516];
	atom.global.add.f32 	%f390, [%rd28+516], %f389;
	ld.local.f32 	%f391, [%rd1+520];
	atom.global.add.f32 	%f392, [%rd28+520], %f391;
	ld.local.f32 	%f393, [%rd1+524];
	atom.global.add.f32 	%f394, [%rd28+524], %f393;
	ld.local.f32 	%f395, [%rd1+528];
	atom.global.add.f32 	%f396, [%rd28+528], %f395;
	ld.local.f32 	%f397, [%rd1+532];
	atom.global.add.f32 	%f398, [%rd28+532], %f397;
	ld.local.f32 	%f399, [%rd1+536];
	atom.global.add.f32 	%f400, [%rd28+536], %f399;
	ld.local.f32 	%f401, [%rd1+540];
	atom.global.add.f32 	%f402, [%rd28+540], %f401;
	ld.local.f32 	%f403, [%rd1+544];
	atom.global.add.f32 	%f404, [%rd28+544], %f403;
	ld.local.f32 	%f405, [%rd1+548];
	atom.global.add.f32 	%f406, [%rd28+548], %f405;
	ld.local.f32 	%f407, [%rd1+552];
	atom.global.add.f32 	%f408, [%rd28+552], %f407;
	ld.local.f32 	%f409, [%rd1+556];
	atom.global.add.f32 	%f410, [%rd28+556], %f409;
	ld.local.f32 	%f411, [%rd1+560];
	atom.global.add.f32 	%f412, [%rd28+560], %f411;
	ld.local.f32 	%f413, [%rd1+564];
	atom.global.add.f32 	%f414, [%rd28+564], %f413;
	ld.local.f32 	%f415, [%rd1+568];
	atom.global.add.f32 	%f416, [%rd28+568], %f415;
	ld.local.f32 	%f417, [%rd1+572];
	atom.global.add.f32 	%f418, [%rd28+572], %f417;
	ld.local.f32 	%f419, [%rd1+576];
	atom.global.add.f32 	%f420, [%rd28+576], %f419;
	ld.local.f32 	%f421, [%rd1+580];
	atom.global.add.f32 	%f422, [%rd28+580], %f421;
	ld.local.f32 	%f423, [%rd1+584];
	atom.global.add.f32 	%f424, [%rd28+584], %f423;
	ld.local.f32 	%f425, [%rd1+588];
	atom.global.add.f32 	%f426, [%rd28+588], %f425;
	ld.local.f32 	%f427, [%rd1+592];
	atom.global.add.f32 	%f428, [%rd28+592], %f427;
	ld.local.f32 	%f429, [%rd1+596];
	atom.global.add.f32 	%f430, [%rd28+596], %f429;
	ld.local.f32 	%f431, [%rd1+600];
	atom.global.add.f32 	%f432, [%rd28+600], %f431;
	ld.local.f32 	%f433, [%rd1+604];
	atom.global.add.f32 	%f434, [%rd28+604], %f433;
	ld.local.f32 	%f435, [%rd1+608];
	atom.global.add.f32 	%f436, [%rd28+608], %f435;
	ld.local.f32 	%f437, [%rd1+612];
	atom.global.add.f32 	%f438, [%rd28+612], %f437;
	ld.local.f32 	%f439, [%rd1+616];
	atom.global.add.f32 	%f440, [%rd28+616], %f439;
	ld.local.f32 	%f441, [%rd1+620];
	atom.global.add.f32 	%f442, [%rd28+620], %f441;
	ld.local.f32 	%f443, [%rd1+624];
	atom.global.add.f32 	%f444, [%rd28+624], %f443;
	ld.local.f32 	%f445, [%rd1+628];
	atom.global.add.f32 	%f446, [%rd28+628], %f445;
	ld.local.f32 	%f447, [%rd1+632];
	atom.global.add.f32 	%f448, [%rd28+632], %f447;
	ld.local.f32 	%f449, [%rd1+636];
	atom.global.add.f32 	%f450, [%rd28+636], %f449;
	ld.local.f32 	%f451, [%rd1+640];
	atom.global.add.f32 	%f452, [%rd28+640], %f451;
	ld.local.f32 	%f453, [%rd1+644];
	atom.global.add.f32 	%f454, [%rd28+644], %f453;
	ld.local.f32 	%f455, [%rd1+648];
	atom.global.add.f32 	%f456, [%rd28+648], %f455;
	ld.local.f32 	%f457, [%rd1+652];
	atom.global.add.f32 	%f458, [%rd28+652], %f457;
	ld.local.f32 	%f459, [%rd1+656];
	atom.global.add.f32 	%f460, [%rd28+656], %f459;
	ld.local.f32 	%f461, [%rd1+660];
	atom.global.add.f32 	%f462, [%rd28+660], %f461;
	ld.local.f32 	%f463, [%rd1+664];
	atom.global.add.f32 	%f464, [%rd28+664], %f463;
	ld.local.f32 	%f465, [%rd1+668];
	atom.global.add.f32 	%f466, [%rd28+668], %f465;
	ld.local.f32 	%f467, [%rd1+672];
	atom.global.add.f32 	%f468, [%rd28+672], %f467;
	ld.local.f32 	%f469, [%rd1+676];
	atom.global.add.f32 	%f470, [%rd28+676], %f469;
	ld.local.f32 	%f471, [%rd1+680];
	atom.global.add.f32 	%f472, [%rd28+680], %f471;
	ld.local.f32 	%f473, [%rd1+684];
	atom.global.add.f32 	%f474, [%rd28+684], %f473;
	ld.local.f32 	%f475, [%rd1+688];
	atom.global.add.f32 	%f476, [%rd28+688], %f475;
	ld.local.f32 	%f477, [%rd1+692];
	atom.global.add.f32 	%f478, [%rd28+692], %f477;
	ld.local.f32 	%f479, [%rd1+696];
	atom.global.add.f32 	%f480, [%rd28+696], %f479;
	ld.local.f32 	%f481, [%rd1+700];
	atom.global.add.f32 	%f482, [%rd28+700], %f481;
	ld.local.f32 	%f483, [%rd1+704];
	atom.global.add.f32 	%f484, [%rd28+704], %f483;
	ld.local.f32 	%f485, [%rd1+708];
	atom.global.add.f32 	%f486, [%rd28+708], %f485;
	ld.local.f32 	%f487, [%rd1+712];
	atom.global.add.f32 	%f488, [%rd28+712], %f487;
	ld.local.f32 	%f489, [%rd1+716];
	atom.global.add.f32 	%f490, [%rd28+716], %f489;
	ld.local.f32 	%f491, [%rd1+720];
	atom.global.add.f32 	%f492, [%rd28+720], %f491;
	ld.local.f32 	%f493, [%rd1+724];
	atom.global.add.f32 	%f494, [%rd28+724], %f493;
	ld.local.f32 	%f495, [%rd1+728];
	atom.global.add.f32 	%f496, [%rd28+728], %f495;
	ld.local.f32 	%f497, [%rd1+732];
	atom.global.add.f32 	%f498, [%rd28+732], %f497;
	ld.local.f32 	%f499, [%rd1+736];
	atom.global.add.f32 	%f500, [%rd28+736], %f499;
	ld.local.f32 	%f501, [%rd1+740];
	atom.global.add.f32 	%f502, [%rd28+740], %f501;
	ld.local.f32 	%f503, [%rd1+744];
	atom.global.add.f32 	%f504, [%rd28+744], %f503;
	ld.local.f32 	%f505, [%rd1+748];
	atom.global.add.f32 	%f506, [%rd28+748], %f505;
	ld.local.f32 	%f507, [%rd1+752];
	atom.global.add.f32 	%f508, [%rd28+752], %f507;
	ld.local.f32 	%f509, [%rd1+756];
	atom.global.add.f32 	%f510, [%rd28+756], %f509;
	ld.local.f32 	%f511, [%rd1+760];
	atom.global.add.f32 	%f512, [%rd28+760], %f511;
	ld.local.f32 	%f513, [%rd1+764];
	atom.global.add.f32 	%f514, [%rd28+764], %f513;
	ld.local.f32 	%f515, [%rd1+768];
	atom.global.add.f32 	%f516, [%rd28+768], %f515;
	ld.local.f32 	%f517, [%rd1+772];
	atom.global.add.f32 	%f518, [%rd28+772], %f517;
	ld.local.f32 	%f519, [%rd1+776];
	atom.global.add.f32 	%f520, [%rd28+776], %f519;
	ld.local.f32 	%f521, [%rd1+780];
	atom.global.add.f32 	%f522, [%rd28+780], %f521;
	ld.local.f32 	%f523, [%rd1+784];
	atom.global.add.f32 	%f524, [%rd28+784], %f523;
	ld.local.f32 	%f525, [%rd1+788];
	atom.global.add.f32 	%f526, [%rd28+788], %f525;
	ld.local.f32 	%f527, [%rd1+792];
	atom.global.add.f32 	%f528, [%rd28+792], %f527;
	ld.local.f32 	%f529, [%rd1+796];
	atom.global.add.f32 	%f530, [%rd28+796], %f529;
	ld.local.f32 	%f531, [%rd1+800];
	atom.global.add.f32 	%f532, [%rd28+800], %f531;
	ld.local.f32 	%f533, [%rd1+804];
	atom.global.add.f32 	%f534, [%rd28+804], %f533;
	ld.local.f32 	%f535, [%rd1+808];
	atom.global.add.f32 	%f536, [%rd28+808], %f535;
	ld.local.f32 	%f537, [%rd1+812];
	atom.global.add.f32 	%f538, [%rd28+812], %f537;
	ld.local.f32 	%f539, [%rd1+816];
	atom.global.add.f32 	%f540, [%rd28+816], %f539;
	ld.local.f32 	%f541, [%rd1+820];
	atom.global.add.f32 	%f542, [%rd28+820], %f541;
	ld.local.f32 	%f543, [%rd1+824];
	atom.global.add.f32 	%f544, [%rd28+824], %f543;
	ld.local.f32 	%f545, [%rd1+828];
	atom.global.add.f32 	%f546, [%rd28+828], %f545;
	ld.local.f32 	%f547, [%rd1+832];
	atom.global.add.f32 	%f548, [%rd28+832], %f547;
	ld.local.f32 	%f549, [%rd1+836];
	atom.global.add.f32 	%f550, [%rd28+836], %f549;
	ld.local.f32 	%f551, [%rd1+840];
	atom.global.add.f32 	%f552, [%rd28+840], %f551;
	ld.local.f32 	%f553, [%rd1+844];
	atom.global.add.f32 	%f554, [%rd28+844], %f553;
	ld.local.f32 	%f555, [%rd1+848];
	atom.global.add.f32 	%f556, [%rd28+848], %f555;
	ld.local.f32 	%f557, [%rd1+852];
	atom.global.add.f32 	%f558, [%rd28+852], %f557;
	ld.local.f32 	%f559, [%rd1+856];
	atom.global.add.f32 	%f560, [%rd28+856], %f559;
	ld.local.f32 	%f561, [%rd1+860];
	atom.global.add.f32 	%f562, [%rd28+860], %f561;
	ld.local.f32 	%f563, [%rd1+864];
	atom.global.add.f32 	%f564, [%rd28+864], %f563;
	ld.local.f32 	%f565, [%rd1+868];
	atom.global.add.f32 	%f566, [%rd28+868], %f565;
	ld.local.f32 	%f567, [%rd1+872];
	atom.global.add.f32 	%f568, [%rd28+872], %f567;
	ld.local.f32 	%f569, [%rd1+876];
	atom.global.add.f32 	%f570, [%rd28+876], %f569;
	ld.local.f32 	%f571, [%rd1+880];
	atom.global.add.f32 	%f572, [%rd28+880], %f571;
	ld.local.f32 	%f573, [%rd1+884];
	atom.global.add.f32 	%f574, [%rd28+884], %f573;
	ld.local.f32 	%f575, [%rd1+888];
	atom.global.add.f32 	%f576, [%rd28+888], %f575;
	ld.local.f32 	%f577, [%rd1+892];
	atom.global.add.f32 	%f578, [%rd28+892], %f577;
	ld.local.f32 	%f579, [%rd1+896];
	atom.global.add.f32 	%f580, [%rd28+896], %f579;
	ld.local.f32 	%f581, [%rd1+900];
	atom.global.add.f32 	%f582, [%rd28+900], %f581;
	ld.local.f32 	%f583, [%rd1+904];
	atom.global.add.f32 	%f584, [%rd28+904], %f583;
	ld.local.f32 	%f585, [%rd1+908];
	atom.global.add.f32 	%f586, [%rd28+908], %f585;
	ld.local.f32 	%f587, [%rd1+912];
	atom.global.add.f32 	%f588, [%rd28+912], %f587;
	ld.local.f32 	%f589, [%rd1+916];
	atom.global.add.f32 	%f590, [%rd28+916], %f589;
	ld.local.f32 	%f591, [%rd1+920];
	atom.global.add.f32 	%f592, [%rd28+920], %f591;
	ld.local.f32 	%f593, [%rd1+924];
	atom.global.add.f32 	%f594, [%rd28+924], %f593;
	ld.local.f32 	%f595, [%rd1+928];
	atom.global.add.f32 	%f596, [%rd28+928], %f595;
	ld.local.f32 	%f597, [%rd1+932];
	atom.global.add.f32 	%f598, [%rd28+932], %f597;
	ld.local.f32 	%f599, [%rd1+936];
	atom.global.add.f32 	%f600, [%rd28+936], %f599;
	ld.local.f32 	%f601, [%rd1+940];
	atom.global.add.f32 	%f602, [%rd28+940], %f601;
	ld.local.f32 	%f603, [%rd1+944];
	atom.global.add.f32 	%f604, [%rd28+944], %f603;
	ld.local.f32 	%f605, [%rd1+948];
	atom.global.add.f32 	%f606, [%rd28+948], %f605;
	ld.local.f32 	%f607, [%rd1+952];
	atom.global.add.f32 	%f608, [%rd28+952], %f607;
	ld.local.f32 	%f609, [%rd1+956];
	atom.global.add.f32 	%f610, [%rd28+956], %f609;
	ld.local.f32 	%f611, [%rd1+960];
	atom.global.add.f32 	%f612, [%rd28+960], %f611;
	ld.local.f32 	%f613, [%rd1+964];
	atom.global.add.f32 	%f614, [%rd28+964], %f613;
	ld.local.f32 	%f615, [%rd1+968];
	atom.global.add.f32 	%f616, [%rd28+968], %f615;
	ld.local.f32 	%f617, [%rd1+972];
	atom.global.add.f32 	%f618, [%rd28+972], %f617;
	ld.local.f32 	%f619, [%rd1+976];
	atom.global.add.f32 	%f620, [%rd28+976], %f619;
	ld.local.f32 	%f621, [%rd1+980];
	atom.global.add.f32 	%f622, [%rd28+980], %f621;
	ld.local.f32 	%f623, [%rd1+984];
	atom.global.add.f32 	%f624, [%rd28+984], %f623;
	ld.local.f32 	%f625, [%rd1+988];
	atom.global.add.f32 	%f626, [%rd28+988], %f625;
	ld.local.f32 	%f627, [%rd1+992];
	atom.global.add.f32 	%f628, [%rd28+992], %f627;
	ld.local.f32 	%f629, [%rd1+996];
	atom.global.add.f32 	%f630, [%rd28+996], %f629;
	ld.local.f32 	%f631, [%rd1+1000];
	atom.global.add.f32 	%f632, [%rd28+1000], %f631;
	ld.local.f32 	%f633, [%rd1+1004];
	atom.global.add.f32 	%f634, [%rd28+1004], %f633;
	ld.local.f32 	%f635, [%rd1+1008];
	atom.global.add.f32 	%f636, [%rd28+1008], %f635;
	ld.local.f32 	%f637, [%rd1+1012];
	atom.global.add.f32 	%f638, [%rd28+1012], %f637;
	ld.local.f32 	%f639, [%rd1+1016];
	atom.global.add.f32 	%f640, [%rd28+1016], %f639;
	ld.local.f32 	%f641, [%rd1+1020];
	atom.global.add.f32 	%f642, [%rd28+1020], %f641;
	ld.local.f32 	%f643, [%rd1+1024];
	atom.global.add.f32 	%f644, [%rd28+1024], %f643;
	ld.local.f32 	%f645, [%rd1+1028];
	atom.global.add.f32 	%f646, [%rd28+1028], %f645;
	ld.local.f32 	%f647, [%rd1+1032];
	atom.global.add.f32 	%f648, [%rd28+1032], %f647;
	ld.local.f32 	%f649, [%rd1+1036];
	atom.global.add.f32 	%f650, [%rd28+1036], %f649;
	ld.local.f32 	%f651, [%rd1+1040];
	atom.global.add.f32 	%f652, [%rd28+1040], %f651;
	ld.local.f32 	%f653, [%rd1+1044];
	atom.global.add.f32 	%f654, [%rd28+1044], %f653;
	ld.local.f32 	%f655, [%rd1+1048];
	atom.global.add.f32 	%f656, [%rd28+1048], %f655;
	ld.local.f32 	%f657, [%rd1+1052];
	atom.global.add.f32 	%f658, [%rd28+1052], %f657;
	ld.local.f32 	%f659, [%rd1+1056];
	atom.global.add.f32 	%f660, [%rd28+1056], %f659;
	ld.local.f32 	%f661, [%rd1+1060];
	atom.global.add.f32 	%f662, [%rd28+1060], %f661;
	ld.local.f32 	%f663, [%rd1+1064];
	atom.global.add.f32 	%f664, [%rd28+1064], %f663;
	ld.local.f32 	%f665, [%rd1+1068];
	atom.global.add.f32 	%f666, [%rd28+1068], %f665;
	ld.local.f32 	%f667, [%rd1+1072];
	atom.global.add.f32 	%f668, [%rd28+1072], %f667;
	ld.local.f32 	%f669, [%rd1+1076];
	atom.global.add.f32 	%f670, [%rd28+1076], %f669;
	ld.local.f32 	%f671, [%rd1+1080];
	atom.global.add.f32 	%f672, [%rd28+1080], %f671;
	ld.local.f32 	%f673, [%rd1+1084];
	atom.global.add.f32 	%f674, [%rd28+1084], %f673;
	ld.local.f32 	%f675, [%rd1+1088];
	atom.global.add.f32 	%f676, [%rd28+1088], %f675;
	ld.local.f32 	%f677, [%rd1+1092];
	atom.global.add.f32 	%f678, [%rd28+1092], %f677;
	ld.local.f32 	%f679, [%rd1+1096];
	atom.global.add.f32 	%f680, [%rd28+1096], %f679;
	ld.local.f32 	%f681, [%rd1+1100];
	atom.global.add.f32 	%f682, [%rd28+1100], %f681;
	ld.local.f32 	%f683, [%rd1+1104];
	atom.global.add.f32 	%f684, [%rd28+1104], %f683;
	ld.local.f32 	%f685, [%rd1+1108];
	atom.global.add.f32 	%f686, [%rd28+1108], %f685;
	ld.local.f32 	%f687, [%rd1+1112];
	atom.global.add.f32 	%f688, [%rd28+1112], %f687;
	ld.local.f32 	%f689, [%rd1+1116];
	atom.global.add.f32 	%f690, [%rd28+1116], %f689;
	ld.local.f32 	%f691, [%rd1+1120];
	atom.global.add.f32 	%f692, [%rd28+1120], %f691;
	ld.local.f32 	%f693, [%rd1+1124];
	atom.global.add.f32 	%f694, [%rd28+1124], %f693;
	ld.local.f32 	%f695, [%rd1+1128];
	atom.global.add.f32 	%f696, [%rd28+1128], %f695;
	ld.local.f32 	%f697, [%rd1+1132];
	atom.global.add.f32 	%f698, [%rd28+1132], %f697;
	ld.local.f32 	%f699, [%rd1+1136];
	atom.global.add.f32 	%f700, [%rd28+1136], %f699;
	ld.local.f32 	%f701, [%rd1+1140];
	atom.global.add.f32 	%f702, [%rd28+1140], %f701;
	ld.local.f32 	%f703, [%rd1+1144];
	atom.global.add.f32 	%f704, [%rd28+1144], %f703;
	ld.local.f32 	%f705, [%rd1+1148];
	atom.global.add.f32 	%f706, [%rd28+1148], %f705;
	ld.local.f32 	%f707, [%rd1+1152];
	atom.global.add.f32 	%f708, [%rd28+1152], %f707;
	ld.local.f32 	%f709, [%rd1+1156];
	atom.global.add.f32 	%f710, [%rd28+1156], %f709;
	ld.local.f32 	%f711, [%rd1+1160];
	atom.global.add.f32 	%f712, [%rd28+1160], %f711;
	ld.local.f32 	%f713, [%rd1+1164];
	atom.global.add.f32 	%f714, [%rd28+1164], %f713;
	ld.local.f32 	%f715, [%rd1+1168];
	atom.global.add.f32 	%f716, [%rd28+1168], %f715;
	ld.local.f32 	%f717, [%rd1+1172];
	atom.global.add.f32 	%f718, [%rd28+1172], %f717;
	ld.local.f32 	%f719, [%rd1+1176];
	atom.global.add.f32 	%f720, [%rd28+1176], %f719;
	ld.local.f32 	%f721, [%rd1+1180];
	atom.global.add.f32 	%f722, [%rd28+1180], %f721;
	ld.local.f32 	%f723, [%rd1+1184];
	atom.global.add.f32 	%f724, [%rd28+1184], %f723;
	ld.local.f32 	%f725, [%rd1+1188];
	atom.global.add.f32 	%f726, [%rd28+1188], %f725;
	ld.local.f32 	%f727, [%rd1+1192];
	atom.global.add.f32 	%f728, [%rd28+1192], %f727;
	ld.local.f32 	%f729, [%rd1+1196];
	atom.global.add.f32 	%f730, [%rd28+1196], %f729;
	ld.local.f32 	%f731, [%rd1+1200];
	atom.global.add.f32 	%f732, [%rd28+1200], %f731;
	ld.local.f32 	%f733, [%rd1+1204];
	atom.global.add.f32 	%f734, [%rd28+1204], %f733;
	ld.local.f32 	%f735, [%rd1+1208];
	atom.global.add.f32 	%f736, [%rd28+1208], %f735;
	ld.local.f32 	%f737, [%rd1+1212];
	atom.global.add.f32 	%f738, [%rd28+1212], %f737;
	ld.local.f32 	%f739, [%rd1+1216];
	atom.global.add.f32 	%f740, [%rd28+1216], %f739;
	ld.local.f32 	%f741, [%rd1+1220];
	atom.global.add.f32 	%f742, [%rd28+1220], %f741;
	ld.local.f32 	%f743, [%rd1+1224];
	atom.global.add.f32 	%f744, [%rd28+1224], %f743;
	ld.local.f32 	%f745, [%rd1+1228];
	atom.global.add.f32 	%f746, [%rd28+1228], %f745;
	ld.local.f32 	%f747, [%rd1+1232];
	atom.global.add.f32 	%f748, [%rd28+1232], %f747;
	ld.local.f32 	%f749, [%rd1+1236];
	atom.global.add.f32 	%f750, [%rd28+1236], %f749;
	ld.local.f32 	%f751, [%rd1+1240];
	atom.global.add.f32 	%f752, [%rd28+1240], %f751;
	ld.local.f32 	%f753, [%rd1+1244];
	atom.global.add.f32 	%f754, [%rd28+1244], %f753;
	ld.local.f32 	%f755, [%rd1+1248];
	atom.global.add.f32 	%f756, [%rd28+1248], %f755;
	ld.local.f32 	%f757, [%rd1+1252];
	atom.global.add.f32 	%f758, [%rd28+1252], %f757;
	ld.local.f32 	%f759, [%rd1+1256];
	atom.global.add.f32 	%f760, [%rd28+1256], %f759;
	ld.local.f32 	%f761, [%rd1+1260];
	atom.global.add.f32 	%f762, [%rd28+1260], %f761;
	ld.local.f32 	%f763, [%rd1+1264];
	atom.global.add.f32 	%f764, [%rd28+1264], %f763;
	ld.local.f32 	%f765, [%rd1+1268];
	atom.global.add.f32 	%f766, [%rd28+1268], %f765;
	ld.local.f32 	%f767, [%rd1+1272];
	atom.global.add.f32 	%f768, [%rd28+1272], %f767;
	ld.local.f32 	%f769, [%rd1+1276];
	atom.global.add.f32 	%f770, [%rd28+1276], %f769;
	ld.local.f32 	%f771, [%rd1+1280];
	atom.global.add.f32 	%f772, [%rd28+1280], %f771;
	ld.local.f32 	%f773, [%rd1+1284];
	atom.global.add.f32 	%f774, [%rd28+1284], %f773;
	ld.local.f32 	%f775, [%rd1+1288];
	atom.global.add.f32 	%f776, [%rd28+1288], %f775;
	ld.local.f32 	%f777, [%rd1+1292];
	atom.global.add.f32 	%f778, [%rd28+1292], %f777;
	ld.local.f32 	%f779, [%rd1+1296];
	atom.global.add.f32 	%f780, [%rd28+1296], %f779;
	ld.local.f32 	%f781, [%rd1+1300];
	atom.global.add.f32 	%f782, [%rd28+1300], %f781;
	ld.local.f32 	%f783, [%rd1+1304];
	atom.global.add.f32 	%f784, [%rd28+1304], %f783;
	ld.local.f32 	%f785, [%rd1+1308];
	atom.global.add.f32 	%f786, [%rd28+1308], %f785;
	ld.local.f32 	%f787, [%rd1+1312];
	atom.global.add.f32 	%f788, [%rd28+1312], %f787;
	ld.local.f32 	%f789, [%rd1+1316];
	atom.global.add.f32 	%f790, [%rd28+1316], %f789;
	ld.local.f32 	%f791, [%rd1+1320];
	atom.global.add.f32 	%f792, [%rd28+1320], %f791;
	ld.local.f32 	%f793, [%rd1+1324];
	atom.global.add.f32 	%f794, [%rd28+1324], %f793;
	ld.local.f32 	%f795, [%rd1+1328];
	atom.global.add.f32 	%f796, [%rd28+1328], %f795;
	ld.local.f32 	%f797, [%rd1+1332];
	atom.global.add.f32 	%f798, [%rd28+1332], %f797;
	ld.local.f32 	%f799, [%rd1+1336];
	atom.global.add.f32 	%f800, [%rd28+1336], %f799;
	ld.local.f32 	%f801, [%rd1+1340];
	atom.global.add.f32 	%f802, [%rd28+1340], %f801;
	ld.local.f32 	%f803, [%rd1+1344];
	atom.global.add.f32 	%f804, [%rd28+1344], %f803;
	ld.local.f32 	%f805, [%rd1+1348];
	atom.global.add.f32 	%f806, [%rd28+1348], %f805;
	ld.local.f32 	%f807, [%rd1+1352];
	atom.global.add.f32 	%f808, [%rd28+1352], %f807;
	ld.local.f32 	%f809, [%rd1+1356];
	atom.global.add.f32 	%f810, [%rd28+1356], %f809;
	ld.local.f32 	%f811, [%rd1+1360];
	atom.global.add.f32 	%f812, [%rd28+1360], %f811;
	ld.local.f32 	%f813, [%rd1+1364];
	atom.global.add.f32 	%f814, [%rd28+1364], %f813;
	ld.local.f32 	%f815, [%rd1+1368];
	atom.global.add.f32 	%f816, [%rd28+1368], %f815;
	ld.local.f32 	%f817, [%rd1+1372];
	atom.global.add.f32 	%f818, [%rd28+1372], %f817;
	ld.local.f32 	%f819, [%rd1+1376];
	atom.global.add.f32 	%f820, [%rd28+1376], %f819;
	ld.local.f32 	%f821, [%rd1+1380];
	atom.global.add.f32 	%f822, [%rd28+1380], %f821;
	ld.local.f32 	%f823, [%rd1+1384];
	atom.global.add.f32 	%f824, [%rd28+1384], %f823;
	ld.local.f32 	%f825, [%rd1+1388];
	atom.global.add.f32 	%f826, [%rd28+1388], %f825;
	ld.local.f32 	%f827, [%rd1+1392];
	atom.global.add.f32 	%f828, [%rd28+1392], %f827;
	ld.local.f32 	%f829, [%rd1+1396];
	atom.global.add.f32 	%f830, [%rd28+1396], %f829;
	ld.local.f32 	%f831, [%rd1+1400];
	atom.global.add.f32 	%f832, [%rd28+1400], %f831;
	ld.local.f32 	%f833, [%rd1+1404];
	atom.global.add.f32 	%f834, [%rd28+1404], %f833;
	ld.local.f32 	%f835, [%rd1+1408];
	atom.global.add.f32 	%f836, [%rd28+1408], %f835;
	ld.local.f32 	%f837, [%rd1+1412];
	atom.global.add.f32 	%f838, [%rd28+1412], %f837;
	ld.local.f32 	%f839, [%rd1+1416];
	atom.global.add.f32 	%f840, [%rd28+1416], %f839;
	ld.local.f32 	%f841, [%rd1+1420];
	atom.global.add.f32 	%f842, [%rd28+1420], %f841;
	ld.local.f32 	%f843, [%rd1+1424];
	atom.global.add.f32 	%f844, [%rd28+1424], %f843;
	ld.local.f32 	%f845, [%rd1+1428];
	atom.global.add.f32 	%f846, [%rd28+1428], %f845;
	ld.local.f32 	%f847, [%rd1+1432];
	atom.global.add.f32 	%f848, [%rd28+1432], %f847;
	ld.local.f32 	%f849, [%rd1+1436];
	atom.global.add.f32 	%f850, [%rd28+1436], %f849;
	ld.local.f32 	%f851, [%rd1+1440];
	atom.global.add.f32 	%f852, [%rd28+1440], %f851;
	ld.local.f32 	%f853, [%rd1+1444];
	atom.global.add.f32 	%f854, [%rd28+1444], %f853;
	ld.local.f32 	%f855, [%rd1+1448];
	atom.global.add.f32 	%f856, [%rd28+1448], %f855;
	ld.local.f32 	%f857, [%rd1+1452];
	atom.global.add.f32 	%f858, [%rd28+1452], %f857;
	ld.local.f32 	%f859, [%rd1+1456];
	atom.global.add.f32 	%f860, [%rd28+1456], %f859;
	ld.local.f32 	%f861, [%rd1+1460];
	atom.global.add.f32 	%f862, [%rd28+1460], %f861;
	ld.local.f32 	%f863, [%rd1+1464];
	atom.global.add.f32 	%f864, [%rd28+1464], %f863;
	ld.local.f32 	%f865, [%rd1+1468];
	atom.global.add.f32 	%f866, [%rd28+1468], %f865;
	ld.local.f32 	%f867, [%rd1+1472];
	atom.global.add.f32 	%f868, [%rd28+1472], %f867;
	ld.local.f32 	%f869, [%rd1+1476];
	atom.global.add.f32 	%f870, [%rd28+1476], %f869;
	ld.local.f32 	%f871, [%rd1+1480];
	atom.global.add.f32 	%f872, [%rd28+1480], %f871;
	ld.local.f32 	%f873, [%rd1+1484];
	atom.global.add.f32 	%f874, [%rd28+1484], %f873;
	ld.local.f32 	%f875, [%rd1+1488];
	atom.global.add.f32 	%f876, [%rd28+1488], %f875;
	ld.local.f32 	%f877, [%rd1+1492];
	atom.global.add.f32 	%f878, [%rd28+1492], %f877;
	ld.local.f32 	%f879, [%rd1+1496];
	atom.global.add.f32 	%f880, [%rd28+1496], %f879;
	ld.local.f32 	%f881, [%rd1+1500];
	atom.global.add.f32 	%f882, [%rd28+1500], %f881;
	ld.local.f32 	%f883, [%rd1+1504];
	atom.global.add.f32 	%f884, [%rd28+1504], %f883;
	ld.local.f32 	%f885, [%rd1+1508];
	atom.global.add.f32 	%f886, [%rd28+1508], %f885;
	ld.local.f32 	%f887, [%rd1+1512];
	atom.global.add.f32 	%f888, [%rd28+1512], %f887;
	ld.local.f32 	%f889, [%rd1+1516];
	atom.global.add.f32 	%f890, [%rd28+1516], %f889;
	ld.local.f32 	%f891, [%rd1+1520];
	atom.global.add.f32 	%f892, [%rd28+1520], %f891;
	ld.local.f32 	%f893, [%rd1+1524];
	atom.global.add.f32 	%f894, [%rd28+1524], %f893;
	ld.local.f32 	%f895, [%rd1+1528];
	atom.global.add.f32 	%f896, [%rd28+1528], %f895;
	ld.local.f32 	%f897, [%rd1+1532];
	atom.global.add.f32 	%f898, [%rd28+1532], %f897;
	ld.local.f32 	%f899, [%rd1+1536];
	atom.global.add.f32 	%f900, [%rd28+1536], %f899;
	ld.local.f32 	%f901, [%rd1+1540];
	atom.global.add.f32 	%f902, [%rd28+1540], %f901;
	ld.local.f32 	%f903, [%rd1+1544];
	atom.global.add.f32 	%f904, [%rd28+1544], %f903;
	ld.local.f32 	%f905, [%rd1+1548];
	atom.global.add.f32 	%f906, [%rd28+1548], %f905;
	ld.local.f32 	%f907, [%rd1+1552];
	atom.global.add.f32 	%f908, [%rd28+1552], %f907;
	ld.local.f32 	%f909, [%rd1+1556];
	atom.global.add.f32 	%f910, [%rd28+1556], %f909;
	ld.local.f32 	%f911, [%rd1+1560];
	atom.global.add.f32 	%f912, [%rd28+1560], %f911;
	ld.local.f32 	%f913, [%rd1+1564];
	atom.global.add.f32 	%f914, [%rd28+1564], %f913;
	ld.local.f32 	%f915, [%rd1+1568];
	atom.global.add.f32 	%f916, [%rd28+1568], %f915;
	ld.local.f32 	%f917, [%rd1+1572];
	atom.global.add.f32 	%f918, [%rd28+1572], %f917;
	ld.local.f32 	%f919, [%rd1+1576];
	atom.global.add.f32 	%f920, [%rd28+1576], %f919;
	ld.local.f32 	%f921, [%rd1+1580];
	atom.global.add.f32 	%f922, [%rd28+1580], %f921;
	ld.local.f32 	%f923, [%rd1+1584];
	atom.global.add.f32 	%f924, [%rd28+1584], %f923;
	ld.local.f32 	%f925, [%rd1+1588];
	atom.global.add.f32 	%f926, [%rd28+1588], %f925;
	ld.local.f32 	%f927, [%rd1+1592];
	atom.global.add.f32 	%f928, [%rd28+1592], %f927;
	ld.local.f32 	%f929, [%rd1+1596];
	atom.global.add.f32 	%f930, [%rd28+1596], %f929;
	ld.local.f32 	%f931, [%rd1+1600];
	atom.global.add.f32 	%f932, [%rd28+1600], %f931;
	ld.local.f32 	%f933, [%rd1+1604];
	atom.global.add.f32 	%f934, [%rd28+1604], %f933;
	ld.local.f32 	%f935, [%rd1+1608];
	atom.global.add.f32 	%f936, [%rd28+1608], %f935;
	ld.local.f32 	%f937, [%rd1+1612];
	atom.global.add.f32 	%f938, [%rd28+1612], %f937;
	ld.local.f32 	%f939, [%rd1+1616];
	atom.global.add.f32 	%f940, [%rd28+1616], %f939;
	ld.local.f32 	%f941, [%rd1+1620];
	atom.global.add.f32 	%f942, [%rd28+1620], %f941;
	ld.local.f32 	%f943, [%rd1+1624];
	atom.global.add.f32 	%f944, [%rd28+1624], %f943;
	ld.local.f32 	%f945, [%rd1+1628];
	atom.global.add.f32 	%f946, [%rd28+1628], %f945;
	ld.local.f32 	%f947, [%rd1+1632];
	atom.global.add.f32 	%f948, [%rd28+1632], %f947;
	ld.local.f32 	%f949, [%rd1+1636];
	atom.global.add.f32 	%f950, [%rd28+1636], %f949;
	ld.local.f32 	%f951, [%rd1+1640];
	atom.global.add.f32 	%f952, [%rd28+1640], %f951;
	ld.local.f32 	%f953, [%rd1+1644];
	atom.global.add.f32 	%f954, [%rd28+1644], %f953;
	ld.local.f32 	%f955, [%rd1+1648];
	atom.global.add.f32 	%f956, [%rd28+1648], %f955;
	ld.local.f32 	%f957, [%rd1+1652];
	atom.global.add.f32 	%f958, [%rd28+1652], %f957;
	ld.local.f32 	%f959, [%rd1+1656];
	atom.global.add.f32 	%f960, [%rd28+1656], %f959;
	ld.local.f32 	%f961, [%rd1+1660];
	atom.global.add.f32 	%f962, [%rd28+1660], %f961;
	ld.local.f32 	%f963, [%rd1+1664];
	atom.global.add.f32 	%f964, [%rd28+1664], %f963;
	ld.local.f32 	%f965, [%rd1+1668];
	atom.global.add.f32 	%f966, [%rd28+1668], %f965;
	ld.local.f32 	%f967, [%rd1+1672];
	atom.global.add.f32 	%f968, [%rd28+1672], %f967;
	ld.local.f32 	%f969, [%rd1+1676];
	atom.global.add.f32 	%f970, [%rd28+1676], %f969;
	ld.local.f32 	%f971, [%rd1+1680];
	atom.global.add.f32 	%f972, [%rd28+1680], %f971;
	ld.local.f32 	%f973, [%rd1+1684];
	atom.global.add.f32 	%f974, [%rd28+1684], %f973;
	ld.local.f32 	%f975, [%rd1+1688];
	atom.global.add.f32 	%f976, [%rd28+1688], %f975;
	ld.local.f32 	%f977, [%rd1+1692];
	atom.global.add.f32 	%f978, [%rd28+1692], %f977;
	ld.local.f32 	%f979, [%rd1+1696];
	atom.global.add.f32 	%f980, [%rd28+1696], %f979;
	ld.local.f32 	%f981, [%rd1+1700];
	atom.global.add.f32 	%f982, [%rd28+1700], %f981;
	ld.local.f32 	%f983, [%rd1+1704];
	atom.global.add.f32 	%f984, [%rd28+1704], %f983;
	ld.local.f32 	%f985, [%rd1+1708];
	atom.global.add.f32 	%f986, [%rd28+1708], %f985;
	ld.local.f32 	%f987, [%rd1+1712];
	atom.global.add.f32 	%f988, [%rd28+1712], %f987;
	ld.local.f32 	%f989, [%rd1+1716];
	atom.global.add.f32 	%f990, [%rd28+1716], %f989;
	ld.local.f32 	%f991, [%rd1+1720];
	atom.global.add.f32 	%f992, [%rd28+1720], %f991;
	ld.local.f32 	%f993, [%rd1+1724];
	atom.global.add.f32 	%f994, [%rd28+1724], %f993;
	ld.local.f32 	%f995, [%rd1+1728];
	atom.global.add.f32 	%f996, [%rd28+1728], %f995;
	ld.local.f32 	%f997, [%rd1+1732];
	atom.global.add.f32 	%f998, [%rd28+1732], %f997;
	ld.local.f32 	%f999, [%rd1+1736];
	atom.global.add.f32 	%f1000, [%rd28+1736], %f999;
	ld.local.f32 	%f1001, [%rd1+1740];
	atom.global.add.f32 	%f1002, [%rd28+1740], %f1001;
	ld.local.f32 	%f1003, [%rd1+1744];
	atom.global.add.f32 	%f1004, [%rd28+1744], %f1003;
	ld.local.f32 	%f1005, [%rd1+1748];
	atom.global.add.f32 	%f1006, [%rd28+1748], %f1005;
	ld.local.f32 	%f1007, [%rd1+1752];
	atom.global.add.f32 	%f1008, [%rd28+1752], %f1007;
	ld.local.f32 	%f1009, [%rd1+1756];
	atom.global.add.f32 	%f1010, [%rd28+1756], %f1009;
	ld.local.f32 	%f1011, [%rd1+1760];
	atom.global.add.f32 	%f1012, [%rd28+1760], %f1011;
	ld.local.f32 	%f1013, [%rd1+1764];
	atom.global.add.f32 	%f1014, [%rd28+1764], %f1013;
	ld.local.f32 	%f1015, [%rd1+1768];
	atom.global.add.f32 	%f1016, [%rd28+1768], %f1015;
	ld.local.f32 	%f1017, [%rd1+1772];
	atom.global.add.f32 	%f1018, [%rd28+1772], %f1017;
	ld.local.f32 	%f1019, [%rd1+1776];
	atom.global.add.f32 	%f1020, [%rd28+1776], %f1019;
	ld.local.f32 	%f1021, [%rd1+1780];
	atom.global.add.f32 	%f1022, [%rd28+1780], %f1021;
	ld.local.f32 	%f1023, [%rd1+1784];
	atom.global.add.f32 	%f1024, [%rd28+1784], %f1023;
	ld.local.f32 	%f1025, [%rd1+1788];
	atom.global.add.f32 	%f1026, [%rd28+1788], %f1025;
	ld.local.f32 	%f1027, [%rd1+1792];
	atom.global.add.f32 	%f1028, [%rd28+1792], %f1027;
	ld.local.f32 	%f1029, [%rd1+1796];
	atom.global.add.f32 	%f1030, [%rd28+1796], %f1029;
	ld.local.f32 	%f1031, [%rd1+1800];
	atom.global.add.f32 	%f1032, [%rd28+1800], %f1031;
	ld.local.f32 	%f1033, [%rd1+1804];
	atom.global.add.f32 	%f1034, [%rd28+1804], %f1033;
	ld.local.f32 	%f1035, [%rd1+1808];
	atom.global.add.f32 	%f1036, [%rd28+1808], %f1035;
	ld.local.f32 	%f1037, [%rd1+1812];
	atom.global.add.f32 	%f1038, [%rd28+1812], %f1037;
	ld.local.f32 	%f1039, [%rd1+1816];
	atom.global.add.f32 	%f1040, [%rd28+1816], %f1039;
	ld.local.f32 	%f1041, [%rd1+1820];
	atom.global.add.f32 	%f1042, [%rd28+1820], %f1041;
	ld.local.f32 	%f1043, [%rd1+1824];
	atom.global.add.f32 	%f1044, [%rd28+1824], %f1043;
	ld.local.f32 	%f1045, [%rd1+1828];
	atom.global.add.f32 	%f1046, [%rd28+1828], %f1045;
	ld.local.f32 	%f1047, [%rd1+1832];
	atom.global.add.f32 	%f1048, [%rd28+1832], %f1047;
	ld.local.f32 	%f1049, [%rd1+1836];
	atom.global.add.f32 	%f1050, [%rd28+1836], %f1049;
	ld.local.f32 	%f1051, [%rd1+1840];
	atom.global.add.f32 	%f1052, [%rd28+1840], %f1051;
	ld.local.f32 	%f1053, [%rd1+1844];
	atom.global.add.f32 	%f1054, [%rd28+1844], %f1053;
	ld.local.f32 	%f1055, [%rd1+1848];
	atom.global.add.f32 	%f1056, [%rd28+1848], %f1055;
	ld.local.f32 	%f1057, [%rd1+1852];
	atom.global.add.f32 	%f1058, [%rd28+1852], %f1057;
	ld.local.f32 	%f1059, [%rd1+1856];
	atom.global.add.f32 	%f1060, [%rd28+1856], %f1059;
	ld.local.f32 	%f1061, [%rd1+1860];
	atom.global.add.f32 	%f1062, [%rd28+1860], %f1061;
	ld.local.f32 	%f1063, [%rd1+1864];
	atom.global.add.f32 	%f1064, [%rd28+1864], %f1063;
	ld.local.f32 	%f1065, [%rd1+1868];
	atom.global.add.f32 	%f1066, [%rd28+1868], %f1065;
	ld.local.f32 	%f1067, [%rd1+1872];
	atom.global.add.f32 	%f1068, [%rd28+1872], %f1067;
	ld.local.f32 	%f1069, [%rd1+1876];
	atom.global.add.f32 	%f1070, [%rd28+1876], %f1069;
	ld.local.f32 	%f1071, [%rd1+1880];
	atom.global.add.f32 	%f1072, [%rd28+1880], %f1071;
	ld.local.f32 	%f1073, [%rd1+1884];
	atom.global.add.f32 	%f1074, [%rd28+1884], %f1073;
	ld.local.f32 	%f1075, [%rd1+1888];
	atom.global.add.f32 	%f1076, [%rd28+1888], %f1075;
	ld.local.f32 	%f1077, [%rd1+1892];
	atom.global.add.f32 	%f1078, [%rd28+1892], %f1077;
	ld.local.f32 	%f1079, [%rd1+1896];
	atom.global.add.f32 	%f1080, [%rd28+1896], %f1079;
	ld.local.f32 	%f1081, [%rd1+1900];
	atom.global.add.f32 	%f1082, [%rd28+1900], %f1081;
	ld.local.f32 	%f1083, [%rd1+1904];
	atom.global.add.f32 	%f1084, [%rd28+1904], %f1083;
	ld.local.f32 	%f1085, [%rd1+1908];
	atom.global.add.f32 	%f1086, [%rd28+1908], %f1085;
	ld.local.f32 	%f1087, [%rd1+1912];
	atom.global.add.f32 	%f1088, [%rd28+1912], %f1087;
	ld.local.f32 	%f1089, [%rd1+1916];
	atom.global.add.f32 	%f1090, [%rd28+1916], %f1089;
	ld.local.f32 	%f1091, [%rd1+1920];
	atom.global.add.f32 	%f1092, [%rd28+1920], %f1091;
	ld.local.f32 	%f1093, [%rd1+1924];
	atom.global.add.f32 	%f1094, [%rd28+1924], %f1093;
	ld.local.f32 	%f1095, [%rd1+1928];
	atom.global.add.f32 	%f1096, [%rd28+1928], %f1095;
	ld.local.f32 	%f1097, [%rd1+1932];
	atom.global.add.f32 	%f1098, [%rd28+1932], %f1097;
	ld.local.f32 	%f1099, [%rd1+1936];
	atom.global.add.f32 	%f1100, [%rd28+1936], %f1099;
	ld.local.f32 	%f1101, [%rd1+1940];
	atom.global.add.f32 	%f1102, [%rd28+1940], %f1101;
	ld.local.f32 	%f1103, [%rd1+1944];
	atom.global.add.f32 	%f1104, [%rd28+1944], %f1103;
	ld.local.f32 	%f1105, [%rd1+1948];
	atom.global.add.f32 	%f1106, [%rd28+1948], %f1105;
	ld.local.f32 	%f1107, [%rd1+1952];
	atom.global.add.f32 	%f1108, [%rd28+1952], %f1107;
	ld.local.f32 	%f1109, [%rd1+1956];
	atom.global.add.f32 	%f1110, [%rd28+1956], %f1109;
	ld.local.f32 	%f1111, [%rd1+1960];
	atom.global.add.f32 	%f1112, [%rd28+1960], %f1111;
	ld.local.f32 	%f1113, [%rd1+1964];
	atom.global.add.f32 	%f1114, [%rd28+1964], %f1113;
	ld.local.f32 	%f1115, [%rd1+1968];
	atom.global.add.f32 	%f1116, [%rd28+1968], %f1115;
	ld.local.f32 	%f1117, [%rd1+1972];
	atom.global.add.f32 	%f1118, [%rd28+1972], %f1117;
	ld.local.f32 	%f1119, [%rd1+1976];
	atom.global.add.f32 	%f1120, [%rd28+1976], %f1119;
	ld.local.f32 	%f1121, [%rd1+1980];
	atom.global.add.f32 	%f1122, [%rd28+1980], %f1121;
	ld.local.f32 	%f1123, [%rd1+1984];
	atom.global.add.f32 	%f1124, [%rd28+1984], %f1123;
	ld.local.f32 	%f1125, [%rd1+1988];
	atom.global.add.f32 	%f1126, [%rd28+1988], %f1125;
	ld.local.f32 	%f1127, [%rd1+1992];
	atom.global.add.f32 	%f1128, [%rd28+1992], %f1127;
	ld.local.f32 	%f1129, [%rd1+1996];
	atom.global.add.f32 	%f1130, [%rd28+1996], %f1129;
	ld.local.f32 	%f1131, [%rd1+2000];
	atom.global.add.f32 	%f1132, [%rd28+2000], %f1131;
	ld.local.f32 	%f1133, [%rd1+2004];
	atom.global.add.f32 	%f1134, [%rd28+2004], %f1133;
	ld.local.f32 	%f1135, [%rd1+2008];
	atom.global.add.f32 	%f1136, [%rd28+2008], %f1135;
	ld.local.f32 	%f1137, [%rd1+2012];
	atom.global.add.f32 	%f1138, [%rd28+2012], %f1137;
	ld.local.f32 	%f1139, [%rd1+2016];
	atom.global.add.f32 	%f1140, [%rd28+2016], %f1139;
	ld.local.f32 	%f1141, [%rd1+2020];
	atom.global.add.f32 	%f1142, [%rd28+2020], %f1141;
	ld.local.f32 	%f1143, [%rd1+2024];
	atom.global.add.f32 	%f1144, [%rd28+2024], %f1143;
	ld.local.f32 	%f1145, [%rd1+2028];
	atom.global.add.f32 	%f1146, [%rd28+2028], %f1145;
	ld.local.f32 	%f1147, [%rd1+2032];
	atom.global.add.f32 	%f1148, [%rd28+2032], %f1147;
	ld.local.f32 	%f1149, [%rd1+2036];
	atom.global.add.f32 	%f1150, [%rd28+2036], %f1149;
	ld.local.f32 	%f1151, [%rd1+2040];
	atom.global.add.f32 	%f1152, [%rd28+2040], %f1151;
	ld.local.f32 	%f1153, [%rd1+2044];
	atom.global.add.f32 	%f1154, [%rd28+2044], %f1153;
	ld.local.f32 	%f1155, [%rd1+2048];
	atom.global.add.f32 	%f1156, [%rd28+2048], %f1155;
	ld.local.f32 	%f1157, [%rd1+2052];
	atom.global.add.f32 	%f1158, [%rd28+2052], %f1157;
	ld.local.f32 	%f1159, [%rd1+2056];
	atom.global.add.f32 	%f1160, [%rd28+2056], %f1159;
	ld.local.f32 	%f1161, [%rd1+2060];
	atom.global.add.f32 	%f1162, [%rd28+2060], %f1161;
	ld.local.f32 	%f1163, [%rd1+2064];
	atom.global.add.f32 	%f1164, [%rd28+2064], %f1163;
	ld.local.f32 	%f1165, [%rd1+2068];
	atom.global.add.f32 	%f1166, [%rd28+2068], %f1165;
	ld.local.f32 	%f1167, [%rd1+2072];
	atom.global.add.f32 	%f1168, [%rd28+2072], %f1167;
	ld.local.f32 	%f1169, [%rd1+2076];
	atom.global.add.f32 	%f1170, [%rd28+2076], %f1169;
	ld.local.f32 	%f1171, [%rd1+2080];
	atom.global.add.f32 	%f1172, [%rd28+2080], %f1171;
	ld.local.f32 	%f1173, [%rd1+2084];
	atom.global.add.f32 	%f1174, [%rd28+2084], %f1173;
	ld.local.f32 	%f1175, [%rd1+2088];
	atom.global.add.f32 	%f1176, [%rd28+2088], %f1175;
	ld.local.f32 	%f1177, [%rd1+2092];
	atom.global.add.f32 	%f1178, [%rd28+2092], %f1177;
	ld.local.f32 	%f1179, [%rd1+2096];
	atom.global.add.f32 	%f1180, [%rd28+2096], %f1179;
	ld.local.f32 	%f1181, [%rd1+2100];
	atom.global.add.f32 	%f1182, [%rd28+2100], %f1181;
	ld.local.f32 	%f1183, [%rd1+2104];
	atom.global.add.f32 	%f1184, [%rd28+2104], %f1183;
	ld.local.f32 	%f1185, [%rd1+2108];
	atom.global.add.f32 	%f1186, [%rd28+2108], %f1185;
	ld.local.f32 	%f1187, [%rd1+2112];
	atom.global.add.f32 	%f1188, [%rd28+2112], %f1187;
	ld.local.f32 	%f1189, [%rd1+2116];
	atom.global.add.f32 	%f1190, [%rd28+2116], %f1189;
	ld.local.f32 	%f1191, [%rd1+2120];
	atom.global.add.f32 	%f1192, [%rd28+2120], %f1191;
	ld.local.f32 	%f1193, [%rd1+2124];
	atom.global.add.f32 	%f1194, [%rd28+2124], %f1193;
	ld.local.f32 	%f1195, [%rd1+2128];
	atom.global.add.f32 	%f1196, [%rd28+2128], %f1195;
	ld.local.f32 	%f1197, [%rd1+2132];
	atom.global.add.f32 	%f1198, [%rd28+2132], %f1197;
	ld.local.f32 	%f1199, [%rd1+2136];
	atom.global.add.f32 	%f1200, [%rd28+2136], %f1199;
	ld.local.f32 	%f1201, [%rd1+2140];
	atom.global.add.f32 	%f1202, [%rd28+2140], %f1201;
	ld.local.f32 	%f1203, [%rd1+2144];
	atom.global.add.f32 	%f1204, [%rd28+2144], %f1203;
	ld.local.f32 	%f1205, [%rd1+2148];
	atom.global.add.f32 	%f1206, [%rd28+2148], %f1205;
	ld.local.f32 	%f1207, [%rd1+2152];
	atom.global.add.f32 	%f1208, [%rd28+2152], %f1207;
	ld.local.f32 	%f1209, [%rd1+2156];
	atom.global.add.f32 	%f1210, [%rd28+2156], %f1209;
	ld.local.f32 	%f1211, [%rd1+2160];
	atom.global.add.f32 	%f1212, [%rd28+2160], %f1211;
	ld.local.f32 	%f1213, [%rd1+2164];
	atom.global.add.f32 	%f1214, [%rd28+2164], %f1213;
	ld.local.f32 	%f1215, [%rd1+2168];
	atom.global.add.f32 	%f1216, [%rd28+2168], %f1215;
	ld.local.f32 	%f1217, [%rd1+2172];
	atom.global.add.f32 	%f1218, [%rd28+2172], %f1217;
	ld.local.f32 	%f1219, [%rd1+2176];
	atom.global.add.f32 	%f1220, [%rd28+2176], %f1219;
	ld.local.f32 	%f1221, [%rd1+2180];
	atom.global.add.f32 	%f1222, [%rd28+2180], %f1221;
	ld.local.f32 	%f1223, [%rd1+2184];
	atom.global.add.f32 	%f1224, [%rd28+2184], %f1223;
	ld.local.f32 	%f1225, [%rd1+2188];
	atom.global.add.f32 	%f1226, [%rd28+2188], %f1225;
	ld.local.f32 	%f1227, [%rd1+2192];
	atom.global.add.f32 	%f1228, [%rd28+2192], %f1227;
	ld.local.f32 	%f1229, [%rd1+2196];
	atom.global.add.f32 	%f1230, [%rd28+2196], %f1229;
	ld.local.f32 	%f1231, [%rd1+2200];
	atom.global.add.f32 	%f1232, [%rd28+2200], %f1231;
	ld.local.f32 	%f1233, [%rd1+2204];
	atom.global.add.f32 	%f1234, [%rd28+2204], %f1233;
	ld.local.f32 	%f1235, [%rd1+2208];
	atom.global.add.f32 	%f1236, [%rd28+2208], %f1235;
	ld.local.f32 	%f1237, [%rd1+2212];
	atom.global.add.f32 	%f1238, [%rd28+2212], %f1237;
	ld.local.f32 	%f1239, [%rd1+2216];
	atom.global.add.f32 	%f1240, [%rd28+2216], %f1239;
	ld.local.f32 	%f1241, [%rd1+2220];
	atom.global.add.f32 	%f1242, [%rd28+2220], %f1241;
	ld.local.f32 	%f1243, [%rd1+2224];
	atom.global.add.f32 	%f1244, [%rd28+2224], %f1243;
	ld.local.f32 	%f1245, [%rd1+2228];
	atom.global.add.f32 	%f1246, [%rd28+2228], %f1245;
	ld.local.f32 	%f1247, [%rd1+2232];
	atom.global.add.f32 	%f1248, [%rd28+2232], %f1247;
	ld.local.f32 	%f1249, [%rd1+2236];
	atom.global.add.f32 	%f1250, [%rd28+2236], %f1249;
	ld.local.f32 	%f1251, [%rd1+2240];
	atom.global.add.f32 	%f1252, [%rd28+2240], %f1251;
	ld.local.f32 	%f1253, [%rd1+2244];
	atom.global.add.f32 	%f1254, [%rd28+2244], %f1253;
	ld.local.f32 	%f1255, [%rd1+2248];
	atom.global.add.f32 	%f1256, [%rd28+2248], %f1255;
	ld.local.f32 	%f1257, [%rd1+2252];
	atom.global.add.f32 	%f1258, [%rd28+2252], %f1257;
	ld.local.f32 	%f1259, [%rd1+2256];
	atom.global.add.f32 	%f1260, [%rd28+2256], %f1259;
	ld.local.f32 	%f1261, [%rd1+2260];
	atom.global.add.f32 	%f1262, [%rd28+2260], %f1261;
	ld.local.f32 	%f1263, [%rd1+2264];
	atom.global.add.f32 	%f1264, [%rd28+2264], %f1263;
	ld.local.f32 	%f1265, [%rd1+2268];
	atom.global.add.f32 	%f1266, [%rd28+2268], %f1265;
	ld.local.f32 	%f1267, [%rd1+2272];
	atom.global.add.f32 	%f1268, [%rd28+2272], %f1267;
	ld.local.f32 	%f1269, [%rd1+2276];
	atom.global.add.f32 	%f1270, [%rd28+2276], %f1269;
	ld.local.f32 	%f1271, [%rd1+2280];
	atom.global.add.f32 	%f1272, [%rd28+2280], %f1271;
	ld.local.f32 	%f1273, [%rd1+2284];
	atom.global.add.f32 	%f1274, [%rd28+2284], %f1273;
	ld.local.f32 	%f1275, [%rd1+2288];
	atom.global.add.f32 	%f1276, [%rd28+2288], %f1275;
	ld.local.f32 	%f1277, [%rd1+2292];
	atom.global.add.f32 	%f1278, [%rd28+2292], %f1277;
	ld.local.f32 	%f1279, [%rd1+2296];
	atom.global.add.f32 	%f1280, [%rd28+2296], %f1279;
	ld.local.f32 	%f1281, [%rd1+2300];
	atom.global.add.f32 	%f1282, [%rd28+2300], %f1281;
	ld.local.f32 	%f1283, [%rd1+2304];
	atom.global.add.f32 	%f1284, [%rd28+2304], %f1283;
	ld.local.f32 	%f1285, [%rd1+2308];
	atom.global.add.f32 	%f1286, [%rd28+2308], %f1285;
	ld.local.f32 	%f1287, [%rd1+2312];
	atom.global.add.f32 	%f1288, [%rd28+2312], %f1287;
	ld.local.f32 	%f1289, [%rd1+2316];
	atom.global.add.f32 	%f1290, [%rd28+2316], %f1289;
	ld.local.f32 	%f1291, [%rd1+2320];
	atom.global.add.f32 	%f1292, [%rd28+2320], %f1291;
	ld.local.f32 	%f1293, [%rd1+2324];
	atom.global.add.f32 	%f1294, [%rd28+2324], %f1293;
	ld.local.f32 	%f1295, [%rd1+2328];
	atom.global.add.f32 	%f1296, [%rd28+2328], %f1295;
	ld.local.f32 	%f1297, [%rd1+2332];
	atom.global.add.f32 	%f1298, [%rd28+2332], %f1297;
	ld.local.f32 	%f1299, [%rd1+2336];
	atom.global.add.f32 	%f1300, [%rd28+2336], %f1299;
	ld.local.f32 	%f1301, [%rd1+2340];
	atom.global.add.f32 	%f1302, [%rd28+2340], %f1301;
	ld.local.f32 	%f1303, [%rd1+2344];
	atom.global.add.f32 	%f1304, [%rd28+2344], %f1303;
	ld.local.f32 	%f1305, [%rd1+2348];
	atom.global.add.f32 	%f1306, [%rd28+2348], %f1305;
	ld.local.f32 	%f1307, [%rd1+2352];
	atom.global.add.f32 	%f1308, [%rd28+2352], %f1307;
	ld.local.f32 	%f1309, [%rd1+2356];
	atom.global.add.f32 	%f1310, [%rd28+2356], %f1309;
	ld.local.f32 	%f1311, [%rd1+2360];
	atom.global.add.f32 	%f1312, [%rd28+2360], %f1311;
	ld.local.f32 	%f1313, [%rd1+2364];
	atom.global.add.f32 	%f1314, [%rd28+2364], %f1313;
	ld.local.f32 	%f1315, [%rd1+2368];
	atom.global.add.f32 	%f1316, [%rd28+2368], %f1315;
	ld.local.f32 	%f1317, [%rd1+2372];
	atom.global.add.f32 	%f1318, [%rd28+2372], %f1317;
	ld.local.f32 	%f1319, [%rd1+2376];
	atom.global.add.f32 	%f1320, [%rd28+2376], %f1319;
	ld.local.f32 	%f1321, [%rd1+2380];
	atom.global.add.f32 	%f1322, [%rd28+2380], %f1321;
	ld.local.f32 	%f1323, [%rd1+2384];
	atom.global.add.f32 	%f1324, [%rd28+2384], %f1323;
	ld.local.f32 	%f1325, [%rd1+2388];
	atom.global.add.f32 	%f1326, [%rd28+2388], %f1325;
	ld.local.f32 	%f1327, [%rd1+2392];
	atom.global.add.f32 	%f1328, [%rd28+2392], %f1327;
	ld.local.f32 	%f1329, [%rd1+2396];
	atom.global.add.f32 	%f1330, [%rd28+2396], %f1329;
	ld.local.f32 	%f1331, [%rd1+2400];
	atom.global.add.f32 	%f1332, [%rd28+2400], %f1331;
	ld.local.f32 	%f1333, [%rd1+2404];
	atom.global.add.f32 	%f1334, [%rd28+2404], %f1333;
	ld.local.f32 	%f1335, [%rd1+2408];
	atom.global.add.f32 	%f1336, [%rd28+2408], %f1335;
	ld.local.f32 	%f1337, [%rd1+2412];
	atom.global.add.f32 	%f1338, [%rd28+2412], %f1337;
	ld.local.f32 	%f1339, [%rd1+2416];
	atom.global.add.f32 	%f1340, [%rd28+2416], %f1339;
	ld.local.f32 	%f1341, [%rd1+2420];
	atom.global.add.f32 	%f1342, [%rd28+2420], %f1341;
	ld.local.f32 	%f1343, [%rd1+2424];
	atom.global.add.f32 	%f1344, [%rd28+2424], %f1343;
	ld.local.f32 	%f1345, [%rd1+2428];
	atom.global.add.f32 	%f1346, [%rd28+2428], %f1345;
	ld.local.f32 	%f1347, [%rd1+2432];
	atom.global.add.f32 	%f1348, [%rd28+2432], %f1347;
	ld.local.f32 	%f1349, [%rd1+2436];
	atom.global.add.f32 	%f1350, [%rd28+2436], %f1349;
	ld.local.f32 	%f1351, [%rd1+2440];
	atom.global.add.f32 	%f1352, [%rd28+2440], %f1351;
	ld.local.f32 	%f1353, [%rd1+2444];
	atom.global.add.f32 	%f1354, [%rd28+2444], %f1353;
	ld.local.f32 	%f1355, [%rd1+2448];
	atom.global.add.f32 	%f1356, [%rd28+2448], %f1355;
	ld.local.f32 	%f1357, [%rd1+2452];
	atom.global.add.f32 	%f1358, [%rd28+2452], %f1357;
	ld.local.f32 	%f1359, [%rd1+2456];
	atom.global.add.f32 	%f1360, [%rd28+2456], %f1359;
	ld.local.f32 	%f1361, [%rd1+2460];
	atom.global.add.f32 	%f1362, [%rd28+2460], %f1361;
	ld.local.f32 	%f1363, [%rd1+2464];
	atom.global.add.f32 	%f1364, [%rd28+2464], %f1363;
	ld.local.f32 	%f1365, [%rd1+2468];
	atom.global.add.f32 	%f1366, [%rd28+2468], %f1365;
	ld.local.f32 	%f1367, [%rd1+2472];
	atom.global.add.f32 	%f1368, [%rd28+2472], %f1367;
	ld.local.f32 	%f1369, [%rd1+2476];
	atom.global.add.f32 	%f1370, [%rd28+2476], %f1369;
	ld.local.f32 	%f1371, [%rd1+2480];
	atom.global.add.f32 	%f1372, [%rd28+2480], %f1371;
	ld.local.f32 	%f1373, [%rd1+2484];
	atom.global.add.f32 	%f1374, [%rd28+2484], %f1373;
	ld.local.f32 	%f1375, [%rd1+2488];
	atom.global.add.f32 	%f1376, [%rd28+2488], %f1375;
	ld.local.f32 	%f1377, [%rd1+2492];
	atom.global.add.f32 	%f1378, [%rd28+2492], %f1377;
	ld.local.f32 	%f1379, [%rd1+2496];
	atom.global.add.f32 	%f1380, [%rd28+2496], %f1379;
	ld.local.f32 	%f1381, [%rd1+2500];
	atom.global.add.f32 	%f1382, [%rd28+2500], %f1381;
	ld.local.f32 	%f1383, [%rd1+2504];
	atom.global.add.f32 	%f1384, [%rd28+2504], %f1383;
	ld.local.f32 	%f1385, [%rd1+2508];
	atom.global.add.f32 	%f1386, [%rd28+2508], %f1385;
	ld.local.f32 	%f1387, [%rd1+2512];
	atom.global.add.f32 	%f1388, [%rd28+2512], %f1387;
	ld.local.f32 	%f1389, [%rd1+2516];
	atom.global.add.f32 	%f1390, [%rd28+2516], %f1389;
	ld.local.f32 	%f1391, [%rd1+2520];
	atom.global.add.f32 	%f1392, [%rd28+2520], %f1391;
	ld.local.f32 	%f1393, [%rd1+2524];
	atom.global.add.f32 	%f1394, [%rd28+2524], %f1393;
	ld.local.f32 	%f1395, [%rd1+2528];
	atom.global.add.f32 	%f1396, [%rd28+2528], %f1395;
	ld.local.f32 	%f1397, [%rd1+2532];
	atom.global.add.f32 	%f1398, [%rd28+2532], %f1397;
	ld.local.f32 	%f1399, [%rd1+2536];
	atom.global.add.f32 	%f1400, [%rd28+2536], %f1399;
	ld.local.f32 	%f1401, [%rd1+2540];
	atom.global.add.f32 	%f1402, [%rd28+2540], %f1401;
	ld.local.f32 	%f1403, [%rd1+2544];
	atom.global.add.f32 	%f1404, [%rd28+2544], %f1403;
	ld.local.f32 	%f1405, [%rd1+2548];
	atom.global.add.f32 	%f1406, [%rd28+2548], %f1405;
	ld.local.f32 	%f1407, [%rd1+2552];
	atom.global.add.f32 	%f1408, [%rd28+2552], %f1407;
	ld.local.f32 	%f1409, [%rd1+2556];
	atom.global.add.f32 	%f1410, [%rd28+2556], %f1409;
	ld.local.f32 	%f1411, [%rd1+2560];
	atom.global.add.f32 	%f1412, [%rd28+2560], %f1411;
	ld.local.f32 	%f1413, [%rd1+2564];
	atom.global.add.f32 	%f1414, [%rd28+2564], %f1413;
	ld.local.f32 	%f1415, [%rd1+2568];
	atom.global.add.f32 	%f1416, [%rd28+2568], %f1415;
	ld.local.f32 	%f1417, [%rd1+2572];
	atom.global.add.f32 	%f1418, [%rd28+2572], %f1417;
	ld.local.f32 	%f1419, [%rd1+2576];
	atom.global.add.f32 	%f1420, [%rd28+2576], %f1419;
	ld.local.f32 	%f1421, [%rd1+2580];
	atom.global.add.f32 	%f1422, [%rd28+2580], %f1421;
	ld.local.f32 	%f1423, [%rd1+2584];
	atom.global.add.f32 	%f1424, [%rd28+2584], %f1423;
	ld.local.f32 	%f1425, [%rd1+2588];
	atom.global.add.f32 	%f1426, [%rd28+2588], %f1425;
	ld.local.f32 	%f1427, [%rd1+2592];
	atom.global.add.f32 	%f1428, [%rd28+2592], %f1427;
	ld.local.f32 	%f1429, [%rd1+2596];
	atom.global.add.f32 	%f1430, [%rd28+2596], %f1429;
	ld.local.f32 	%f1431, [%rd1+2600];
	atom.global.add.f32 	%f1432, [%rd28+2600], %f1431;
	ld.local.f32 	%f1433, [%rd1+2604];
	atom.global.add.f32 	%f1434, [%rd28+2604], %f1433;
	ld.local.f32 	%f1435, [%rd1+2608];
	atom.global.add.f32 	%f1436, [%rd28+2608], %f1435;
	ld.local.f32 	%f1437, [%rd1+2612];
	atom.global.add.f32 	%f1438, [%rd28+2612], %f1437;
	ld.local.f32 	%f1439, [%rd1+2616];
	atom.global.add.f32 	%f1440, [%rd28+2616], %f1439;
	ld.local.f32 	%f1441, [%rd1+2620];
	atom.global.add.f32 	%f1442, [%rd28+2620], %f1441;
	ld.local.f32 	%f1443, [%rd1+2624];
	atom.global.add.f32 	%f1444, [%rd28+2624], %f1443;
	ld.local.f32 	%f1445, [%rd1+2628];
	atom.global.add.f32 	%f1446, [%rd28+2628], %f1445;
	ld.local.f32 	%f1447, [%rd1+2632];
	atom.global.add.f32 	%f1448, [%rd28+2632], %f1447;
	ld.local.f32 	%f1449, [%rd1+2636];
	atom.global.add.f32 	%f1450, [%rd28+2636], %f1449;
	ld.local.f32 	%f1451, [%rd1+2640];
	atom.global.add.f32 	%f1452, [%rd28+2640], %f1451;
	ld.local.f32 	%f1453, [%rd1+2644];
	atom.global.add.f32 	%f1454, [%rd28+2644], %f1453;
	ld.local.f32 	%f1455, [%rd1+2648];
	atom.global.add.f32 	%f1456, [%rd28+2648], %f1455;
	ld.local.f32 	%f1457, [%rd1+2652];
	atom.global.add.f32 	%f1458, [%rd28+2652], %f1457;
	ld.local.f32 	%f1459, [%rd1+2656];
	atom.global.add.f32 	%f1460, [%rd28+2656], %f1459;
	ld.local.f32 	%f1461, [%rd1+2660];
	atom.global.add.f32 	%f1462, [%rd28+2660], %f1461;
	ld.local.f32 	%f1463, [%rd1+2664];
	atom.global.add.f32 	%f1464, [%rd28+2664], %f1463;
	ld.local.f32 	%f1465, [%rd1+2668];
	atom.global.add.f32 	%f1466, [%rd28+2668], %f1465;
	ld.local.f32 	%f1467, [%rd1+2672];
	atom.global.add.f32 	%f1468, [%rd28+2672], %f1467;
	ld.local.f32 	%f1469, [%rd1+2676];
	atom.global.add.f32 	%f1470, [%rd28+2676], %f1469;
	ld.local.f32 	%f1471, [%rd1+2680];
	atom.global.add.f32 	%f1472, [%rd28+2680], %f1471;
	ld.local.f32 	%f1473, [%rd1+2684];
	atom.global.add.f32 	%f1474, [%rd28+2684], %f1473;
	ld.local.f32 	%f1475, [%rd1+2688];
	atom.global.add.f32 	%f1476, [%rd28+2688], %f1475;
	ld.local.f32 	%f1477, [%rd1+2692];
	atom.global.add.f32 	%f1478, [%rd28+2692], %f1477;
	ld.local.f32 	%f1479, [%rd1+2696];
	atom.global.add.f32 	%f1480, [%rd28+2696], %f1479;
	ld.local.f32 	%f1481, [%rd1+2700];
	atom.global.add.f32 	%f1482, [%rd28+2700], %f1481;
	ld.local.f32 	%f1483, [%rd1+2704];
	atom.global.add.f32 	%f1484, [%rd28+2704], %f1483;
	ld.local.f32 	%f1485, [%rd1+2708];
	atom.global.add.f32 	%f1486, [%rd28+2708], %f1485;
	ld.local.f32 	%f1487, [%rd1+2712];
	atom.global.add.f32 	%f1488, [%rd28+2712], %f1487;
	ld.local.f32 	%f1489, [%rd1+2716];
	atom.global.add.f32 	%f1490, [%rd28+2716], %f1489;
	ld.local.f32 	%f1491, [%rd1+2720];
	atom.global.add.f32 	%f1492, [%rd28+2720], %f1491;
	ld.local.f32 	%f1493, [%rd1+2724];
	atom.global.add.f32 	%f1494, [%rd28+2724], %f1493;
	ld.local.f32 	%f1495, [%rd1+2728];
	atom.global.add.f32 	%f1496, [%rd28+2728], %f1495;
	ld.local.f32 	%f1497, [%rd1+2732];
	atom.global.add.f32 	%f1498, [%rd28+2732], %f1497;
	ld.local.f32 	%f1499, [%rd1+2736];
	atom.global.add.f32 	%f1500, [%rd28+2736], %f1499;
	ld.local.f32 	%f1501, [%rd1+2740];
	atom.global.add.f32 	%f1502, [%rd28+2740], %f1501;
	ld.local.f32 	%f1503, [%rd1+2744];
	atom.global.add.f32 	%f1504, [%rd28+2744], %f1503;
	ld.local.f32 	%f1505, [%rd1+2748];
	atom.global.add.f32 	%f1506, [%rd28+2748], %f1505;
	ld.local.f32 	%f1507, [%rd1+2752];
	atom.global.add.f32 	%f1508, [%rd28+2752], %f1507;
	ld.local.f32 	%f1509, [%rd1+2756];
	atom.global.add.f32 	%f1510, [%rd28+2756], %f1509;
	ld.local.f32 	%f1511, [%rd1+2760];
	atom.global.add.f32 	%f1512, [%rd28+2760], %f1511;
	ld.local.f32 	%f1513, [%rd1+2764];
	atom.global.add.f32 	%f1514, [%rd28+2764], %f1513;
	ld.local.f32 	%f1515, [%rd1+2768];
	atom.global.add.f32 	%f1516, [%rd28+2768], %f1515;
	ld.local.f32 	%f1517, [%rd1+2772];
	atom.global.add.f32 	%f1518, [%rd28+2772], %f1517;
	ld.local.f32 	%f1519, [%rd1+2776];
	atom.global.add.f32 	%f1520, [%rd28+2776], %f1519;
	ld.local.f32 	%f1521, [%rd1+2780];
	atom.global.add.f32 	%f1522, [%rd28+2780], %f1521;
	ld.local.f32 	%f1523, [%rd1+2784];
	atom.global.add.f32 	%f1524, [%rd28+2784], %f1523;
	ld.local.f32 	%f1525, [%rd1+2788];
	atom.global.add.f32 	%f1526, [%rd28+2788], %f1525;
	ld.local.f32 	%f1527, [%rd1+2792];
	atom.global.add.f32 	%f1528, [%rd28+2792], %f1527;
	ld.local.f32 	%f1529, [%rd1+2796];
	atom.global.add.f32 	%f1530, [%rd28+2796], %f1529;
	ld.local.f32 	%f1531, [%rd1+2800];
	atom.global.add.f32 	%f1532, [%rd28+2800], %f1531;
	ld.local.f32 	%f1533, [%rd1+2804];
	atom.global.add.f32 	%f1534, [%rd28+2804], %f1533;
	ld.local.f32 	%f1535, [%rd1+2808];
	atom.global.add.f32 	%f1536, [%rd28+2808], %f1535;
	ld.local.f32 	%f1537, [%rd1+2812];
	atom.global.add.f32 	%f1538, [%rd28+2812], %f1537;
	ld.local.f32 	%f1539, [%rd1+2816];
	atom.global.add.f32 	%f1540, [%rd28+2816], %f1539;
	ld.local.f32 	%f1541, [%rd1+2820];
	atom.global.add.f32 	%f1542, [%rd28+2820], %f1541;
	ld.local.f32 	%f1543, [%rd1+2824];
	atom.global.add.f32 	%f1544, [%rd28+2824], %f1543;
	ld.local.f32 	%f1545, [%rd1+2828];
	atom.global.add.f32 	%f1546, [%rd28+2828], %f1545;
	ld.local.f32 	%f1547, [%rd1+2832];
	atom.global.add.f32 	%f1548, [%rd28+2832], %f1547;
	ld.local.f32 	%f1549, [%rd1+2836];
	atom.global.add.f32 	%f1550, [%rd28+2836], %f1549;
	ld.local.f32 	%f1551, [%rd1+2840];
	atom.global.add.f32 	%f1552, [%rd28+2840], %f1551;
	ld.local.f32 	%f1553, [%rd1+2844];
	atom.global.add.f32 	%f1554, [%rd28+2844], %f1553;
	ld.local.f32 	%f1555, [%rd1+2848];
	atom.global.add.f32 	%f1556, [%rd28+2848], %f1555;
	ld.local.f32 	%f1557, [%rd1+2852];
	atom.global.add.f32 	%f1558, [%rd28+2852], %f1557;
	ld.local.f32 	%f1559, [%rd1+2856];
	atom.global.add.f32 	%f1560, [%rd28+2856], %f1559;
	ld.local.f32 	%f1561, [%rd1+2860];
	atom.global.add.f32 	%f1562, [%rd28+2860], %f1561;
	ld.local.f32 	%f1563, [%rd1+2864];
	atom.global.add.f32 	%f1564, [%rd28+2864], %f1563;
	ld.local.f32 	%f1565, [%rd1+2868];
	atom.global.add.f32 	%f1566, [%rd28+2868], %f1565;
	ld.local.f32 	%f1567, [%rd1+2872];
	atom.global.add.f32 	%f1568, [%rd28+2872], %f1567;
	ld.local.f32 	%f1569, [%rd1+2876];
	atom.global.add.f32 	%f1570, [%rd28+2876], %f1569;
	ld.local.f32 	%f1571, [%rd1+2880];
	atom.global.add.f32 	%f1572, [%rd28+2880], %f1571;
	ld.local.f32 	%f1573, [%rd1+2884];
	atom.global.add.f32 	%f1574, [%rd28+2884], %f1573;
	ld.local.f32 	%f1575, [%rd1+2888];
	atom.global.add.f32 	%f1576, [%rd28+2888], %f1575;
	ld.local.f32 	%f1577, [%rd1+2892];
	atom.global.add.f32 	%f1578, [%rd28+2892], %f1577;
	ld.local.f32 	%f1579, [%rd1+2896];
	atom.global.add.f32 	%f1580, [%rd28+2896], %f1579;
	ld.local.f32 	%f1581, [%rd1+2900];
	atom.global.add.f32 	%f1582, [%rd28+2900], %f1581;
	ld.local.f32 	%f1583, [%rd1+2904];
	atom.global.add.f32 	%f1584, [%rd28+2904], %f1583;
	ld.local.f32 	%f1585, [%rd1+2908];
	atom.global.add.f32 	%f1586, [%rd28+2908], %f1585;
	ld.local.f32 	%f1587, [%rd1+2912];
	atom.global.add.f32 	%f1588, [%rd28+2912], %f1587;
	ld.local.f32 	%f1589, [%rd1+2916];
	atom.global.add.f32 	%f1590, [%rd28+2916], %f1589;
	ld.local.f32 	%f1591, [%rd1+2920];
	atom.global.add.f32 	%f1592, [%rd28+2920], %f1591;
	ld.local.f32 	%f1593, [%rd1+2924];
	atom.global.add.f32 	%f1594, [%rd28+2924], %f1593;
	ld.local.f32 	%f1595, [%rd1+2928];
	atom.global.add.f32 	%f1596, [%rd28+2928], %f1595;
	ld.local.f32 	%f1597, [%rd1+2932];
	atom.global.add.f32 	%f1598, [%rd28+2932], %f1597;
	ld.local.f32 	%f1599, [%rd1+2936];
	atom.global.add.f32 	%f1600, [%rd28+2936], %f1599;
	ld.local.f32 	%f1601, [%rd1+2940];
	atom.global.add.f32 	%f1602, [%rd28+2940], %f1601;
	ld.local.f32 	%f1603, [%rd1+2944];
	atom.global.add.f32 	%f1604, [%rd28+2944], %f1603;
	ld.local.f32 	%f1605, [%rd1+2948];
	atom.global.add.f32 	%f1606, [%rd28+2948], %f1605;
	ld.local.f32 	%f1607, [%rd1+2952];
	atom.global.add.f32 	%f1608, [%rd28+2952], %f1607;
	ld.local.f32 	%f1609, [%rd1+2956];
	atom.global.add.f32 	%f1610, [%rd28+2956], %f1609;
	ld.local.f32 	%f1611, [%rd1+2960];
	atom.global.add.f32 	%f1612, [%rd28+2960], %f1611;
	ld.local.f32 	%f1613, [%rd1+2964];
	atom.global.add.f32 	%f1614, [%rd28+2964], %f1613;
	ld.local.f32 	%f1615, [%rd1+2968];
	atom.global.add.f32 	%f1616, [%rd28+2968], %f1615;
	ld.local.f32 	%f1617, [%rd1+2972];
	atom.global.add.f32 	%f1618, [%rd28+2972], %f1617;
	ld.local.f32 	%f1619, [%rd1+2976];
	atom.global.add.f32 	%f1620, [%rd28+2976], %f1619;
	ld.local.f32 	%f1621, [%rd1+2980];
	atom.global.add.f32 	%f1622, [%rd28+2980], %f1621;
	ld.local.f32 	%f1623, [%rd1+2984];
	atom.global.add.f32 	%f1624, [%rd28+2984], %f1623;
	ld.local.f32 	%f1625, [%rd1+2988];
	atom.global.add.f32 	%f1626, [%rd28+2988], %f1625;
	ld.local.f32 	%f1627, [%rd1+2992];
	atom.global.add.f32 	%f1628, [%rd28+2992], %f1627;
	ld.local.f32 	%f1629, [%rd1+2996];
	atom.global.add.f32 	%f1630, [%rd28+2996], %f1629;
	ld.local.f32 	%f1631, [%rd1+3000];
	atom.global.add.f32 	%f1632, [%rd28+3000], %f1631;
	ld.local.f32 	%f1633, [%rd1+3004];
	atom.global.add.f32 	%f1634, [%rd28+3004], %f1633;
	ld.local.f32 	%f1635, [%rd1+3008];
	atom.global.add.f32 	%f1636, [%rd28+3008], %f1635;
	ld.local.f32 	%f1637, [%rd1+3012];
	atom.global.add.f32 	%f1638, [%rd28+3012], %f1637;
	ld.local.f32 	%f1639, [%rd1+3016];
	atom.global.add.f32 	%f1640, [%rd28+3016], %f1639;
	ld.local.f32 	%f1641, [%rd1+3020];
	atom.global.add.f32 	%f1642, [%rd28+3020], %f1641;
	ld.local.f32 	%f1643, [%rd1+3024];
	atom.global.add.f32 	%f1644, [%rd28+3024], %f1643;
	ld.local.f32 	%f1645, [%rd1+3028];
	atom.global.add.f32 	%f1646, [%rd28+3028], %f1645;
	ld.local.f32 	%f1647, [%rd1+3032];
	atom.global.add.f32 	%f1648, [%rd28+3032], %f1647;
	ld.local.f32 	%f1649, [%rd1+3036];
	atom.global.add.f32 	%f1650, [%rd28+3036], %f1649;
	ld.local.f32 	%f1651, [%rd1+3040];
	atom.global.add.f32 	%f1652, [%rd28+3040], %f1651;
	ld.local.f32 	%f1653, [%rd1+3044];
	atom.global.add.f32 	%f1654, [%rd28+3044], %f1653;
	ld.local.f32 	%f1655, [%rd1+3048];
	atom.global.add.f32 	%f1656, [%rd28+3048], %f1655;
	ld.local.f32 	%f1657, [%rd1+3052];
	atom.global.add.f32 	%f1658, [%rd28+3052], %f1657;
	ld.local.f32 	%f1659, [%rd1+3056];
	atom.global.add.f32 	%f1660, [%rd28+3056], %f1659;
	ld.local.f32 	%f1661, [%rd1+3060];
	atom.global.add.f32 	%f1662, [%rd28+3060], %f1661;
	ld.local.f32 	%f1663, [%rd1+3064];
	atom.global.add.f32 	%f1664, [%rd28+3064], %f1663;
	ld.local.f32 	%f1665, [%rd1+3068];
	atom.global.add.f32 	%f1666, [%rd28+3068], %f1665;
	ld.local.f32 	%f1667, [%rd1+3072];
	atom.global.add.f32 	%f1668, [%rd28+3072], %f1667;
	ld.local.f32 	%f1669, [%rd1+3076];
	atom.global.add.f32 	%f1670, [%rd28+3076], %f1669;
	ld.local.f32 	%f1671, [%rd1+3080];
	atom.global.add.f32 	%f1672, [%rd28+3080], %f1671;
	ld.local.f32 	%f1673, [%rd1+3084];
	atom.global.add.f32 	%f1674, [%rd28+3084], %f1673;
	ld.local.f32 	%f1675, [%rd1+3088];
	atom.global.add.f32 	%f1676, [%rd28+3088], %f1675;
	ld.local.f32 	%f1677, [%rd1+3092];
	atom.global.add.f32 	%f1678, [%rd28+3092], %f1677;
	ld.local.f32 	%f1679, [%rd1+3096];
	atom.global.add.f32 	%f1680, [%rd28+3096], %f1679;
	ld.local.f32 	%f1681, [%rd1+3100];
	atom.global.add.f32 	%f1682, [%rd28+3100], %f1681;
	ld.local.f32 	%f1683, [%rd1+3104];
	atom.global.add.f32 	%f1684, [%rd28+3104], %f1683;
	ld.local.f32 	%f1685, [%rd1+3108];
	atom.global.add.f32 	%f1686, [%rd28+3108], %f1685;
	ld.local.f32 	%f1687, [%rd1+3112];
	atom.global.add.f32 	%f1688, [%rd28+3112], %f1687;
	ld.local.f32 	%f1689, [%rd1+3116];
	atom.global.add.f32 	%f1690, [%rd28+3116], %f1689;
	ld.local.f32 	%f1691, [%rd1+3120];
	atom.global.add.f32 	%f1692, [%rd28+3120], %f1691;
	ld.local.f32 	%f1693, [%rd1+3124];
	atom.global.add.f32 	%f1694, [%rd28+3124], %f1693;
	ld.local.f32 	%f1695, [%rd1+3128];
	atom.global.add.f32 	%f1696, [%rd28+3128], %f1695;
	ld.local.f32 	%f1697, [%rd1+3132];
	atom.global.add.f32 	%f1698, [%rd28+3132], %f1697;
	ld.local.f32 	%f1699, [%rd1+3136];
	atom.global.add.f32 	%f1700, [%rd28+3136], %f1699;
	ld.local.f32 	%f1701, [%rd1+3140];
	atom.global.add.f32 	%f1702, [%rd28+3140], %f1701;
	ld.local.f32 	%f1703, [%rd1+3144];
	atom.global.add.f32 	%f1704, [%rd28+3144], %f1703;
	ld.local.f32 	%f1705, [%rd1+3148];
	atom.global.add.f32 	%f1706, [%rd28+3148], %f1705;
	ld.local.f32 	%f1707, [%rd1+3152];
	atom.global.add.f32 	%f1708, [%rd28+3152], %f1707;
	ld.local.f32 	%f1709, [%rd1+3156];
	atom.global.add.f32 	%f1710, [%rd28+3156], %f1709;
	ld.local.f32 	%f1711, [%rd1+3160];
	atom.global.add.f32 	%f1712, [%rd28+3160], %f1711;
	ld.local.f32 	%f1713, [%rd1+3164];
	atom.global.add.f32 	%f1714, [%rd28+3164], %f1713;
	ld.local.f32 	%f1715, [%rd1+3168];
	atom.global.add.f32 	%f1716, [%rd28+3168], %f1715;
	ld.local.f32 	%f1717, [%rd1+3172];
	atom.global.add.f32 	%f1718, [%rd28+3172], %f1717;
	ld.local.f32 	%f1719, [%rd1+3176];
	atom.global.add.f32 	%f1720, [%rd28+3176], %f1719;
	ld.local.f32 	%f1721, [%rd1+3180];
	atom.global.add.f32 	%f1722, [%rd28+3180], %f1721;
	ld.local.f32 	%f1723, [%rd1+3184];
	atom.global.add.f32 	%f1724, [%rd28+3184], %f1723;
	ld.local.f32 	%f1725, [%rd1+3188];
	atom.global.add.f32 	%f1726, [%rd28+3188], %f1725;
	ld.local.f32 	%f1727, [%rd1+3192];
	atom.global.add.f32 	%f1728, [%rd28+3192], %f1727;
	ld.local.f32 	%f1729, [%rd1+3196];
	atom.global.add.f32 	%f1730, [%rd28+3196], %f1729;
	ld.local.f32 	%f1731, [%rd1+3200];
	atom.global.add.f32 	%f1732, [%rd28+3200], %f1731;
	ld.local.f32 	%f1733, [%rd1+3204];
	atom.global.add.f32 	%f1734, [%rd28+3204], %f1733;
	ld.local.f32 	%f1735, [%rd1+3208];
	atom.global.add.f32 	%f1736, [%rd28+3208], %f1735;
	ld.local.f32 	%f1737, [%rd1+3212];
	atom.global.add.f32 	%f1738, [%rd28+3212], %f1737;
	ld.local.f32 	%f1739, [%rd1+3216];
	atom.global.add.f32 	%f1740, [%rd28+3216], %f1739;
	ld.local.f32 	%f1741, [%rd1+3220];
	atom.global.add.f32 	%f1742, [%rd28+3220], %f1741;
	ld.local.f32 	%f1743, [%rd1+3224];
	atom.global.add.f32 	%f1744, [%rd28+3224], %f1743;
	ld.local.f32 	%f1745, [%rd1+3228];
	atom.global.add.f32 	%f1746, [%rd28+3228], %f1745;
	ld.local.f32 	%f1747, [%rd1+3232];
	atom.global.add.f32 	%f1748, [%rd28+3232], %f1747;
	ld.local.f32 	%f1749, [%rd1+3236];
	atom.global.add.f32 	%f1750, [%rd28+3236], %f1749;
	ld.local.f32 	%f1751, [%rd1+3240];
	atom.global.add.f32 	%f1752, [%rd28+3240], %f1751;
	ld.local.f32 	%f1753, [%rd1+3244];
	atom.global.add.f32 	%f1754, [%rd28+3244], %f1753;
	ld.local.f32 	%f1755, [%rd1+3248];
	atom.global.add.f32 	%f1756, [%rd28+3248], %f1755;
	ld.local.f32 	%f1757, [%rd1+3252];
	atom.global.add.f32 	%f1758, [%rd28+3252], %f1757;
	ld.local.f32 	%f1759, [%rd1+3256];
	atom.global.add.f32 	%f1760, [%rd28+3256], %f1759;
	ld.local.f32 	%f1761, [%rd1+3260];
	atom.global.add.f32 	%f1762, [%rd28+3260], %f1761;
	ld.local.f32 	%f1763, [%rd1+3264];
	atom.global.add.f32 	%f1764, [%rd28+3264], %f1763;
	ld.local.f32 	%f1765, [%rd1+3268];
	atom.global.add.f32 	%f1766, [%rd28+3268], %f1765;
	ld.local.f32 	%f1767, [%rd1+3272];
	atom.global.add.f32 	%f1768, [%rd28+3272], %f1767;
	ld.local.f32 	%f1769, [%rd1+3276];
	atom.global.add.f32 	%f1770, [%rd28+3276], %f1769;
	ld.local.f32 	%f1771, [%rd1+3280];
	atom.global.add.f32 	%f1772, [%rd28+3280], %f1771;
	ld.local.f32 	%f1773, [%rd1+3284];
	atom.global.add.f32 	%f1774, [%rd28+3284], %f1773;
	ld.local.f32 	%f1775, [%rd1+3288];
	atom.global.add.f32 	%f1776, [%rd28+3288], %f1775;
	ld.local.f32 	%f1777, [%rd1+3292];
	atom.global.add.f32 	%f1778, [%rd28+3292], %f1777;
	ld.local.f32 	%f1779, [%rd1+3296];
	atom.global.add.f32 	%f1780, [%rd28+3296], %f1779;
	ld.local.f32 	%f1781, [%rd1+3300];
	atom.global.add.f32 	%f1782, [%rd28+3300], %f1781;
	ld.local.f32 	%f1783, [%rd1+3304];
	atom.global.add.f32 	%f1784, [%rd28+3304], %f1783;
	ld.local.f32 	%f1785, [%rd1+3308];
	atom.global.add.f32 	%f1786, [%rd28+3308], %f1785;
	ld.local.f32 	%f1787, [%rd1+3312];
	atom.global.add.f32 	%f1788, [%rd28+3312], %f1787;
	ld.local.f32 	%f1789, [%rd1+3316];
	atom.global.add.f32 	%f1790, [%rd28+3316], %f1789;
	ld.local.f32 	%f1791, [%rd1+3320];
	atom.global.add.f32 	%f1792, [%rd28+3320], %f1791;
	ld.local.f32 	%f1793, [%rd1+3324];
	atom.global.add.f32 	%f1794, [%rd28+3324], %f1793;
	ld.local.f32 	%f1795, [%rd1+3328];
	atom.global.add.f32 	%f1796, [%rd28+3328], %f1795;
	ld.local.f32 	%f1797, [%rd1+3332];
	atom.global.add.f32 	%f1798, [%rd28+3332], %f1797;
	ld.local.f32 	%f1799, [%rd1+3336];
	atom.global.add.f32 	%f1800, [%rd28+3336], %f1799;
	ld.local.f32 	%f1801, [%rd1+3340];
	atom.global.add.f32 	%f1802, [%rd28+3340], %f1801;
	ld.local.f32 	%f1803, [%rd1+3344];
	atom.global.add.f32 	%f1804, [%rd28+3344], %f1803;
	ld.local.f32 	%f1805, [%rd1+3348];
	atom.global.add.f32 	%f1806, [%rd28+3348], %f1805;
	ld.local.f32 	%f1807, [%rd1+3352];
	atom.global.add.f32 	%f1808, [%rd28+3352], %f1807;
	ld.local.f32 	%f1809, [%rd1+3356];
	atom.global.add.f32 	%f1810, [%rd28+3356], %f1809;
	ld.local.f32 	%f1811, [%rd1+3360];
	atom.global.add.f32 	%f1812, [%rd28+3360], %f1811;
	ld.local.f32 	%f1813, [%rd1+3364];
	atom.global.add.f32 	%f1814, [%rd28+3364], %f1813;
	ld.local.f32 	%f1815, [%rd1+3368];
	atom.global.add.f32 	%f1816, [%rd28+3368], %f1815;
	ld.local.f32 	%f1817, [%rd1+3372];
	atom.global.add.f32 	%f1818, [%rd28+3372], %f1817;
	ld.local.f32 	%f1819, [%rd1+3376];
	atom.global.add.f32 	%f1820, [%rd28+3376], %f1819;
	ld.local.f32 	%f1821, [%rd1+3380];
	atom.global.add.f32 	%f1822, [%rd28+3380], %f1821;
	ld.local.f32 	%f1823, [%rd1+3384];
	atom.global.add.f32 	%f1824, [%rd28+3384], %f1823;
	ld.local.f32 	%f1825, [%rd1+3388];
	atom.global.add.f32 	%f1826, [%rd28+3388], %f1825;
	ld.local.f32 	%f1827, [%rd1+3392];
	atom.global.add.f32 	%f1828, [%rd28+3392], %f1827;
	ld.local.f32 	%f1829, [%rd1+3396];
	atom.global.add.f32 	%f1830, [%rd28+3396], %f1829;
	ld.local.f32 	%f1831, [%rd1+3400];
	atom.global.add.f32 	%f1832, [%rd28+3400], %f1831;
	ld.local.f32 	%f1833, [%rd1+3404];
	atom.global.add.f32 	%f1834, [%rd28+3404], %f1833;
	ld.local.f32 	%f1835, [%rd1+3408];
	atom.global.add.f32 	%f1836, [%rd28+3408], %f1835;
	ld.local.f32 	%f1837, [%rd1+3412];
	atom.global.add.f32 	%f1838, [%rd28+3412], %f1837;
	ld.local.f32 	%f1839, [%rd1+3416];
	atom.global.add.f32 	%f1840, [%rd28+3416], %f1839;
	ld.local.f32 	%f1841, [%rd1+3420];
	atom.global.add.f32 	%f1842, [%rd28+3420], %f1841;
	ld.local.f32 	%f1843, [%rd1+3424];
	atom.global.add.f32 	%f1844, [%rd28+3424], %f1843;
	ld.local.f32 	%f1845, [%rd1+3428];
	atom.global.add.f32 	%f1846, [%rd28+3428], %f1845;
	ld.local.f32 	%f1847, [%rd1+3432];
	atom.global.add.f32 	%f1848, [%rd28+3432], %f1847;
	ld.local.f32 	%f1849, [%rd1+3436];
	atom.global.add.f32 	%f1850, [%rd28+3436], %f1849;
	ld.local.f32 	%f1851, [%rd1+3440];
	atom.global.add.f32 	%f1852, [%rd28+3440], %f1851;
	ld.local.f32 	%f1853, [%rd1+3444];
	atom.global.add.f32 	%f1854, [%rd28+3444], %f1853;
	ld.local.f32 	%f1855, [%rd1+3448];
	atom.global.add.f32 	%f1856, [%rd28+3448], %f1855;
	ld.local.f32 	%f1857, [%rd1+3452];
	atom.global.add.f32 	%f1858, [%rd28+3452], %f1857;
	ld.local.f32 	%f1859, [%rd1+3456];
	atom.global.add.f32 	%f1860, [%rd28+3456], %f1859;
	ld.local.f32 	%f1861, [%rd1+3460];
	atom.global.add.f32 	%f1862, [%rd28+3460], %f1861;
	ld.local.f32 	%f1863, [%rd1+3464];
	atom.global.add.f32 	%f1864, [%rd28+3464], %f1863;
	ld.local.f32 	%f1865, [%rd1+3468];
	atom.global.add.f32 	%f1866, [%rd28+3468], %f1865;
	ld.local.f32 	%f1867, [%rd1+3472];
	atom.global.add.f32 	%f1868, [%rd28+3472], %f1867;
	ld.local.f32 	%f1869, [%rd1+3476];
	atom.global.add.f32 	%f1870, [%rd28+3476], %f1869;
	ld.local.f32 	%f1871, [%rd1+3480];
	atom.global.add.f32 	%f1872, [%rd28+3480], %f1871;
	ld.local.f32 	%f1873, [%rd1+3484];
	atom.global.add.f32 	%f1874, [%rd28+3484], %f1873;
	ld.local.f32 	%f1875, [%rd1+3488];
	atom.global.add.f32 	%f1876, [%rd28+3488], %f1875;
	ld.local.f32 	%f1877, [%rd1+3492];
	atom.global.add.f32 	%f1878, [%rd28+3492], %f1877;
	ld.local.f32 	%f1879, [%rd1+3496];
	atom.global.add.f32 	%f1880, [%rd28+3496], %f1879;
	ld.local.f32 	%f1881, [%rd1+3500];
	atom.global.add.f32 	%f1882, [%rd28+3500], %f1881;
	ld.local.f32 	%f1883, [%rd1+3504];
	atom.global.add.f32 	%f1884, [%rd28+3504], %f1883;
	ld.local.f32 	%f1885, [%rd1+3508];
	atom.global.add.f32 	%f1886, [%rd28+3508], %f1885;
	ld.local.f32 	%f1887, [%rd1+3512];
	atom.global.add.f32 	%f1888, [%rd28+3512], %f1887;
	ld.local.f32 	%f1889, [%rd1+3516];
	atom.global.add.f32 	%f1890, [%rd28+3516], %f1889;
	ld.local.f32 	%f1891, [%rd1+3520];
	atom.global.add.f32 	%f1892, [%rd28+3520], %f1891;
	ld.local.f32 	%f1893, [%rd1+3524];
	atom.global.add.f32 	%f1894, [%rd28+3524], %f1893;
	ld.local.f32 	%f1895, [%rd1+3528];
	atom.global.add.f32 	%f1896, [%rd28+3528], %f1895;
	ld.local.f32 	%f1897, [%rd1+3532];
	atom.global.add.f32 	%f1898, [%rd28+3532], %f1897;
	ld.local.f32 	%f1899, [%rd1+3536];
	atom.global.add.f32 	%f1900, [%rd28+3536], %f1899;
	ld.local.f32 	%f1901, [%rd1+3540];
	atom.global.add.f32 	%f1902, [%rd28+3540], %f1901;
	ld.local.f32 	%f1903, [%rd1+3544];
	atom.global.add.f32 	%f1904, [%rd28+3544], %f1903;
	ld.local.f32 	%f1905, [%rd1+3548];
	atom.global.add.f32 	%f1906, [%rd28+3548], %f1905;
	ld.local.f32 	%f1907, [%rd1+3552];
	atom.global.add.f32 	%f1908, [%rd28+3552], %f1907;
	ld.local.f32 	%f1909, [%rd1+3556];
	atom.global.add.f32 	%f1910, [%rd28+3556], %f1909;
	ld.local.f32 	%f1911, [%rd1+3560];
	atom.global.add.f32 	%f1912, [%rd28+3560], %f1911;
	ld.local.f32 	%f1913, [%rd1+3564];
	atom.global.add.f32 	%f1914, [%rd28+3564], %f1913;
	ld.local.f32 	%f1915, [%rd1+3568];
	atom.global.add.f32 	%f1916, [%rd28+3568], %f1915;
	ld.local.f32 	%f1917, [%rd1+3572];
	atom.global.add.f32 	%f1918, [%rd28+3572], %f1917;
	ld.local.f32 	%f1919, [%rd1+3576];
	atom.global.add.f32 	%f1920, [%rd28+3576], %f1919;
	ld.local.f32 	%f1921, [%rd1+3580];
	atom.global.add.f32 	%f1922, [%rd28+3580], %f1921;
	ld.local.f32 	%f1923, [%rd1+3584];
	atom.global.add.f32 	%f1924, [%rd28+3584], %f1923;
	ld.local.f32 	%f1925, [%rd1+3588];
	atom.global.add.f32 	%f1926, [%rd28+3588], %f1925;
	ld.local.f32 	%f1927, [%rd1+3592];
	atom.global.add.f32 	%f1928, [%rd28+3592], %f1927;
	ld.local.f32 	%f1929, [%rd1+3596];
	atom.global.add.f32 	%f1930, [%rd28+3596], %f1929;
	ld.local.f32 	%f1931, [%rd1+3600];
	atom.global.add.f32 	%f1932, [%rd28+3600], %f1931;
	ld.local.f32 	%f1933, [%rd1+3604];
	atom.global.add.f32 	%f1934, [%rd28+3604], %f1933;
	ld.local.f32 	%f1935, [%rd1+3608];
	atom.global.add.f32 	%f1936, [%rd28+3608], %f1935;
	ld.local.f32 	%f1937, [%rd1+3612];
	atom.global.add.f32 	%f1938, [%rd28+3612], %f1937;
	ld.local.f32 	%f1939, [%rd1+3616];
	atom.global.add.f32 	%f1940, [%rd28+3616], %f1939;
	ld.local.f32 	%f1941, [%rd1+3620];
	atom.global.add.f32 	%f1942, [%rd28+3620], %f1941;
	ld.local.f32 	%f1943, [%rd1+3624];
	atom.global.add.f32 	%f1944, [%rd28+3624], %f1943;
	ld.local.f32 	%f1945, [%rd1+3628];
	atom.global.add.f32 	%f1946, [%rd28+3628], %f1945;
	ld.local.f32 	%f1947, [%rd1+3632];
	atom.global.add.f32 	%f1948, [%rd28+3632], %f1947;
	ld.local.f32 	%f1949, [%rd1+3636];
	atom.global.add.f32 	%f1950, [%rd28+3636], %f1949;
	ld.local.f32 	%f1951, [%rd1+3640];
	atom.global.add.f32 	%f1952, [%rd28+3640], %f1951;
	ld.local.f32 	%f1953, [%rd1+3644];
	atom.global.add.f32 	%f1954, [%rd28+3644], %f1953;
	ld.local.f32 	%f1955, [%rd1+3648];
	atom.global.add.f32 	%f1956, [%rd28+3648], %f1955;
	ld.local.f32 	%f1957, [%rd1+3652];
	atom.global.add.f32 	%f1958, [%rd28+3652], %f1957;
	ld.local.f32 	%f1959, [%rd1+3656];
	atom.global.add.f32 	%f1960, [%rd28+3656], %f1959;
	ld.local.f32 	%f1961, [%rd1+3660];
	atom.global.add.f32 	%f1962, [%rd28+3660], %f1961;
	ld.local.f32 	%f1963, [%rd1+3664];
	atom.global.add.f32 	%f1964, [%rd28+3664], %f1963;
	ld.local.f32 	%f1965, [%rd1+3668];
	atom.global.add.f32 	%f1966, [%rd28+3668], %f1965;
	ld.local.f32 	%f1967, [%rd1+3672];
	atom.global.add.f32 	%f1968, [%rd28+3672], %f1967;
	ld.local.f32 	%f1969, [%rd1+3676];
	atom.global.add.f32 	%f1970, [%rd28+3676], %f1969;
	ld.local.f32 	%f1971, [%rd1+3680];
	atom.global.add.f32 	%f1972, [%rd28+3680], %f1971;
	ld.local.f32 	%f1973, [%rd1+3684];
	atom.global.add.f32 	%f1974, [%rd28+3684], %f1973;
	ld.local.f32 	%f1975, [%rd1+3688];
	atom.global.add.f32 	%f1976, [%rd28+3688], %f1975;
	ld.local.f32 	%f1977, [%rd1+3692];
	atom.global.add.f32 	%f1978, [%rd28+3692], %f1977;
	ld.local.f32 	%f1979, [%rd1+3696];
	atom.global.add.f32 	%f1980, [%rd28+3696], %f1979;
	ld.local.f32 	%f1981, [%rd1+3700];
	atom.global.add.f32 	%f1982, [%rd28+3700], %f1981;
	ld.local.f32 	%f1983, [%rd1+3704];
	atom.global.add.f32 	%f1984, [%rd28+3704], %f1983;
	ld.local.f32 	%f1985, [%rd1+3708];
	atom.global.add.f32 	%f1986, [%rd28+3708], %f1985;
	ld.local.f32 	%f1987, [%rd1+3712];
	atom.global.add.f32 	%f1988, [%rd28+3712], %f1987;
	ld.local.f32 	%f1989, [%rd1+3716];
	atom.global.add.f32 	%f1990, [%rd28+3716], %f1989;
	ld.local.f32 	%f1991, [%rd1+3720];
	atom.global.add.f32 	%f1992, [%rd28+3720], %f1991;
	ld.local.f32 	%f1993, [%rd1+3724];
	atom.global.add.f32 	%f1994, [%rd28+3724], %f1993;
	ld.local.f32 	%f1995, [%rd1+3728];
	atom.global.add.f32 	%f1996, [%rd28+3728], %f1995;
	ld.local.f32 	%f1997, [%rd1+3732];
	atom.global.add.f32 	%f1998, [%rd28+3732], %f1997;
	ld.local.f32 	%f1999, [%rd1+3736];
	atom.global.add.f32 	%f2000, [%rd28+3736], %f1999;
	ld.local.f32 	%f2001, [%rd1+3740];
	atom.global.add.f32 	%f2002, [%rd28+3740], %f2001;
	ld.local.f32 	%f2003, [%rd1+3744];
	atom.global.add.f32 	%f2004, [%rd28+3744], %f2003;
	ld.local.f32 	%f2005, [%rd1+3748];
	atom.global.add.f32 	%f2006, [%rd28+3748], %f2005;
	ld.local.f32 	%f2007, [%rd1+3752];
	atom.global.add.f32 	%f2008, [%rd28+3752], %f2007;
	ld.local.f32 	%f2009, [%rd1+3756];
	atom.global.add.f32 	%f2010, [%rd28+3756], %f2009;
	ld.local.f32 	%f2011, [%rd1+3760];
	atom.global.add.f32 	%f2012, [%rd28+3760], %f2011;
	ld.local.f32 	%f2013, [%rd1+3764];
	atom.global.add.f32 	%f2014, [%rd28+3764], %f2013;
	ld.local.f32 	%f2015, [%rd1+3768];
	atom.global.add.f32 	%f2016, [%rd28+3768], %f2015;
	ld.local.f32 	%f2017, [%rd1+3772];
	atom.global.add.f32 	%f2018, [%rd28+3772], %f2017;
	ld.local.f32 	%f2019, [%rd1+3776];
	atom.global.add.f32 	%f2020, [%rd28+3776], %f2019;
	ld.local.f32 	%f2021, [%rd1+3780];
	atom.global.add.f32 	%f2022, [%rd28+3780], %f2021;
	ld.local.f32 	%f2023, [%rd1+3784];
	atom.global.add.f32 	%f2024, [%rd28+3784], %f2023;
	ld.local.f32 	%f2025, [%rd1+3788];
	atom.global.add.f32 	%f2026, [%rd28+3788], %f2025;
	ld.local.f32 	%f2027, [%rd1+3792];
	atom.global.add.f32 	%f2028, [%rd28+3792], %f2027;
	ld.local.f32 	%f2029, [%rd1+3796];
	atom.global.add.f32 	%f2030, [%rd28+3796], %f2029;
	ld.local.f32 	%f2031, [%rd1+3800];
	atom.global.add.f32 	%f2032, [%rd28+3800], %f2031;
	ld.local.f32 	%f2033, [%rd1+3804];
	atom.global.add.f32 	%f2034, [%rd28+3804], %f2033;
	ld.local.f32 	%f2035, [%rd1+3808];
	atom.global.add.f32 	%f2036, [%rd28+3808], %f2035;
	ld.local.f32 	%f2037, [%rd1+3812];
	atom.global.add.f32 	%f2038, [%rd28+3812], %f2037;
	ld.local.f32 	%f2039, [%rd1+3816];
	atom.global.add.f32 	%f2040, [%rd28+3816], %f2039;
	ld.local.f32 	%f2041, [%rd1+3820];
	atom.global.add.f32 	%f2042, [%rd28+3820], %f2041;
	ld.local.f32 	%f2043, [%rd1+3824];
	atom.global.add.f32 	%f2044, [%rd28+3824], %f2043;
	ld.local.f32 	%f2045, [%rd1+3828];
	atom.global.add.f32 	%f2046, [%rd28+3828], %f2045;
	ld.local.f32 	%f2047, [%rd1+3832];
	atom.global.add.f32 	%f2048, [%rd28+3832], %f2047;
	ld.local.f32 	%f2049, [%rd1+3836];
	atom.global.add.f32 	%f2050, [%rd28+3836], %f2049;
	ld.local.f32 	%f2051, [%rd1+3840];
	atom.global.add.f32 	%f2052, [%rd28+3840], %f2051;
	ld.local.f32 	%f2053, [%rd1+3844];
	atom.global.add.f32 	%f2054, [%rd28+3844], %f2053;
	ld.local.f32 	%f2055, [%rd1+3848];
	atom.global.add.f32 	%f2056, [%rd28+3848], %f2055;
	ld.local.f32 	%f2057, [%rd1+3852];
	atom.global.add.f32 	%f2058, [%rd28+3852], %f2057;
	ld.local.f32 	%f2059, [%rd1+3856];
	atom.global.add.f32 	%f2060, [%rd28+3856], %f2059;
	ld.local.f32 	%f2061, [%rd1+3860];
	atom.global.add.f32 	%f2062, [%rd28+3860], %f2061;
	ld.local.f32 	%f2063, [%rd1+3864];
	atom.global.add.f32 	%f2064, [%rd28+3864], %f2063;
	ld.local.f32 	%f2065, [%rd1+3868];
	atom.global.add.f32 	%f2066, [%rd28+3868], %f2065;
	ld.local.f32 	%f2067, [%rd1+3872];
	atom.global.add.f32 	%f2068, [%rd28+3872], %f2067;
	ld.local.f32 	%f2069, [%rd1+3876];
	atom.global.add.f32 	%f2070, [%rd28+3876], %f2069;
	ld.local.f32 	%f2071, [%rd1+3880];
	atom.global.add.f32 	%f2072, [%rd28+3880], %f2071;
	ld.local.f32 	%f2073, [%rd1+3884];
	atom.global.add.f32 	%f2074, [%rd28+3884], %f2073;
	ld.local.f32 	%f2075, [%rd1+3888];
	atom.global.add.f32 	%f2076, [%rd28+3888], %f2075;
	ld.local.f32 	%f2077, [%rd1+3892];
	atom.global.add.f32 	%f2078, [%rd28+3892], %f2077;
	ld.local.f32 	%f2079, [%rd1+3896];
	atom.global.add.f32 	%f2080, [%rd28+3896], %f2079;
	ld.local.f32 	%f2081, [%rd1+3900];
	atom.global.add.f32 	%f2082, [%rd28+3900], %f2081;
	ld.local.f32 	%f2083, [%rd1+3904];
	atom.global.add.f32 	%f2084, [%rd28+3904], %f2083;
	ld.local.f32 	%f2085, [%rd1+3908];
	atom.global.add.f32 	%f2086, [%rd28+3908], %f2085;
	ld.local.f32 	%f2087, [%rd1+3912];
	atom.global.add.f32 	%f2088, [%rd28+3912], %f2087;
	ld.local.f32 	%f2089, [%rd1+3916];
	atom.global.add.f32 	%f2090, [%rd28+3916], %f2089;
	ld.local.f32 	%f2091, [%rd1+3920];
	atom.global.add.f32 	%f2092, [%rd28+3920], %f2091;
	ld.local.f32 	%f2093, [%rd1+3924];
	atom.global.add.f32 	%f2094, [%rd28+3924], %f2093;
	ld.local.f32 	%f2095, [%rd1+3928];
	atom.global.add.f32 	%f2096, [%rd28+3928], %f2095;
	ld.local.f32 	%f2097, [%rd1+3932];
	atom.global.add.f32 	%f2098, [%rd28+3932], %f2097;
	ld.local.f32 	%f2099, [%rd1+3936];
	atom.global.add.f32 	%f2100, [%rd28+3936], %f2099;
	ld.local.f32 	%f2101, [%rd1+3940];
	atom.global.add.f32 	%f2102, [%rd28+3940], %f2101;
	ld.local.f32 	%f2103, [%rd1+3944];
	atom.global.add.f32 	%f2104, [%rd28+3944], %f2103;
	ld.local.f32 	%f2105, [%rd1+3948];
	atom.global.add.f32 	%f2106, [%rd28+3948], %f2105;
	ld.local.f32 	%f2107, [%rd1+3952];
	atom.global.add.f32 	%f2108, [%rd28+3952], %f2107;
	ld.local.f32 	%f2109, [%rd1+3956];
	atom.global.add.f32 	%f2110, [%rd28+3956], %f2109;
	ld.local.f32 	%f2111, [%rd1+3960];
	atom.global.add.f32 	%f2112, [%rd28+3960], %f2111;
	ld.local.f32 	%f2113, [%rd1+3964];
	atom.global.add.f32 	%f2114, [%rd28+3964], %f2113;
	ld.local.f32 	%f2115, [%rd1+3968];
	atom.global.add.f32 	%f2116, [%rd28+3968], %f2115;
	ld.local.f32 	%f2117, [%rd1+3972];
	atom.global.add.f32 	%f2118, [%rd28+3972], %f2117;
	ld.local.f32 	%f2119, [%rd1+3976];
	atom.global.add.f32 	%f2120, [%rd28+3976], %f2119;
	ld.local.f32 	%f2121, [%rd1+3980];
	atom.global.add.f32 	%f2122, [%rd28+3980], %f2121;
	ld.local.f32 	%f2123, [%rd1+3984];
	atom.global.add.f32 	%f2124, [%rd28+3984], %f2123;
	ld.local.f32 	%f2125, [%rd1+3988];
	atom.global.add.f32 	%f2126, [%rd28+3988], %f2125;
	ld.local.f32 	%f2127, [%rd1+3992];
	atom.global.add.f32 	%f2128, [%rd28+3992], %f2127;
	ld.local.f32 	%f2129, [%rd1+3996];
	atom.global.add.f32 	%f2130, [%rd28+3996], %f2129;
	ld.local.f32 	%f2131, [%rd1+4000];
	atom.global.add.f32 	%f2132, [%rd28+4000], %f2131;
	ld.local.f32 	%f2133, [%rd1+4004];
	atom.global.add.f32 	%f2134, [%rd28+4004], %f2133;
	ld.local.f32 	%f2135, [%rd1+4008];
	atom.global.add.f32 	%f2136, [%rd28+4008], %f2135;
	ld.local.f32 	%f2137, [%rd1+4012];
	atom.global.add.f32 	%f2138, [%rd28+4012], %f2137;
	ld.local.f32 	%f2139, [%rd1+4016];
	atom.global.add.f32 	%f2140, [%rd28+4016], %f2139;
	ld.local.f32 	%f2141, [%rd1+4020];
	atom.global.add.f32 	%f2142, [%rd28+4020], %f2141;
	ld.local.f32 	%f2143, [%rd1+4024];
	atom.global.add.f32 	%f2144, [%rd28+4024], %f2143;
	ld.local.f32 	%f2145, [%rd1+4028];
	atom.global.add.f32 	%f2146, [%rd28+4028], %f2145;
	ld.local.f32 	%f2147, [%rd1+4032];
	atom.global.add.f32 	%f2148, [%rd28+4032], %f2147;
	ld.local.f32 	%f2149, [%rd1+4036];
	atom.global.add.f32 	%f2150, [%rd28+4036], %f2149;
	ld.local.f32 	%f2151, [%rd1+4040];
	atom.global.add.f32 	%f2152, [%rd28+4040], %f2151;
	ld.local.f32 	%f2153, [%rd1+4044];
	atom.global.add.f32 	%f2154, [%rd28+4044], %f2153;
	ld.local.f32 	%f2155, [%rd1+4048];
	atom.global.add.f32 	%f2156, [%rd28+4048], %f2155;
	ld.local.f32 	%f2157, [%rd1+4052];
	atom.global.add.f32 	%f2158, [%rd28+4052], %f2157;
	ld.local.f32 	%f2159, [%rd1+4056];
	atom.global.add.f32 	%f2160, [%rd28+4056], %f2159;
	ld.local.f32 	%f2161, [%rd1+4060];
	atom.global.add.f32 	%f2162, [%rd28+4060], %f2161;
	ld.local.f32 	%f2163, [%rd1+4064];
	atom.global.add.f32 	%f2164, [%rd28+4064], %f2163;
	ld.local.f32 	%f2165, [%rd1+4068];
	atom.global.add.f32 	%f2166, [%rd28+4068], %f2165;
	ld.local.f32 	%f2167, [%rd1+4072];
	atom.global.add.f32 	%f2168, [%rd28+4072], %f2167;
	ld.local.f32 	%f2169, [%rd1+4076];
	atom.global.add.f32 	%f2170, [%rd28+4076], %f2169;
	ld.local.f32 	%f2171, [%rd1+4080];
	atom.global.add.f32 	%f2172, [%rd28+4080], %f2171;
	ld.local.f32 	%f2173, [%rd1+4084];
	atom.global.add.f32 	%f2174, [%rd28+4084], %f2173;
	ld.local.f32 	%f2175, [%rd1+4088];
	atom.global.add.f32 	%f2176, [%rd28+4088], %f2175;
	ld.local.f32 	%f2177, [%rd1+4092];
	atom.global.add.f32 	%f2178, [%rd28+4092], %f2177;
$L__BB6_6:
	ret;

}
	// .globl	_Z61kernel_A_full_B_SparseXDense_Distribute_Cols_of_B_double_loadPKfiS0_iPfijPj
.visible .entry _Z61kernel_A_full_B_SparseXDense_Distribute_Cols_of_B_double_loadPKfiS0_iPfijPj(
	.param .u64 .ptr .align 1 _Z61kernel_A_full_B_SparseXDense_Distribute_Cols_of_B_double_loadPKfiS0_iPfijPj_param_0,
	.param .u32 _Z61kernel_A_full_B_SparseXDense_Distribute_Cols_of_B_double_loadPKfiS0_iPfijPj_param_1,
	.param .u64 .ptr .align 1 _Z61kernel_A_full_B_SparseXDense_Distribute_Cols_of_B_double_loadPKfiS0_iPfijPj_param_2,
	.param .u32 _Z61kernel_A_full_B_SparseXDense_Distribute_Cols_of_B_double_loadPKfiS0_iPfijPj_param_3,
	.param .u64 .ptr .align 1 _Z61kernel_A_full_B_SparseXDense_Distribute_Cols_of_B_double_loadPKfiS0_iPfijPj_param_4,
	.param .u32 _Z61kernel_A_full_B_SparseXDense_Distribute_Cols_of_B_double_loadPKfiS0_iPfijPj_param_5,
	.param .u32 _Z61kernel_A_full_B_SparseXDense_Distribute_Cols_of_B_double_loadPKfiS0_iPfijPj_param_6,
	.param .u64 .ptr .align 1 _Z61kernel_A_full_B_SparseXDense_Distribute_Cols_of_B_double_loadPKfiS0_iPfijPj_param_7
)
.maxntid 32
{
	.reg .pred 	%p<5>;
	.reg .b32 	%r<27>;
	.reg .b32 	%f<227>;
	.reg .b64 	%rd<29>;
	// demoted variable
	.shared .align 8 .b8 _ZZ61kernel_A_full_B_SparseXDense_Distribute_Cols_of_B_double_loadPKfiS0_iPfijPjE11totalShrMem[8192];
	ld.param.u64 	%rd5, [_Z61kernel_A_full_B_SparseXDense_Distribute_Cols_of_B_double_loadPKfiS0_iPfijPj_param_0];
	ld.param.u32 	%r8, [_Z61kernel_A_full_B_SparseXDense_Distribute_Cols_of_B_double_loadPKfiS0_iPfijPj_param_1];
	ld.param.u64 	%rd6, [_Z61kernel_A_full_B_SparseXDense_Distribute_Cols_of_B_double_loadPKfiS0_iPfijPj_param_2];
	ld.param.u32 	%r9, [_Z61kernel_A_full_B_SparseXDense_Distribute_Cols_of_B_double_loadPKfiS0_iPfijPj_param_3];
	ld.param.u64 	%rd7, [_Z61kernel_A_full_B_SparseXDense_Distribute_Cols_of_B_double_loadPKfiS0_iPfijPj_param_4];
	ld.param.u32 	%r10, [_Z61kernel_A_full_B_SparseXDense_Distribute_Cols_of_B_double_loadPKfiS0_iPfijPj_param_5];
	ld.param.u32 	%r11, [_Z61kernel_A_full_B_SparseXDense_Distribute_Cols_of_B_double_loadPKfiS0_iPfijPj_param_6];
	ld.param.u64 	%rd8, [_Z61kernel_A_full_B_SparseXDense_Distribute_Cols_of_B_double_loadPKfiS0_iPfijPj_param_7];
	mov.u32 	%r1, %tid.y;
	mov.u32 	%r12, %ntid.y;
	mov.u32 	%r13, %ctaid.x;
	mad.lo.s32 	%r2, %r12, %r13, %r1;
	setp.ge.u32 	%p1, %r2, %r11;
	@%p1 bra 	$L__BB7_6;
	setp.eq.s64 	%p2, %rd8, 0;
	@%p2 bra 	$L__BB7_3;
	cvta.to.global.u64 	%rd9, %rd8;
	mul.wide.u32 	%rd10, %r2, 4;
	add.s64 	%rd11, %rd9, %rd10;
	ld.global.u32 	%r14, [%rd11];
	setp.eq.s32 	%p3, %r14, 0;
	@%p3 bra 	$L__BB7_6;
$L__BB7_3:
	shl.b32 	%r16, %r2, 10;
	add.s32 	%r17, %r16, %r8;
	add.s32 	%r18, %r16, %r9;
	add.s32 	%r19, %r16, %r10;
	cvta.to.global.u64 	%rd12, %rd7;
	mul.wide.u32 	%rd13, %r19, 4;
	add.s64 	%rd1, %rd12, %rd13;
	shl.b32 	%r20, %r1, 13;
	mov.u32 	%r21, _ZZ61kernel_A_full_B_SparseXDense_Distribute_Cols_of_B_double_loadPKfiS0_iPfijPjE11totalShrMem;
	add.s32 	%r3, %r21, %r20;
	mov.u32 	%r4, %tid.x;
	shl.b32 	%r22, %r4, 5;
	cvt.u64.u32 	%rd14, %r17;
	cvt.u64.u32 	%rd15, %r22;
	add.s64 	%rd16, %rd15, %rd14;
	cvta.to.global.u64 	%rd17, %rd5;
	shl.b64 	%rd18, %rd16, 2;
	add.s64 	%rd19, %rd17, %rd18;
	ld.global.f32 	%f66, [%rd19];
	shl.b32 	%r23, %r4, 7;
	add.s32 	%r5, %r3, %r23;
	ld.global.f32 	%f67, [%rd19+4];
	st.shared.v2.f32 	[%r5], {%f66, %f67};
	ld.global.f32 	%f68, [%rd19+8];
	ld.global.f32 	%f69, [%rd19+12];
	st.shared.v2.f32 	[%r5+8], {%f68, %f69};
	ld.global.f32 	%f70, [%rd19+16];
	ld.global.f32 	%f71, [%rd19+20];
	st.shared.v2.f32 	[%r5+16], {%f70, %f71};
	ld.global.f32 	%f72, [%rd19+24];
	ld.global.f32 	%f73, [%rd19+28];
	st.shared.v2.f32 	[%r5+24], {%f72, %f73};
	ld.global.f32 	%f74, [%rd19+32];
	ld.global.f32 	%f75, [%rd19+36];
	st.shared.v2.f32 	[%r5+32], {%f74, %f75};
	ld.global.f32 	%f76, [%rd19+40];
	ld.global.f32 	%f77, [%rd19+44];
	st.shared.v2.f32 	[%r5+40], {%f76, %f77};
	ld.global.f32 	%f78, [%rd19+48];
	ld.global.f32 	%f79, [%rd19+52];
	st.shared.v2.f32 	[%r5+48], {%f78, %f79};
	ld.global.f32 	%f80, [%rd19+56];
	ld.global.f32 	%f81, [%rd19+60];
	st.shared.v2.f32 	[%r5+56], {%f80, %f81};
	ld.global.f32 	%f82, [%rd19+64];
	ld.global.f32 	%f83, [%rd19+68];
	st.shared.v2.f32 	[%r5+64], {%f82, %f83};
	ld.global.f32 	%f84, [%rd19+72];
	ld.global.f32 	%f85, [%rd19+76];
	st.shared.v2.f32 	[%r5+72], {%f84, %f85};
	ld.global.f32 	%f86, [%rd19+80];
	ld.global.f32 	%f87, [%rd19+84];
	st.shared.v2.f32 	[%r5+80], {%f86, %f87};
	ld.global.f32 	%f88, [%rd19+88];
	ld.global.f32 	%f89, [%rd19+92];
	st.shared.v2.f32 	[%r5+88], {%f88, %f89};
	ld.global.f32 	%f90, [%rd19+96];
	ld.global.f32 	%f91, [%rd19+100];
	st.shared.v2.f32 	[%r5+96], {%f90, %f91};
	ld.global.f32 	%f92, [%rd19+104];
	ld.global.f32 	%f93, [%rd19+108];
	st.shared.v2.f32 	[%r5+104], {%f92, %f93};
	ld.global.f32 	%f94, [%rd19+112];
	ld.global.f32 	%f95, [%rd19+116];
	st.shared.v2.f32 	[%r5+112], {%f94, %f95};
	ld.global.f32 	%f96, [%rd19+120];
	ld.global.f32 	%f97, [%rd19+124];
	st.shared.v2.f32 	[%r5+120], {%f96, %f97};
	mul.wide.u32 	%rd20, %r22, 4;
	add.s64 	%rd21, %rd1, %rd20;
	ld.global.f32 	%f98, [%rd21];
	ld.global.f32 	%f99, [%rd21+4];
	st.shared.v2.f32 	[%r5+4096], {%f98, %f99};
	ld.global.f32 	%f100, [%rd21+8];
	ld.global.f32 	%f101, [%rd21+12];
	st.shared.v2.f32 	[%r5+4104], {%f100, %f101};
	ld.global.f32 	%f102, [%rd21+16];
	ld.global.f32 	%f103, [%rd21+20];
	st.shared.v2.f32 	[%r5+4112], {%f102, %f103};
	ld.global.f32 	%f104, [%rd21+24];
	ld.global.f32 	%f105, [%rd21+28];
	st.shared.v2.f32 	[%r5+4120], {%f104, %f105};
	ld.global.f32 	%f106, [%rd21+32];
	ld.global.f32 	%f107, [%rd21+36];
	st.shared.v2.f32 	[%r5+4128], {%f106, %f107};
	ld.global.f32 	%f108, [%rd21+40];
	ld.global.f32 	%f109, [%rd21+44];
	st.shared.v2.f32 	[%r5+4136], {%f108, %f109};
	ld.global.f32 	%f110, [%rd21+48];
	ld.global.f32 	%f111, [%rd21+52];
	st.shared.v2.f32 	[%r5+4144], {%f110, %f111};
	ld.global.f32 	%f112, [%rd21+56];
	ld.global.f32 	%f113, [%rd21+60];
	st.shared.v2.f32 	[%r5+4152], {%f112, %f113};
	ld.global.f32 	%f114, [%rd21+64];
	ld.global.f32 	%f115, [%rd21+68];
	st.shared.v2.f32 	[%r5+4160], {%f114, %f115};
	ld.global.f32 	%f116, [%rd21+72];
	ld.global.f32 	%f117, [%rd21+76];
	st.shared.v2.f32 	[%r5+4168], {%f116, %f117};
	ld.global.f32 	%f118, [%rd21+80];
	ld.global.f32 	%f119, [%rd21+84];
	st.shared.v2.f32 	[%r5+4176], {%f118, %f119};
	ld.global.f32 	%f120, [%rd21+88];
	ld.global.f32 	%f121, [%rd21+92];
	st.shared.v2.f32 	[%r5+4184], {%f120, %f121};
	ld.global.f32 	%f122, [%rd21+96];
	ld.global.f32 	%f123, [%rd21+100];
	st.shared.v2.f32 	[%r5+4192], {%f122, %f123};
	ld.global.f32 	%f124, [%rd21+104];
	ld.global.f32 	%f125, [%rd21+108];
	st.shared.v2.f32 	[%r5+4200], {%f124, %f125};
	ld.global.f32 	%f126, [%rd21+112];
	ld.global.f32 	%f127, [%rd21+116];
	st.shared.v2.f32 	[%r5+4208], {%f126, %f127};
	ld.global.f32 	%f128, [%rd21+120];
	ld.global.f32 	%f129, [%rd21+124];
	st.shared.v2.f32 	[%r5+4216], {%f128, %f129};
	bar.warp.sync 	-1;
	mul.wide.u32 	%rd22, %r4, 128;
	mul.wide.u32 	%rd23, %r18, 4;
	add.s64 	%rd24, %rd22, %rd23;
	cvta.to.global.u64 	%rd25, %rd6;
	add.s64 	%rd28, %rd25, %rd24;
	mov.f32 	%f195, 0f00000000;
	mov.b32 	%r26, 64;
	mov.f32 	%f196, %f195;
	mov.f32 	%f197, %f195;
	mov.f32 	%f198, %f195;
	mov.f32 	%f199, %f195;
	mov.f32 	%f200, %f195;
	mov.f32 	%f201, %f195;
	mov.f32 	%f202, %f195;
	mov.f32 	%f203, %f195;
	mov.f32 	%f204, %f195;
	mov.f32 	%f205, %f195;
	mov.f32 	%f206, %f195;
	mov.f32 	%f207, %f195;
	mov.f32 	%f208, %f195;
	mov.f32 	%f209, %f195;
	mov.f32 	%f210, %f195;
	mov.f32 	%f211, %f195;
	mov.f32 	%f212, %f195;
	mov.f32 	%f213, %f195;
	mov.f32 	%f214, %f195;
	mov.f32 	%f215, %f195;
	mov.f32 	%f216, %f195;
	mov.f32 	%f217, %f195;
	mov.f32 	%f218, %f195;
	mov.f32 	%f219, %f195;
	mov.f32 	%f220, %f195;
	mov.f32 	%f221, %f195;
	mov.f32 	%f222, %f195;
	mov.f32 	%f223, %f195;
	mov.f32 	%f224, %f195;
	mov.f32 	%f225, %f195;
	mov.f32 	%f226, %f195;
$L__BB7_4:
	ld.global.f32 	%f130, [%rd28];
	add.s32 	%r24, %r3, %r26;
	ld.shared.v2.f32 	{%f131, %f132}, [%r24+-64];
	fma.rn.f32 	%f226, %f130, %f131, %f226;
	fma.rn.f32 	%f225, %f130, %f132, %f225;
	ld.shared.v2.f32 	{%f133, %f134}, [%r24+-56];
	fma.rn.f32 	%f224, %f130, %f133, %f224;
	fma.rn.f32 	%f223, %f130, %f134, %f223;
	ld.shared.v2.f32 	{%f135, %f136}, [%r24+-48];
	fma.rn.f32 	%f222, %f130, %f135, %f222;
	fma.rn.f32 	%f221, %f130, %f136, %f221;
	ld.shared.v2.f32 	{%f137, %f138}, [%r24+-40];
	fma.rn.f32 	%f220, %f130, %f137, %f220;
	fma.rn.f32 	%f219, %f130, %f138, %f219;
	ld.shared.v2.f32 	{%f139, %f140}, [%r24+-32];
	fma.rn.f32 	%f218, %f130, %f139, %f218;
	fma.rn.f32 	%f217, %f130, %f140, %f217;
	ld.shared.v2.f32 	{%f141, %f142}, [%r24+-24];
	fma.rn.f32 	%f216, %f130, %f141, %f216;
	fma.rn.f32 	%f215, %f130, %f142, %f215;
	ld.shared.v2.f32 	{%f143, %f144}, [%r24+-16];
	fma.rn.f32 	%f214, %f130, %f143, %f214;
	fma.rn.f32 	%f213, %f130, %f144, %f213;
	ld.shared.v2.f32 	{%f145, %f146}, [%r24+-8];
	fma.rn.f32 	%f212, %f130, %f145, %f212;
	fma.rn.f32 	%f211, %f130, %f146, %f211;
	ld.shared.v2.f32 	{%f147, %f148}, [%r24];
	fma.rn.f32 	%f210, %f130, %f147, %f210;
	fma.rn.f32 	%f209, %f130, %f148, %f209;
	ld.shared.v2.f32 	{%f149, %f150}, [%r24+8];
	fma.rn.f32 	%f208, %f130, %f149, %f208;
	fma.rn.f32 	%f207, %f130, %f150, %f207;
	ld.shared.v2.f32 	{%f151, %f152}, [%r24+16];
	fma.rn.f32 	%f206, %f130, %f151, %f206;
	fma.rn.f32 	%f205, %f130, %f152, %f205;
	ld.shared.v2.f32 	{%f153, %f154}, [%r24+24];
	fma.rn.f32 	%f204, %f130, %f153, %f204;
	fma.rn.f32 	%f203, %f130, %f154, %f203;
	ld.shared.v2.f32 	{%f155, %f156}, [%r24+32];
	fma.rn.f32 	%f202, %f130, %f155, %f202;
	fma.rn.f32 	%f201, %f130, %f156, %f201;
	ld.shared.v2.f32 	{%f157, %f158}, [%r24+40];
	fma.rn.f32 	%f200, %f130, %f157, %f200;
	fma.rn.f32 	%f199, %f130, %f158, %f199;
	ld.shared.v2.f32 	{%f159, %f160}, [%r24+48];
	fma.rn.f32 	%f198, %f130, %f159, %f198;
	fma.rn.f32 	%f197, %f130, %f160, %f197;
	ld.shared.v2.f32 	{%f161, %f162}, [%r24+56];
	fma.rn.f32 	%f196, %f130, %f161, %f196;
	fma.rn.f32 	%f195, %f130, %f162, %f195;
	add.s64 	%rd28, %rd28, 4;
	add.s32 	%r26, %r26, 128;
	setp.ne.s32 	%p4, %r26, 4160;
	@%p4 bra 	$L__BB7_4;
	st.shared.v2.f32 	[%r5+4096], {%f226, %f225};
	st.shared.v2.f32 	[%r5+4104], {%f224, %f223};
	st.shared.v2.f32 	[%r5+4112], {%f222, %f221};
	st.shared.v2.f32 	[%r5+4120], {%f220, %f219};
	st.shared.v2.f32 	[%r5+4128], {%f218, %f217};
	st.shared.v2.f32 	[%r5+4136], {%f216, %f215};
	st.shared.v2.f32 	[%r5+4144], {%f214, %f213};
	st.shared.v2.f32 	[%r5+4152], {%f212, %f211};
	st.shared.v2.f32 	[%r5+4160], {%f210, %f209};
	st.shared.v2.f32 	[%r5+4168], {%f208, %f207};
	st.shared.v2.f32 	[%r5+4176], {%f206, %f205};
	st.shared.v2.f32 	[%r5+4184], {%f204, %f203};
	st.shared.v2.f32 	[%r5+4192], {%f202, %f201};
	st.shared.v2.f32 	[%r5+4200], {%f200, %f199};
	st.shared.v2.f32 	[%r5+4208], {%f198, %f197};
	st.shared.v2.f32 	[%r5+4216], {%f196, %f195};
	mad.lo.s32 	%r25, %r4, -124, %r5;
	ld.shared.f32 	%f163, [%r25+4096];
	mul.wide.u32 	%rd26, %r4, 4;
	add.s64 	%rd27, %rd1, %rd26;
	st.global.f32 	[%rd27], %f163;
	ld.shared.f32 	%f164, [%r25+4224];
	st.global.f32 	[%rd27+128], %f164;
	ld.shared.f32 	%f165, [%r25+4352];
	st.global.f32 	[%rd27+256], %f165;
	ld.shared.f32 	%f166, [%r25+4480];
	st.global.f32 	[%rd27+384], %f166;
	ld.shared.f32 	%f167, [%r25+4608];
	st.global.f32 	[%rd27+512], %f167;
	ld.shared.f32 	%f168, [%r25+4736];
	st.global.f32 	[%rd27+640], %f168;
	ld.shared.f32 	%f169, [%r25+4864];
	st.global.f32 	[%rd27+768], %f169;
	ld.shared.f32 	%f170, [%r25+4992];
	st.global.f32 	[%rd27+896], %f170;
	ld.shared.f32 	%f171, [%r25+5120];
	st.global.f32 	[%rd27+1024], %f171;
	ld.shared.f32 	%f172, [%r25+5248];
	st.global.f32 	[%rd27+1152], %f172;
	ld.shared.f32 	%f173, [%r25+5376];
	st.global.f32 	[%rd27+1280], %f173;
	ld.shared.f32 	%f174, [%r25+5504];
	st.global.f32 	[%rd27+1408], %f174;
	ld.shared.f32 	%f175, [%r25+5632];
	st.global.f32 	[%rd27+1536], %f175;
	ld.shared.f32 	%f176, [%r25+5760];
	st.global.f32 	[%rd27+1664], %f176;
	ld.shared.f32 	%f177, [%r25+5888];
	st.global.f32 	[%rd27+1792], %f177;
	ld.shared.f32 	%f178, [%r25+6016];
	st.global.f32 	[%rd27+1920], %f178;
	ld.shared.f32 	%f179, [%r25+6144];
	st.global.f32 	[%rd27+2048], %f179;
	ld.shared.f32 	%f180, [%r25+6272];
	st.global.f32 	[%rd27+2176], %f180;
	ld.shared.f32 	%f181, [%r25+6400];
	st.global.f32 	[%rd27+2304], %f181;
	ld.shared.f32 	%f182, [%r25+6528];
	st.global.f32 	[%rd27+2432], %f182;
	ld.shared.f32 	%f183, [%r25+6656];
	st.global.f32 	[%rd27+2560], %f183;
	ld.shared.f32 	%f184, [%r25+6784];
	st.global.f32 	[%rd27+2688], %f184;
	ld.shared.f32 	%f185, [%r25+6912];
	st.global.f32 	[%rd27+2816], %f185;
	ld.shared.f32 	%f186, [%r25+7040];
	st.global.f32 	[%rd27+2944], %f186;
	ld.shared.f32 	%f187, [%r25+7168];
	st.global.f32 	[%rd27+3072], %f187;
	ld.shared.f32 	%f188, [%r25+7296];
	st.global.f32 	[%rd27+3200], %f188;
	ld.shared.f32 	%f189, [%r25+7424];
	st.global.f32 	[%rd27+3328], %f189;
	ld.shared.f32 	%f190, [%r25+7552];
	st.global.f32 	[%rd27+3456], %f190;
	ld.shared.f32 	%f191, [%r25+7680];
	st.global.f32 	[%rd27+3584], %f191;
	ld.shared.f32 	%f192, [%r25+7808];
	st.global.f32 	[%rd27+3712], %f192;
	ld.shared.f32 	%f193, [%r25+7936];
	st.global.f32 	[%rd27+3840], %f193;
	ld.shared.f32 	%f194, [%r25+8064];
	st.global.f32 	[%rd27+3968], %f194;
$L__BB7_6:
	ret;

}


// ===== COMPILED SASS (sm_100) =====

	.target	sm_100

	.elftype	@"ET_EXEC"


//--------------------- .note.nv.tkinfo           --------------------------
	.section	.note.nv.tkinfo,"",@"SHT_NOTE"
	.sectionflags	@"SHF_NOTE_NV_TKINFO"
	.tkinfo
        /*0018*/ 	.word	0x00000002
        /*0030*/ 	.string	""
        /*0030*/ 	.string	"ptxas"
        /*0030*/ 	.string	"Cuda compilation tools, release 13.0, V13.0.88"
        /*0030*/ 	.string	"Build cuda_13.0.r13.0/compiler.36424714_0"
        /*0030*/ 	.string	"-arch sm_100 -m 64 "



//--------------------- .note.nv.cuinfo           --------------------------
	.section	.note.nv.cuinfo,"",@"SHT_NOTE"
	.sectionflags	@"SHF_NOTE_NV_CUINFO"
        /*0018*/ 	.short	0x0002
        /*001a*/ 	.short	0x0064
        /*001c*/ 	.short	0x0082
	.zero		2


//--------------------- .nv.info                  --------------------------
	.section	.nv.info,"",@"SHT_CUDA_INFO"
	.align	4


	//----- nvinfo : EIATTR_REGCOUNT
	.align		4
        /*0000*/ 	.byte	0x04, 0x2f
        /*0002*/ 	.short	(.L_3 - .L_2)
	.align		4
.L_2:
        /*0004*/ 	.word	index@(_Z22kernel_A_B_DenseXDensePKfiS0_iPfijPj)
        /*0008*/ 	.word	0x00000047


	//----- nvinfo : EIATTR_FRAME_SIZE
	.align		4
.L_3:
        /*000c*/ 	.byte	0x04, 0x11
        /*000e*/ 	.short	(.L_5 - .L_4)
	.align		4
.L_4:
        /*0010*/ 	.word	index@(_Z22kernel_A_B_DenseXDensePKfiS0_iPfijPj)
        /*0014*/ 	.word	0x00000000


	//----- nvinfo : EIATTR_REGCOUNT
	.align		4
.L_5:
        /*0018*/ 	.byte	0x04, 0x2f
        /*001a*/ 	.short	(.L_7 - .L_6)
	.align		4
.L_6:
        /*001c*/ 	.word	index@(_Z25kernel_A_B_DenseXDense_COPKfiS0_iPfijPj)
        /*0020*/ 	.word	0x0000005a


	//----- nvinfo : EIATTR_FRAME_SIZE
	.align		4
.L_7:
        /*0024*/ 	.byte	0x04, 0x11
        /*0026*/ 	.short	(.L_9 - .L_8)
	.align		4
.L_8:
        /*0028*/ 	.word	index@(_Z25kernel_A_B_DenseXDense_COPKfiS0_iPfijPj)
        /*002c*/ 	.word	0x00000000


	//----- nvinfo : EIATTR_REGCOUNT
	.align		4
.L_9:
        /*0030*/ 	.byte	0x04, 0x2f
        /*0032*/ 	.short	(.L_11 - .L_10)
	.align		4
.L_10:
        /*0034*/ 	.word	index@(_Z39kernel_A_B_DenseXDense_row_major_dist_APKfiS0_iPfijPj)
        /*0038*/ 	.word	0x00000048


	//----- nvinfo : EIATTR_FRAME_SIZE
	.align		4
.L_11:
        /*003c*/ 	.byte	0x04, 0x11
        /*003e*/ 	.short	(.L_13 - .L_12)
	.align		4
.L_12:
        /*0040*/ 	.word	index@(_Z39kernel_A_B_DenseXDense_row_major_dist_APKfiS0_iPfijPj)
        /*0044*/ 	.word	0x00000000


	//----- nvinfo : EIATTR_REGCOUNT
	.align		4
.L_13:
        /*0048*/ 	.byte	0x04, 0x2f
        /*004a*/ 	.short	(.L_15 - .L_14)
	.align		4
.L_14:
        /*004c*/ 	.word	index@(_Z39kernel_A_B_DenseXDense_row_major_dist_BPKfiS0_iPfijPj)
        /*0050*/ 	.word	0x00000048


	//----- nvinfo : EIATTR_FRAME_SIZE
	.align		4
.L_15:
        /*0054*/ 	.byte	0x04, 0x11
        /*0056*/ 	.short	(.L_17 - .L_16)
	.align		4
.L_16:
        /*0058*/ 	.word	index@(_Z39kernel_A_B_DenseXDense_row_major_dist_BPKfiS0_iPfijPj)
        /*005c*/ 	.word	0x00000000


	//----- nvinfo : EIATTR_REGCOUNT
	.align		4
.L_17:
        /*0060*/ 	.byte	0x04, 0x2f
        /*0062*/ 	.short	(.L_19 - .L_18)
	.align		4
.L_18:
        /*0064*/ 	.word	index@(_Z36kernel_A_full_B_SparseXDense_EllpackPKfiS0_iPfijPj)
        /*0068*/ 	.word	0x00000040


	//----- nvinfo : EIATTR_FRAME_SIZE
	.align		4
.L_19:
        /*006c*/ 	.byte	0x04, 0x11
        /*006e*/ 	.short	(.L_21 - .L_20)
	.align		4
.L_20:
        /*0070*/ 	.word	index@(_Z36kernel_A_full_B_SparseXDense_EllpackPKfiS0_iPfijPj)
        /*0074*/ 	.word	0x00000000


	//----- nvinfo : EIATTR_REGCOUNT
	.align		4
.L_21:
        /*0078*/ 	.byte	0x04, 0x2f
        /*007a*/ 	.short	(.L_23 - .L_22)
	.align		4
.L_22:
        /*007c*/ 	.word	index@(_Z52kernel_A_full_B_SparseXDense_Distribute_Columns_of_BPKfiS0_iPfijPj)
        /*0080*/ 	.word	0x00000045


	//----- nvinfo : EIATTR_FRAME_SIZE
	.align		4
.L_23:
        /*0084*/ 	.byte	0x04, 0x11
        /*0086*/ 	.short	(.L_25 - .L_24)
	.align		4
.L_24:
        /*0088*/ 	.word	index@(_Z52kernel_A_full_B_SparseXDense_Distribute_Columns_of_BPKfiS0_iPfijPj)
        /*008c*/ 	.word	0x00000000


	//----- nvinfo : EIATTR_REGCOUNT
	.align		4
.L_25:
        /*0090*/ 	.byte	0x04, 0x2f
        /*0092*/ 	.short	(.L_27 - .L_26)
	.align		4
.L_26:
        /*0094*/ 	.word	index@(_Z49kernel_A_full_B_SparseXDense_Distribute_Rows_of_BPKfiS0_iPfijPj)
        /*0098*/ 	.word	0x0000003e


	//----- nvinfo : EIATTR_FRAME_SIZE
	.align		4
.L_27:
        /*009c*/ 	.byte	0x04, 0x11
        /*009e*/ 	.short	(.L_29 - .L_28)
	.align		4
.L_28:
        /*00a0*/ 	.word	index@(_Z49kernel_A_full_B_SparseXDense_Distribute_Rows_of_BPKfiS0_iPfijPj)
        /*00a4*/ 	.word	0x00001000


	//----- nvinfo : EIATTR_REGCOUNT
	.align		4
.L_29:
        /*00a8*/ 	.byte	0x04, 0x2f
        /*00aa*/ 	.short	(.L_31 - .L_30)
	.align		4
.L_30:
        /*00ac*/ 	.word	index@(_Z61kernel_A_full_B_SparseXDense_Distribute_Cols_of_B_double_loadPKfiS0_iPfijPj)
        /*00b0*/ 	.word	0x0000004f


	//----- nvinfo : EIATTR_FRAME_SIZE
	.align		4
.L_31:
        /*00b4*/ 	.byte	0x04, 0x11
        /*00b6*/ 	.short	(.L_33 - .L_32)
	.align		4
.L_32:
        /*00b8*/ 	.word	index@(_Z61kernel_A_full_B_SparseXDense_Distribute_Cols_of_B_double_loadPKfiS0_iPfijPj)
        /*00bc*/ 	.word	0x00000000


	//----- nvinfo : EIATTR_MIN_STACK_SIZE
	.align		4
.L_33:
        /*00c0*/ 	.byte	0x04, 0x12
        /*00c2*/ 	.short	(.L_35 - .L_34)
	.align		4
.L_34:
        /*00c4*/ 	.word	index@(_Z61kernel_A_full_B_SparseXDense_Distribute_Cols_of_B_double_loadPKfiS0_iPfijPj)
        /*00c8*/ 	.word	0x00000000


	//----- nvinfo : EIATTR_MIN_STACK_SIZE
	.align		4
.L_35:
        /*00cc*/ 	.byte	0x04, 0x12
        /*00ce*/ 	.short	(.L_37 - .L_36)
	.align		4
.L_36:
        /*00d0*/ 	.word	index@(_Z49kernel_A_full_B_SparseXDense_Distribute_Rows_of_BPKfiS0_iPfijPj)
        /*00d4*/ 	.word	0x00001000


	//----- nvinfo : EIATTR_MIN_STACK_SIZE
	.align		4
.L_37:
        /*00d8*/ 	.byte	0x04, 0x12
        /*00da*/ 	.short	(.L_39 - .L_38)
	.align		4
.L_38:
        /*00dc*/ 	.word	index@(_Z52kernel_A_full_B_SparseXDense_Distribute_Columns_of_BPKfiS0_iPfijPj)
        /*00e0*/ 	.word	0x00000000


	//----- nvinfo : EIATTR_MIN_STACK_SIZE
	.align		4
.L_39:
        /*00e4*/ 	.byte	0x04, 0x12
        /*00e6*/ 	.short	(.L_41 - .L_40)
	.align		4
.L_40:
        /*00e8*/ 	.word	index@(_Z36kernel_A_full_B_SparseXDense_EllpackPKfiS0_iPfijPj)
        /*00ec*/ 	.word	0x00000000


	//----- nvinfo : EIATTR_MIN_STACK_SIZE
	.align		4
.L_41:
        /*00f0*/ 	.byte	0x04, 0x12
        /*00f2*/ 	.short	(.L_43 - .L_42)
	.align		4
.L_42:
        /*00f4*/ 	.word	index@(_Z39kernel_A_B_DenseXDense_row_major_dist_BPKfiS0_iPfijPj)
        /*00f8*/ 	.word	0x00000000


	//----- nvinfo : EIATTR_MIN_STACK_SIZE
	.align		4
.L_43:
        /*00fc*/ 	.byte	0x04, 0x12
        /*00fe*/ 	.short	(.L_45 - .L_44)
	.align		4
.L_44:
        /*0100*/ 	.word	index@(_Z39kernel_A_B_DenseXDense_row_major_dist_APKfiS0_iPfijPj)
        /*0104*/ 	.word	0x00000000


	//----- nvinfo : EIATTR_MIN_STACK_SIZE
	.align		4
.L_45:
        /*0108*/ 	.byte	0x04, 0x12
        /*010a*/ 	.short	(.L_47 - .L_46)
	.align		4
.L_46:
        /*010c*/ 	.word	index@(_Z25kernel_A_B_DenseXDense_COPKfiS0_iPfijPj)
        /*0110*/ 	.word	0x00000000


	//----- nvinfo : EIATTR_MIN_STACK_SIZE
	.align		4
.L_47:
        /*0114*/ 	.byte	0x04, 0x12
        /*0116*/ 	.short	(.L_49 - .L_48)
	.align		4
.L_48:
        /*0118*/ 	.word	index@(_Z22kernel_A_B_DenseXDensePKfiS0_iPfijPj)
        /*011c*/ 	.word	0x00000000
.L_49:


//--------------------- .nv.compat                --------------------------
	.section	.nv.compat,"",@"SHT_CUDA_COMPAT_INFO"
	.align	4
        /*0000*/ 	.byte	0x02, 0x09, 0x00, 0x00, 0x02, 0x02, 0x01, 0x00, 0x02, 0x05, 0x05, 0x00, 0x03, 0x07, 0x01, 0x01
        /*0010*/ 	.byte	0x02, 0x03, 0x00, 0x00, 0x02, 0x06, 0x01, 0x00, 0x04, 0x0b, 0x08, 0x00, 0x09, 0x00, 0x00, 0x00
        /*0020*/ 	.byte	0x00, 0x00, 0x00, 0x00


//--------------------- .nv.info._Z61kernel_A_full_B_SparseXDense_Distribute_Cols_of_B_double_loadPKfiS0_iPfijPj --------------------------
	.section	.nv.info._Z61kernel_A_full_B_SparseXDense_Distribute_Cols_of_B_double_loadPKfiS0_iPfijPj,"",@"SHT_CUDA_INFO"
	.sectionflags	@""
	.align	4


	//----- nvinfo : EIATTR_CUDA_API_VERSION
	.align		4
        /*0000*/ 	.byte	0x04, 0x37
        /*0002*/ 	.short	(.L_51 - .L_50)
.L_50:
        /*0004*/ 	.word	0x00000082


	//----- nvinfo : EIATTR_KPARAM_INFO
	.align		4
.L_51:
        /*0008*/ 	.byte	0x04, 0x17
        /*000a*/ 	.short	(.L_53 - .L_52)
.L_52:
        /*000c*/ 	.word	0x00000000
        /*0010*/ 	.short	0x0007
        /*0012*/ 	.short	0x0030
        /*0014*/ 	.byte	0x00, 0xf5, 0x21, 0x00


	//----- nvinfo : EIATTR_KPARAM_INFO
	.align		4
.L_53:
        /*0018*/ 	.byte	0x04, 0x17
        /*001a*/ 	.short	(.L_55 - .L_54)
.L_54:
        /*001c*/ 	.word	0x00000000
        /*0020*/ 	.short	0x0006
        /*0022*/ 	.short	0x002c
        /*0024*/ 	.byte	0x00, 0xf0, 0x11, 0x00


	//----- nvinfo : EIATTR_KPARAM_INFO
	.align		4
.L_55:
        /*0028*/ 	.byte	0x04, 0x17
        /*002a*/ 	.short	(.L_57 - .L_56)
.L_56:
        /*002c*/ 	.word	0x00000000
        /*0030*/ 	.short	0x0005
        /*0032*/ 	.short	0x0028
        /*0034*/ 	.byte	0x00, 0xf0, 0x11, 0x00


	//----- nvinfo : EIATTR_KPARAM_INFO
	.align		4
.L_57:
        /*0038*/ 	.byte	0x04, 0x17
        /*003a*/ 	.short	(.L_59 - .L_58)
.L_58:
        /*003c*/ 	.word	0x00000000
        /*0040*/ 	.short	0x0004
        /*0042*/ 	.short	0x0020
        /*0044*/ 	.byte	0x00, 0xf5, 0x21, 0x00


	//----- nvinfo : EIATTR_KPARAM_INFO
	.align		4
.L_59:
        /*0048*/ 	.byte	0x04, 0x17
        /*004a*/ 	.short	(.L_61 - .L_60)
.L_60:
        /*004c*/ 	.word	0x00000000
        /*0050*/ 	.short	0x0003
        /*0052*/ 	.short	0x0018
        /*0054*/ 	.byte	0x00, 0xf0, 0x11, 0x00


	//----- nvinfo : EIATTR_KPARAM_INFO
	.align		4
.L_61:
        /*0058*/ 	.byte	0x04, 0x17
        /*005a*/ 	.short	(.L_63 - .L_62)
.L_62:
        /*005c*/ 	.word	0x00000000
        /*0060*/ 	.short	0x0002
        /*0062*/ 	.short	0x0010
        /*0064*/ 	.byte	0x00, 0xf5, 0x21, 0x00


	//----- nvinfo : EIATTR_KPARAM_INFO
	.align		4
.L_63:
        /*0068*/ 	.byte	0x04, 0x17
        /*006a*/ 	.short	(.L_65 - .L_64)
.L_64:
        /*006c*/ 	.word	0x00000000
        /*0070*/ 	.short	0x0001
        /*0072*/ 	.short	0x0008
        /*0074*/ 	.byte	0x00, 0xf0, 0x11, 0x00


	//----- nvinfo : EIATTR_KPARAM_INFO
	.align		4
.L_65:
        /*0078*/ 	.byte	0x04, 0x17
        /*007a*/ 	.short	(.L_67 - .L_66)
.L_66:
        /*007c*/ 	.word	0x00000000
        /*0080*/ 	.short	0x0000
        /*0082*/ 	.short	0x0000
        /*0084*/ 	.byte	0x00, 0xf5, 0x21, 0x00


	//----- nvinfo : EIATTR_SPARSE_MMA_MASK
	.align		4
.L_67:
        /*0088*/ 	.byte	0x03, 0x50
        /*008a*/ 	.short	0x0000


	//----- nvinfo : EIATTR_MAXREG_COUNT
	.align		4
        /*008c*/ 	.byte	0x03, 0x1b
        /*008e*/ 	.short	0x00ff


	//----- nvinfo : EIATTR_MERCURY_ISA_VERSION
	.align		4
        /*0090*/ 	.byte	0x03, 0x5f
        /*0092*/ 	.short	0x0101


	//----- nvinfo : EIATTR_COOP_GROUP_MASK_REGIDS
	.align		4
        /*0094*/ 	.byte	0x04, 0x29
        /*0096*/ 	.short	(.L_69 - .L_68)


	//   ....[0]....
.L_68:
        /*0098*/ 	.word	0xffffffff


	//----- nvinfo : EIATTR_COOP_GROUP_INSTR_OFFSETS
	.align		4
.L_69:
        /*009c*/ 	.byte	0x04, 0x28
        /*009e*/ 	.short	(.L_71 - .L_70)


	//   ....[0]....
.L_70:
        /*00a0*/ 	.word	0x000008d0


	//----- nvinfo : EIATTR_VRC_CTA_INIT_COUNT
	.align		4
.L_71:
        /*00a4*/ 	.byte	0x02, 0x4a
	.zero		1
	.zero		1


	//----- nvinfo : EIATTR_EXIT_INSTR_OFFSETS
	.align		4
        /*00a8*/ 	.byte	0x04, 0x1c
        /*00aa*/ 	.short	(.L_73 - .L_72)


	//   ....[0]....
.L_72:
        /*00ac*/ 	.word	0x00000070


	//   ....[1]....
        /*00b0*/ 	.word	0x00000110


	//   ....[2]....
        /*00b4*/ 	.word	0x00001830


	//----- nvinfo : EIATTR_MAX_THREADS
	.align		4
.L_73:
        /*00b8*/ 	.byte	0x04, 0x05
        /*00ba*/ 	.short	(.L_75 - .L_74)
.L_74:
        /*00bc*/ 	.word	0x00000020
        /*00c0*/ 	.word	0x00000001
        /*00c4*/ 	.word	0x00000001


	//----- nvinfo : EIATTR_CBANK_PARAM_SIZE
	.align		4
.L_75:
        /*00c8*/ 	.byte	0x03, 0x19
        /*00ca*/ 	.short	0x0038


	//----- nvinfo : EIATTR_PARAM_CBANK
	.align		4
        /*00cc*/ 	.byte	0x04, 0x0a
        /*00ce*/ 	.short	(.L_77 - .L_76)
	.align		4
.L_76:
        /*00d0*/ 	.word	index@(.nv.constant0._Z61kernel_A_full_B_SparseXDense_Distribute_Cols_of_B_double_loadPKfiS0_iPfijPj)
        /*00d4*/ 	.short	0x0380
        /*00d6*/ 	.short	0x0038


	//----- nvinfo : EIATTR_SW_WAR
	.align		4
.L_77:
        /*00d8*/ 	.byte	0x04, 0x36
        /*00da*/ 	.short	(.L_79 - .L_78)
.L_78:
        /*00dc*/ 	.word	0x00000008
.L_79:


//--------------------- .nv.info._Z49kernel_A_full_B_SparseXDense_Distribute_Rows_of_BPKfiS0_iPfijPj --------------------------
	.section	.nv.info._Z49kernel_A_full_B_SparseXDense_Distribute_Rows_of_BPKfiS0_iPfijPj,"",@"SHT_CUDA_INFO"
	.sectionflags	@""
	.align	4


	//----- nvinfo : EIATTR_CUDA_API_VERSION
	.align		4
        /*0000*/ 	.byte	0x04, 0x37
        /*0002*/ 	.short	(.L_81 - .L_80)
.L_80:
        /*0004*/ 	.word	0x00000082


	//----- nvinfo : EIATTR_KPARAM_INFO
	.align		4
.L_81:
        /*0008*/ 	.byte	0x04, 0x17
        /*000a*/ 	.short	(.L_83 - .L_82)
.L_82:
        /*000c*/ 	.word	0x00000000
        /*0010*/ 	.short	0x0007
        /*0012*/ 	.short	0x0030
        /*0014*/ 	.byte	0x00, 0xf5, 0x21, 0x00


	//----- nvinfo : EIATTR_KPARAM_INFO
	.align		4
.L_83:
        /*0018*/ 	.byte	0x04, 0x17
        /*001a*/ 	.short	(.L_85 - .L_84)
.L_84:
        /*001c*/ 	.word	0x00000000
        /*0020*/ 	.short	0x0006
        /*0022*/ 	.short	0x002c
        /*0024*/ 	.byte	0x00, 0xf0, 0x11, 0x00


	//----- nvinfo : EIATTR_KPARAM_INFO
	.align		4
.L_85:
        /*0028*/ 	.byte	0x04, 0x17
        /*002a*/ 	.short	(.L_87 - .L_86)
.L_86:
        /*002c*/ 	.word	0x00000000
        /*0030*/ 	.short	0x0005
        /*0032*/ 	.short	0x0028
        /*0034*/ 	.byte	0x00, 0xf0, 0x11, 0x00


	//----- nvinfo : EIATTR_KPARAM_INFO
	.align		4
.L_87:
        /*0038*/ 	.byte	0x04, 0x17
        /*003a*/ 	.short	(.L_89 - .L_88)
.L_88:
        /*003c*/ 	.word	0x00000000
        /*0040*/ 	.short	0x0004
        /*0042*/ 	.short	0x0020
        /*0044*/ 	.byte	0x00, 0xf5, 0x21, 0x00


	//----- nvinfo : EIATTR_KPARAM_INFO
	.align		4
.L_89:
        /*0048*/ 	.byte	0x04, 0x17
        /*004a*/ 	.short	(.L_91 - .L_90)
.L_90:
        /*004c*/ 	.word	0x00000000
        /*0050*/ 	.short	0x0003
        /*0052*/ 	.short	0x0018
        /*0054*/ 	.byte	0x00, 0xf0, 0x11, 0x00


	//----- nvinfo : EIATTR_KPARAM_INFO
	.align		4
.L_91:
        /*0058*/ 	.byte	0x04, 0x17
        /*005a*/ 	.short	(.L_93 - .L_92)
.L_92:
        /*005c*/ 	.word	0x00000000
        /*0060*/ 	.short	0x0002
        /*0062*/ 	.short	0x0010
        /*0064*/ 	.byte	0x00, 0xf5, 0x21, 0x00


	//----- nvinfo : EIATTR_KPARAM_INFO
	.align		4
.L_93:
        /*0068*/ 	.byte	0x04, 0x17
        /*006a*/ 	.short	(.L_95 - .L_94)
.L_94:
        /*006c*/ 	.word	0x00000000
        /*0070*/ 	.short	0x0001
        /*0072*/ 	.short	0x0008
        /*0074*/ 	.byte	0x00, 0xf0, 0x11, 0x00


	//----- nvinfo : EIATTR_KPARAM_INFO
	.align		4
.L_95:
        /*0078*/ 	.byte	0x04, 0x17
        /*007a*/ 	.short	(.L_97 - .L_96)
.L_96:
        /*007c*/ 	.word	0x00000000
        /*0080*/ 	.short	0x0000
        /*0082*/ 	.short	0x0000
        /*0084*/ 	.byte	0x00, 0xf5, 0x21, 0x00


	//----- nvinfo : EIATTR_SPARSE_MMA_MASK
	.align		4
.L_97:
        /*0088*/ 	.byte	0x03, 0x50
        /*008a*/ 	.short	0x0000


	//----- nvinfo : EIATTR_MAXREG_COUNT
	.align		4
        /*008c*/ 	.byte	0x03, 0x1b
        /*008e*/ 	.short	0x00ff


	//----- nvinfo : EIATTR_MERCURY_ISA_VERSION
	.align		4
        /*0090*/ 	.byte	0x03, 0x5f
        /*0092*/ 	.short	0x0101


	//----- nvinfo : EIATTR_COOP_GROUP_MASK_REGIDS
	.align		4
        /*0094*/ 	.byte	0x04, 0x29
        /*0096*/ 	.short	(.L_99 - .L_98)


	//   ....[0]....
.L_98:
        /*0098*/ 	.word	0xffffffff


	//----- nvinfo : EIATTR_COOP_GROUP_INSTR_OFFSETS
	.align		4
.L_99:
        /*009c*/ 	.byte	0x04, 0x28
        /*009e*/ 	.short	(.L_101 - .L_100)


	//   ....[0]....
.L_100:
        /*00a0*/ 	.word	0x00001510


	//----- nvinfo : EIATTR_VRC_CTA_INIT_COUNT
	.align		4
.L_101:
        /*00a4*/ 	.byte	0x02, 0x4a
	.zero		1
	.zero		1


	//----- nvinfo : EIATTR_EXIT_INSTR_OFFSETS
	.align		4
        /*00a8*/ 	.byte	0x04, 0x1c
        /*00aa*/ 	.short	(.L_103 - .L_102)


	//   ....[0]....
.L_102:
        /*00ac*/ 	.word	0x00000080


	//   ....[1]....
        /*00b0*/ 	.word	0x00000120


	//   ....[2]....
        /*00b4*/ 	.word	0x00006990


	//----- nvinfo : EIATTR_MAX_THREADS
	.align		4
.L_103:
        /*00b8*/ 	.byte	0x04, 0x05
        /*00ba*/ 	.short	(.L_105 - .L_104)
.L_104:
        /*00bc*/ 	.word	0x00000020
        /*00c0*/ 	.word	0x00000001
        /*00c4*/ 	.word	0x00000001


	//----- nvinfo : EIATTR_CBANK_PARAM_SIZE
	.align		4
.L_105:
        /*00c8*/ 	.byte	0x03, 0x19
        /*00ca*/ 	.short	0x0038


	//----- nvinfo : EIATTR_PARAM_CBANK
	.align		4
        /*00cc*/ 	.byte	0x04, 0x0a
        /*00ce*/ 	.short	(.L_107 - .L_106)
	.align		4
.L_106:
        /*00d0*/ 	.word	index@(.nv.constant0._Z49kernel_A_full_B_SparseXDense_Distribute_Rows_of_BPKfiS0_iPfijPj)
        /*00d4*/ 	.short	0x0380
        /*00d6*/ 	.short	0x0038


	//----- nvinfo : EIATTR_SW_WAR
	.align		4
.L_107:
        /*00d8*/ 	.byte	0x04, 0x36
        /*00da*/ 	.short	(.L_109 - .L_108)
.L_108:
        /*00dc*/ 	.word	0x00000008
.L_109:


//--------------------- .nv.info._Z52kernel_A_full_B_SparseXDense_Distribute_Columns_of_BPKfiS0_iPfijPj --------------------------
	.section	.nv.info._Z52kernel_A_full_B_SparseXDense_Distribute_Columns_of_BPKfiS0_iPfijPj,"",@"SHT_CUDA_INFO"
	.sectionflags	@""
	.align	4


	//----- nvinfo : EIATTR_CUDA_API_VERSION
	.align		4
        /*0000*/ 	.byte	0x04, 0x37
        /*0002*/ 	.short	(.L_111 - .L_110)
.L_110:
        /*0004*/ 	.word	0x00000082


	//----- nvinfo : EIATTR_KPARAM_INFO
	.align		4
.L_111:
        /*0008*/ 	.byte	0x04, 0x17
        /*000a*/ 	.short	(.L_113 - .L_112)
.L_112:
        /*000c*/ 	.word	0x00000000
        /*0010*/ 	.short	0x0007
        /*0012*/ 	.short	0x0030
        /*0014*/ 	.byte	0x00, 0xf5, 0x21, 0x00


	//----- nvinfo : EIATTR_KPARAM_INFO
	.align		4
.L_113:
        /*0018*/ 	.byte	0x04, 0x17
        /*001a*/ 	.short	(.L_115 - .L_114)
.L_114:
        /*001c*/ 	.word	0x00000000
        /*0020*/ 	.short	0x0006
        /*0022*/ 	.short	0x002c
        /*0024*/ 	.byte	0x00, 0xf0, 0x11, 0x00


	//----- nvinfo : EIATTR_KPARAM_INFO
	.align		4
.L_115:
        /*0028*/ 	.byte	0x04, 0x17
        /*002a*/ 	.short	(.L_117 - .L_116)
.L_116:
        /*002c*/ 	.word	0x00000000
        /*0030*/ 	.short	0x0005
        /*0032*/ 	.short	0x0028
        /*0034*/ 	.byte	0x00, 0xf0, 0x11, 0x00


	//----- nvinfo : EIATTR_KPARAM_INFO
	.align		4
.L_117:
        /*0038*/ 	.byte	0x04, 0x17
        /*003a*/ 	.short	(.L_119 - .L_118)
.L_118:
        /*003c*/ 	.word	0x00000000
        /*0040*/ 	.short	0x0004
        /*0042*/ 	.short	0x0020
        /*0044*/ 	.byte	0x00, 0xf5, 0x21, 0x00


	//----- nvinfo : EIATTR_KPARAM_INFO
	.align		4
.L_119:
        /*0048*/ 	.byte	0x04, 0x17
        /*004a*/ 	.short	(.L_121 - .L_120)
.L_120:
        /*004c*/ 	.word	0x00000000
        /*0050*/ 	.short	0x0003
        /*0052*/ 	.short	0x0018
        /*0054*/ 	.byte	0x00, 0xf0, 0x11, 0x00


	//----- nvinfo : EIATTR_KPARAM_INFO
	.align		4
.L_121:
        /*0058*/ 	.byte	0x04, 0x17
        /*005a*/ 	.short	(.L_123 - .L_122)
.L_122:
        /*005c*/ 	.word	0x00000000
        /*0060*/ 	.short	0x0002
        /*0062*/ 	.short	0x0010
        /*0064*/ 	.byte	0x00, 0xf5, 0x21, 0x00


	//----- nvinfo : EIATTR_KPARAM_INFO
	.align		4
.L_123:
        /*0068*/ 	.byte	0x04, 0x17
        /*006a*/ 	.short	(.L_125 - .L_124)
.L_124:
        /*006c*/ 	.word	0x00000000
        /*0070*/ 	.short	0x0001
        /*0072*/ 	.short	0x0008
        /*0074*/ 	.byte	0x00, 0xf0, 0x11, 0x00


	//----- nvinfo : EIATTR_KPARAM_INFO
	.align		4
.L_125:
        /*0078*/ 	.byte	0x04, 0x17
        /*007a*/ 	.short	(.L_127 - .L_126)
.L_126:
        /*007c*/ 	.word	0x00000000
        /*0080*/ 	.short	0x0000
        /*0082*/ 	.short	0x0000
        /*0084*/ 	.byte	0x00, 0xf5, 0x21, 0x00


	//----- nvinfo : EIATTR_SPARSE_MMA_MASK
	.align		4
.L_127:
        /*0088*/ 	.byte	0x03, 0x50
        /*008a*/ 	.short	0x0000


	//----- nvinfo : EIATTR_MAXREG_COUNT
	.align		4
        /*008c*/ 	.byte	0x03, 0x1b
        /*008e*/ 	.short	0x00ff


	//----- nvinfo : EIATTR_MERCURY_ISA_VERSION
	.align		4
        /*0090*/ 	.byte	0x03, 0x5f
        /*0092*/ 	.short	0x0101


	//----- nvinfo : EIATTR_COOP_GROUP_MASK_REGIDS
	.align		4
        /*0094*/ 	.byte	0x04, 0x29
        /*0096*/ 	.short	(.L_129 - .L_128)


	//   ....[0]....
.L_128:
        /*0098*/ 	.word	0xffffffff


	//----- nvinfo : EIATTR_COOP_GROUP_INSTR_OFFSETS
	.align		4
.L_129:
        /*009c*/ 	.byte	0x04, 0x28
        /*009e*/ 	.short	(.L_131 - .L_130)


	//   ....[0]....
.L_130:
        /*00a0*/ 	.word	0x00000640


	//----- nvinfo : EIATTR_VRC_CTA_INIT_COUNT
	.align		4
.L_131:
        /*00a4*/ 	.byte	0x02, 0x4a
	.zero		1
	.zero		1


	//----- nvinfo : EIATTR_EXIT_INSTR_OFFSETS
	.align		4
        /*00a8*/ 	.byte	0x04, 0x1c
        /*00aa*/ 	.short	(.L_133 - .L_132)


	//   ....[0]....
.L_132:
        /*00ac*/ 	.word	0x00000070


	//   ....[1]....
        /*00b0*/ 	.word	0x00000110


	//   ....[2]....
        /*00b4*/ 	.word	0x00001730


	//----- nvinfo : EIATTR_MAX_THREADS
	.align		4
.L_133:
        /*00b8*/ 	.byte	0x04, 0x05
        /*00ba*/ 	.short	(.L_135 - .L_134)
.L_134:
        /*00bc*/ 	.word	0x00000020
        /*00c0*/ 	.word	0x00000001
        /*00c4*/ 	.word	0x00000001


	//----- nvinfo : EIATTR_CBANK_PARAM_SIZE
	.align		4
.L_135:
        /*00c8*/ 	.byte	0x03, 0x19
        /*00ca*/ 	.short	0x0038


	//----- nvinfo : EIATTR_PARAM_CBANK
	.align		4
        /*00cc*/ 	.byte	0x04, 0x0a
        /*00ce*/ 	.short	(.L_137 - .L_136)
	.align		4
.L_136:
        /*00d0*/ 	.word	index@(.nv.constant0._Z52kernel_A_full_B_SparseXDense_Distribute_Columns_of_BPKfiS0_iPfijPj)
        /*00d4*/ 	.short	0x0380
        /*00d6*/ 	.short	0x0038


	//----- nvinfo : EIATTR_SW_WAR
	.align		4
.L_137:
        /*00d8*/ 	.byte	0x04, 0x36
        /*00da*/ 	.short	(.L_139 - .L_138)
.L_138:
        /*00dc*/ 	.word	0x00000008
.L_139:


//--------------------- .nv.info._Z36kernel_A_full_B_SparseXDense_EllpackPKfiS0_iPfijPj --------------------------
	.section	.nv.info._Z36kernel_A_full_B_SparseXDense_EllpackPKfiS0_iPfijPj,"",@"SHT_CUDA_INFO"
	.sectionflags	@""
	.align	4


	//----- nvinfo : EIATTR_CUDA_API_VERSION
	.align		4
        /*0000*/ 	.byte	0x04, 0x37
        /*0002*/ 	.short	(.L_141 - .L_140)
.L_140:
        /*0004*/ 	.word	0x00000082


	//----- nvinfo : EIATTR_KPARAM_INFO
	.align		4
.L_141:
        /*0008*/ 	.byte	0x04, 0x17
        /*000a*/ 	.short	(.L_143 - .L_142)
.L_142:
        /*000c*/ 	.word	0x00000000
        /*0010*/ 	.short	0x0007
        /*0012*/ 	.short	0x0030
        /*0014*/ 	.byte	0x00, 0xf5, 0x21, 0x00


	//----- nvinfo : EIATTR_KPARAM_INFO
	.align		4
.L_143:
        /*0018*/ 	.byte	0x04, 0x17
        /*001a*/ 	.short	(.L_145 - .L_144)
.L_144:
        /*001c*/ 	.word	0x00000000
        /*0020*/ 	.short	0x0006
        /*0022*/ 	.short	0x002c
        /*0024*/ 	.byte	0x00, 0xf0, 0x11, 0x00


	//----- nvinfo : EIATTR_KPARAM_INFO
	.align		4
.L_145:
        /*0028*/ 	.byte	0x04, 0x17
        /*002a*/ 	.short	(.L_147 - .L_146)
.L_146:
        /*002c*/ 	.word	0x00000000
        /*0030*/ 	.short	0x0005
        /*0032*/ 	.short	0x0028
        /*0034*/ 	.byte	0x00, 0xf0, 0x11, 0x00


	//----- nvinfo : EIATTR_KPARAM_INFO
	.align		4
.L_147:
        /*0038*/ 	.byte	0x04, 0x17
        /*003a*/ 	.short	(.L_149 - .L_148)
.L_148:
        /*003c*/ 	.word	0x00000000
        /*0040*/ 	.short	0x0004
        /*0042*/ 	.short	0x0020
        /*0044*/ 	.byte	0x00, 0xf5, 0x21, 0x00


	//----- nvinfo : EIATTR_KPARAM_INFO
	.align		4
.L_149:
        /*0048*/ 	.byte	0x04, 0x17
        /*004a*/ 	.short	(.L_151 - .L_150)
.L_150:
        /*004c*/ 	.word	0x00000000
        /*0050*/ 	.short	0x0003
        /*0052*/ 	.short	0x0018
        /*0054*/ 	.byte	0x00, 0xf0, 0x11, 0x00


	//----- nvinfo : EIATTR_KPARAM_INFO
	.align		4
.L_151:
        /*0058*/ 	.byte	0x04, 0x17
        /*005a*/ 	.short	(.L_153 - .L_152)
.L_152:
        /*005c*/ 	.word	0x00000000
        /*0060*/ 	.short	0x0002
        /*0062*/ 	.short	0x0010
        /*0064*/ 	.byte	0x00, 0xf5, 0x21, 0x00


	//----- nvinfo : EIATTR_KPARAM_INFO
	.align		4
.L_153:
        /*0068*/ 	.byte	0x04, 0x17
        /*006a*/ 	.short	(.L_155 - .L_154)
.L_154:
        /*006c*/ 	.word	0x00000000
        /*0070*/ 	.short	0x0001
        /*0072*/ 	.short	0x0008
        /*0074*/ 	.byte	0x00, 0xf0, 0x11, 0x00


	//----- nvinfo : EIATTR_KPARAM_INFO
	.align		4
.L_155:
        /*0078*/ 	.byte	0x04, 0x17
        /*007a*/ 	.short	(.L_157 - .L_156)
.L_156:
        /*007c*/ 	.word	0x00000000
        /*0080*/ 	.short	0x0000
        /*0082*/ 	.short	0x0000
        /*0084*/ 	.byte	0x00, 0xf5, 0x21, 0x00


	//----- nvinfo : EIATTR_SPARSE_MMA_MASK
	.align		4
.L_157:
        /*0088*/ 	.byte	0x03, 0x50
        /*008a*/ 	.short	0x0000


	//----- nvinfo : EIATTR_MAXREG_COUNT
	.align		4
        /*008c*/ 	.byte	0x03, 0x1b
        /*008e*/ 	.short	0x00ff


	//----- nvinfo : EIATTR_MERCURY_ISA_VERSION
	.align		4
        /*0090*/ 	.byte	0x03, 0x5f
        /*0092*/ 	.short	0x0101


	//----- nvinfo : EIATTR_COOP_GROUP_MASK_REGIDS
	.align		4
        /*0094*/ 	.byte	0x04, 0x29
        /*0096*/ 	.short	(.L_159 - .L_158)


	//   ....[0]....
.L_158:
        /*0098*/ 	.word	0xffffffff


	//----- nvinfo : EIATTR_COOP_GROUP_INSTR_OFFSETS
	.align		4
.L_159:
        /*009c*/ 	.byte	0x04, 0x28
        /*009e*/ 	.short	(.L_161 - .L_160)


	//   ....[0]....
.L_160:
        /*00a0*/ 	.word	0x00000840


	//----- nvinfo : EIATTR_VRC_CTA_INIT_COUNT
	.align		4
.L_161:
        /*00a4*/ 	.byte	0x02, 0x4a
	.zero		1
	.zero		1


	//----- nvinfo : EIATTR_EXIT_INSTR_OFFSETS
	.align		4
        /*00a8*/ 	.byte	0x04, 0x1c
        /*00aa*/ 	.short	(.L_163 - .L_162)


	//   ....[0]....
.L_162:
        /*00ac*/ 	.word	0x00000070


	//   ....[1]....
        /*00b0*/ 	.word	0x00000110


	//   ....[2]....
        /*00b4*/ 	.word	0x000036b0


	//----- nvinfo : EIATTR_MAX_THREADS
	.align		4
.L_163:
        /*00b8*/ 	.byte	0x04, 0x05
        /*00ba*/ 	.short	(.L_165 - .L_164)
.L_164:
        /*00bc*/ 	.word	0x00000020
        /*00c0*/ 	.word	0x00000001
        /*00c4*/ 	.word	0x00000001


	//----- nvinfo : EIATTR_CBANK_PARAM_SIZE
	.align		4
.L_165:
        /*00c8*/ 	.byte	0x03, 0x19
        /*00ca*/ 	.short	0x0038


	//----- nvinfo : EIATTR_PARAM_CBANK
	.align		4
        /*00cc*/ 	.byte	0x04, 0x0a
        /*00ce*/ 	.short	(.L_167 - .L_166)
	.align		4
.L_166:
        /*00d0*/ 	.word	index@(.nv.constant0._Z36kernel_A_full_B_SparseXDense_EllpackPKfiS0_iPfijPj)
        /*00d4*/ 	.short	0x0380
        /*00d6*/ 	.short	0x0038


	//----- nvinfo : EIATTR_SW_WAR
	.align		4
.L_167:
        /*00d8*/ 	.byte	0x04, 0x36
        /*00da*/ 	.short	(.L_169 - .L_168)
.L_168:
        /*00dc*/ 	.word	0x00000008
.L_169:


//--------------------- .nv.info._Z39kernel_A_B_DenseXDense_row_major_dist_BPKfiS0_iPfijPj --------------------------
	.section	.nv.info._Z39kernel_A_B_DenseXDense_row_major_dist_BPKfiS0_iPfijPj,"",@"SHT_CUDA_INFO"
	.sectionflags	@""
	.align	4


	//----- nvinfo : EIATTR_CUDA_API_VERSION
	.align		4
        /*0000*/ 	.byte	0x04, 0x37
        /*0002*/ 	.short	(.L_171 - .L_170)
.L_170:
        /*0004*/ 	.word	0x00000082


	//----- nvinfo : EIATTR_KPARAM_INFO
	.align		4
.L_171:
        /*0008*/ 	.byte	0x04, 0x17
        /*000a*/ 	.short	(.L_173 - .L_172)
.L_172:
        /*000c*/ 	.word	0x00000000
        /*0010*/ 	.short	0x0007
        /*0012*/ 	.short	0x0030
        /*0014*/ 	.byte	0x00, 0xf5, 0x21, 0x00


	//----- nvinfo : EIATTR_KPARAM_INFO
	.align		4
.L_173:
        /*0018*/ 	.byte	0x04, 0x17
        /*001a*/ 	.short	(.L_175 - .L_174)
.L_174:
        /*001c*/ 	.word	0x00000000
        /*0020*/ 	.short	0x0006
        /*0022*/ 	.short	0x002c
        /*0024*/ 	.byte	0x00, 0xf0, 0x11, 0x00


	//----- nvinfo : EIATTR_KPARAM_INFO
	.align		4
.L_175:
        /*0028*/ 	.byte	0x04, 0x17
        /*002a*/ 	.short	(.L_177 - .L_176)
.L_176:
        /*002c*/ 	.word	0x00000000
        /*0030*/ 	.short	0x0005
        /*0032*/ 	.short	0x0028
        /*0034*/ 	.byte	0x00, 0xf0, 0x11, 0x00


	//----- nvinfo : EIATTR_KPARAM_INFO
	.align		4
.L_177:
        /*0038*/ 	.byte	0x04, 0x17
        /*003a*/ 	.short	(.L_179 - .L_178)
.L_178:
        /*003c*/ 	.word	0x00000000
        /*0040*/ 	.short	0x0004
        /*0042*/ 	.short	0x0020
        /*0044*/ 	.byte	0x00, 0xf5, 0x21, 0x00


	//----- nvinfo : EIATTR_KPARAM_INFO
	.align		4
.L_179:
        /*0048*/ 	.byte	0x04, 0x17
        /*004a*/ 	.short	(.L_181 - .L_180)
.L_180:
        /*004c*/ 	.word	0x00000000
        /*0050*/ 	.short	0x0003
        /*0052*/ 	.short	0x0018
        /*0054*/ 	.byte	0x00, 0xf0, 0x11, 0x00


	//----- nvinfo : EIATTR_KPARAM_INFO
	.align		4
.L_181:
        /*0058*/ 	.byte	0x04, 0x17
        /*005a*/ 	.short	(.L_183 - .L_182)
.L_182:
        /*005c*/ 	.word	0x00000000
        /*0060*/ 	.short	0x0002
        /*0062*/ 	.short	0x0010
        /*0064*/ 	.byte	0x00, 0xf5, 0x21, 0x00


	//----- nvinfo : EIATTR_KPARAM_INFO
	.align		4
.L_183:
        /*0068*/ 	.byte	0x04, 0x17
        /*006a*/ 	.short	(.L_185 - .L_184)
.L_184:
        /*006c*/ 	.word	0x00000000
        /*0070*/ 	.short	0x0001
        /*0072*/ 	.short	0x0008
        /*0074*/ 	.byte	0x00, 0xf0, 0x11, 0x00


	//----- nvinfo : EIATTR_KPARAM_INFO
	.align		4
.L_185:
        /*0078*/ 	.byte	0x04, 0x17
        /*007a*/ 	.short	(.L_187 - .L_186)
.L_186:
        /*007c*/ 	.word	0x00000000
        /*0080*/ 	.short	0x0000
        /*0082*/ 	.short	0x0000
        /*0084*/ 	.byte	0x00, 0xf5, 0x21, 0x00


	//----- nvinfo : EIATTR_SPARSE_MMA_MASK
	.align		4
.L_187:
        /*0088*/ 	.byte	0x03, 0x50
        /*008a*/ 	.short	0x0000


	//----- nvinfo : EIATTR_MAXREG_COUNT
	.align		4
        /*008c*/ 	.byte	0x03, 0x1b
        /*008e*/ 	.short	0x00ff


	//----- nvinfo : EIATTR_MERCURY_ISA_VERSION
	.align		4
        /*0090*/ 	.byte	0x03, 0x5f
        /*0092*/ 	.short	0x0101


	//----- nvinfo : EIATTR_COOP_GROUP_MASK_REGIDS
	.align		4
        /*0094*/ 	.byte	0x04, 0x29
        /*0096*/ 	.short	(.L_189 - .L_188)


	//   ....[0]....
.L_188:
        /*0098*/ 	.word	0xffffffff


	//----- nvinfo : EIATTR_COOP_GROUP_INSTR_OFFSETS
	.align		4
.L_189:
        /*009c*/ 	.byte	0x04, 0x28
        /*009e*/ 	.short	(.L_191 - .L_190)


	//   ....[0]....
.L_190:
        /*00a0*/ 	.word	0x000007b0


	//----- nvinfo : EIATTR_VRC_CTA_INIT_COUNT
	.align		4
.L_191:
        /*00a4*/ 	.byte	0x02, 0x4a
	.zero		1
	.zero		1


	//----- nvinfo : EIATTR_EXIT_INSTR_OFFSETS
	.align		4
        /*00a8*/ 	.byte	0x04, 0x1c
        /*00aa*/ 	.short	(.L_193 - .L_192)


	//   ....[0]....
.L_192:
        /*00ac*/ 	.word	0x00000070


	//   ....[1]....
        /*00b0*/ 	.word	0x00000110


	//   ....[2]....
        /*00b4*/ 	.word	0x000018a0


	//----- nvinfo : EIATTR_MAX_THREADS
	.align		4
.L_193:
        /*00b8*/ 	.byte	0x04, 0x05
        /*00ba*/ 	.short	(.L_195 - .L_194)
.L_194:
        /*00bc*/ 	.word	0x00000020
        /*00c0*/ 	.word	0x00000001
        /*00c4*/ 	.word	0x00000001


	//----- nvinfo : EIATTR_CBANK_PARAM_SIZE
	.align		4
.L_195:
        /*00c8*/ 	.byte	0x03, 0x19
        /*00ca*/ 	.short	0x0038


	//----- nvinfo : EIATTR_PARAM_CBANK
	.align		4
        /*00cc*/ 	.byte	0x04, 0x0a
        /*00ce*/ 	.short	(.L_197 - .L_196)
	.align		4
.L_196:
        /*00d0*/ 	.word	index@(.nv.constant0._Z39kernel_A_B_DenseXDense_row_major_dist_BPKfiS0_iPfijPj)
        /*00d4*/ 	.short	0x0380
        /*00d6*/ 	.short	0x0038


	//----- nvinfo : EIATTR_SW_WAR
	.align		4
.L_197:
        /*00d8*/ 	.byte	0x04, 0x36
        /*00da*/ 	.short	(.L_199 - .L_198)
.L_198:
        /*00dc*/ 	.word	0x00000008
.L_199:


//--------------------- .nv.info._Z39kernel_A_B_DenseXDense_row_major_dist_APKfiS0_iPfijPj --------------------------
	.section	.nv.info._Z39kernel_A_B_DenseXDense_row_major_dist_APKfiS0_iPfijPj,"",@"SHT_CUDA_INFO"
	.sectionflags	@""
	.align	4


	//----- nvinfo : EIATTR_CUDA_API_VERSION
	.align		4
        /*0000*/ 	.byte	0x04, 0x37
        /*0002*/ 	.short	(.L_201 - .L_200)
.L_200:
        /*0004*/ 	.word	0x00000082


	//----- nvinfo : EIATTR_KPARAM_INFO
	.align		4
.L_201:
        /*0008*/ 	.byte	0x04, 0x17
        /*000a*/ 	.short	(.L_203 - .L_202)
.L_202:
        /*000c*/ 	.word	0x00000000
        /*0010*/ 	.short	0x0007
        /*0012*/ 	.short	0x0030
        /*0014*/ 	.byte	0x00, 0xf5, 0x21, 0x00


	//----- nvinfo : EIATTR_KPARAM_INFO
	.align		4
.L_203:
        /*0018*/ 	.byte	0x04, 0x17
        /*001a*/ 	.short	(.L_205 - .L_204)
.L_204:
        /*001c*/ 	.word	0x00000000
        /*0020*/ 	.short	0x0006
        /*0022*/ 	.short	0x002c
        /*0024*/ 	.byte	0x00, 0xf0, 0x11, 0x00


	//----- nvinfo : EIATTR_KPARAM_INFO
	.align		4
.L_205:
        /*0028*/ 	.byte	0x04, 0x17
        /*002a*/ 	.short	(.L_207 - .L_206)
.L_206:
        /*002c*/ 	.word	0x00000000
        /*0030*/ 	.short	0x0005
        /*0032*/ 	.short	0x0028
        /*0034*/ 	.byte	0x00, 0xf0, 0x11, 0x00


	//----- nvinfo : EIATTR_KPARAM_INFO
	.align		4
.L_207:
        /*0038*/ 	.byte	0x04, 0x17
        /*003a*/ 	.short	(.L_209 - .L_208)
.L_208:
        /*003c*/ 	.word	0x00000000
        /*0040*/ 	.short	0x0004
        /*0042*/ 	.short	0x0020
        /*0044*/ 	.byte	0x00, 0xf5, 0x21, 0x00


	//----- nvinfo : EIATTR_KPARAM_INFO
	.align		4
.L_209:
        /*0048*/ 	.byte	0x04, 0x17
        /*004a*/ 	.short	(.L_211 - .L_210)
.L_210:
        /*004c*/ 	.word	0x00000000
        /*0050*/ 	.short	0x0003
        /*0052*/ 	.short	0x0018
        /*0054*/ 	.byte	0x00, 0xf0, 0x11, 0x00


	//----- nvinfo : EIATTR_KPARAM_INFO
	.align		4
.L_211:
        /*0058*/ 	.byte	0x04, 0x17
        /*005a*/ 	.short	(.L_213 - .L_212)
.L_212:
        /*005c*/ 	.word	0x00000000
        /*0060*/ 	.short	0x0002
        /*0062*/ 	.short	0x0010
        /*0064*/ 	.byte	0x00, 0xf5, 0x21, 0x00


	//----- nvinfo : EIATTR_KPARAM_INFO
	.align		4
.L_213:
        /*0068*/ 	.byte	0x04, 0x17
        /*006a*/ 	.short	(.L_215 - .L_214)
.L_214:
        /*006c*/ 	.word	0x00000000
        /*0070*/ 	.short	0x0001
        /*0072*/ 	.short	0x0008
        /*0074*/ 	.byte	0x00, 0xf0, 0x11, 0x00


	//----- nvinfo : EIATTR_KPARAM_INFO
	.align		4
.L_215:
        /*0078*/ 	.byte	0x04, 0x17
        /*007a*/ 	.short	(.L_217 - .L_216)
.L_216:
        /*007c*/ 	.word	0x00000000
        /*0080*/ 	.short	0x0000
        /*0082*/ 	.short	0x0000
        /*0084*/ 	.byte	0x00, 0xf5, 0x21, 0x00


	//----- nvinfo : EIATTR_SPARSE_MMA_MASK
	.align		4
.L_217:
        /*0088*/ 	.byte	0x03, 0x50
        /*008a*/ 	.short	0x0000


	//----- nvinfo : EIATTR_MAXREG_COUNT
	.align		4
        /*008c*/ 	.byte	0x03, 0x1b
        /*008e*/ 	.short	0x00ff


	//----- nvinfo : EIATTR_MERCURY_ISA_VERSION
	.align		4
        /*0090*/ 	.byte	0x03, 0x5f
        /*0092*/ 	.short	0x0101


	//----- nvinfo : EIATTR_COOP_GROUP_MASK_REGIDS
	.align		4
        /*0094*/ 	.byte	0x04, 0x29
        /*0096*/ 	.short	(.L_219 - .L_218)


	//   ....[0]....
.L_218:
        /*0098*/ 	.word	0xffffffff


	//----- nvinfo : EIATTR_COOP_GROUP_INSTR_OFFSETS
	.align		4
.L_219:
        /*009c*/ 	.byte	0x04, 0x28
        /*009e*/ 	.short	(.L_221 - .L_220)


	//   ....[0]....
.L_220:
        /*00a0*/ 	.word	0x000007b0


	//----- nvinfo : EIATTR_VRC_CTA_INIT_COUNT
	.align		4
.L_221:
        /*00a4*/ 	.byte	0x02, 0x4a
	.zero		1
	.zero		1


	//----- nvinfo : EIATTR_EXIT_INSTR_OFFSETS
	.align		4
        /*00a8*/ 	.byte	0x04, 0x1c
        /*00aa*/ 	.short	(.L_223 - .L_222)


	//   ....[0]....
.L_222:
        /*00ac*/ 	.word	0x00000070


	//   ....[1]....
        /*00b0*/ 	.word	0x00000110


	//   ....[2]....
        /*00b4*/ 	.word	0x000018a0


	//----- nvinfo : EIATTR_MAX_THREADS
	.align		4
.L_223:
        /*00b8*/ 	.byte	0x04, 0x05
        /*00ba*/ 	.short	(.L_225 - .L_224)
.L_224:
        /*00bc*/ 	.word	0x00000020
        /*00c0*/ 	.word	0x00000001
        /*00c4*/ 	.word	0x00000001


	//----- nvinfo : EIATTR_CBANK_PARAM_SIZE
	.align		4
.L_225:
        /*00c8*/ 	.byte	0x03, 0x19
        /*00ca*/ 	.short	0x0038


	//----- nvinfo : EIATTR_PARAM_CBANK
	.align		4
        /*00cc*/ 	.byte	0x04, 0x0a
        /*00ce*/ 	.short	(.L_227 - .L_226)
	.align		4
.L_226:
        /*00d0*/ 	.word	index@(.nv.constant0._Z39kernel_A_B_DenseXDense_row_major_dist_APKfiS0_iPfijPj)
        /*00d4*/ 	.short	0x0380
        /*00d6*/ 	.short	0x0038


	//----- nvinfo : EIATTR_SW_WAR
	.align		4
.L_227:
        /*00d8*/ 	.byte	0x04, 0x36
        /*00da*/ 	.short	(.L_229 - .L_228)
.L_228:
        /*00dc*/ 	.word	0x00000008
.L_229:


//--------------------- .nv.info._Z25kernel_A_B_DenseXDense_COPKfiS0_iPfijPj --------------------------
	.section	.nv.info._Z25kernel_A_B_DenseXDense_COPKfiS0_iPfijPj,"",@"SHT_CUDA_INFO"
	.sectionflags	@""
	.align	4


	//----- nvinfo : EIATTR_CUDA_API_VERSION
	.align		4
        /*0000*/ 	.byte	0x04, 0x37
        /*0002*/ 	.short	(.L_231 - .L_230)
.L_230:
        /*0004*/ 	.word	0x00000082


	//----- nvinfo : EIATTR_KPARAM_INFO
	.align		4
.L_231:
        /*0008*/ 	.byte	0x04, 0x17
        /*000a*/ 	.short	(.L_233 - .L_232)
.L_232:
        /*000c*/ 	.word	0x00000000
        /*0010*/ 	.short	0x0007
        /*0012*/ 	.short	0x0030
        /*0014*/ 	.byte	0x00, 0xf5, 0x21, 0x00


	//----- nvinfo : EIATTR_KPARAM_INFO
	.align		4
.L_233:
        /*0018*/ 	.byte	0x04, 0x17
        /*001a*/ 	.short	(.L_235 - .L_234)
.L_234:
        /*001c*/ 	.word	0x00000000
        /*0020*/ 	.short	0x0006
        /*0022*/ 	.short	0x002c
        /*0024*/ 	.byte	0x00, 0xf0, 0x11, 0x00


	//----- nvinfo : EIATTR_KPARAM_INFO
	.align		4
.L_235:
        /*0028*/ 	.byte	0x04, 0x17
        /*002a*/ 	.short	(.L_237 - .L_236)
.L_236:
        /*002c*/ 	.word	0x00000000
        /*0030*/ 	.short	0x0005
        /*0032*/ 	.short	0x0028
        /*0034*/ 	.byte	0x00, 0xf0, 0x11, 0x00


	//----- nvinfo : EIATTR_KPARAM_INFO
	.align		4
.L_237:
        /*0038*/ 	.byte	0x04, 0x17
        /*003a*/ 	.short	(.L_239 - .L_238)
.L_238:
        /*003c*/ 	.word	0x00000000
        /*0040*/ 	.short	0x0004
        /*0042*/ 	.short	0x0020
        /*0044*/ 	.byte	0x00, 0xf5, 0x21, 0x00


	//----- nvinfo : EIATTR_KPARAM_INFO
	.align		4
.L_239:
        /*0048*/ 	.byte	0x04, 0x17
        /*004a*/ 	.short	(.L_241 - .L_240)
.L_240:
        /*004c*/ 	.word	0x00000000
        /*0050*/ 	.short	0x0003
        /*0052*/ 	.short	0x0018
        /*0054*/ 	.byte	0x00, 0xf0, 0x11, 0x00


	//----- nvinfo : EIATTR_KPARAM_INFO
	.align		4
.L_241:
        /*0058*/ 	.byte	0x04, 0x17
        /*005a*/ 	.short	(.L_243 - .L_242)
.L_242:
        /*005c*/ 	.word	0x00000000
        /*0060*/ 	.short	0x0002
        /*0062*/ 	.short	0x0010
        /*0064*/ 	.byte	0x00, 0xf5, 0x21, 0x00


	//----- nvinfo : EIATTR_KPARAM_INFO
	.align		4
.L_243:
        /*0068*/ 	.byte	0x04, 0x17
        /*006a*/ 	.short	(.L_245 - .L_244)
.L_244:
        /*006c*/ 	.word	0x00000000
        /*0070*/ 	.short	0x0001
        /*0072*/ 	.short	0x0008
        /*0074*/ 	.byte	0x00, 0xf0, 0x11, 0x00


	//----- nvinfo : EIATTR_KPARAM_INFO
	.align		4
.L_245:
        /*0078*/ 	.byte	0x04, 0x17
        /*007a*/ 	.short	(.L_247 - .L_246)
.L_246:
        /*007c*/ 	.word	0x00000000
        /*0080*/ 	.short	0x0000
        /*0082*/ 	.short	0x0000
        /*0084*/ 	.byte	0x00, 0xf5, 0x21, 0x00


	//----- nvinfo : EIATTR_SPARSE_MMA_MASK
	.align		4
.L_247:
        /*0088*/ 	.byte	0x03, 0x50
        /*008a*/ 	.short	0x0000


	//----- nvinfo : EIATTR_MAXREG_COUNT
	.align		4
        /*008c*/ 	.byte	0x03, 0x1b
        /*008e*/ 	.short	0x00ff


	//----- nvinfo : EIATTR_MERCURY_ISA_VERSION
	.align		4
        /*0090*/ 	.byte	0x03, 0x5f
        /*0092*/ 	.short	0x0101


	//----- nvinfo : EIATTR_COOP_GROUP_MASK_REGIDS
	.align		4
        /*0094*/ 	.byte	0x04, 0x29
        /*0096*/ 	.short	(.L_249 - .L_248)


	//   ....[0]....
.L_248:
        /*0098*/ 	.word	0xffffffff


	//----- nvinfo : EIATTR_COOP_GROUP_INSTR_OFFSETS
	.align		4
.L_249:
        /*009c*/ 	.byte	0x04, 0x28
        /*009e*/ 	.short	(.L_251 - .L_250)


	//   ....[0]....
.L_250:
        /*00a0*/ 	.word	0x00000bb0


	//----- nvinfo : EIATTR_VRC_CTA_INIT_COUNT
	.align		4
.L_251:
        /*00a4*/ 	.byte	0x02, 0x4a
	.zero		1
	.zero		1


	//----- nvinfo : EIATTR_EXIT_INSTR_OFFSETS
	.align		4
        /*00a8*/ 	.byte	0x04, 0x1c
        /*00aa*/ 	.short	(.L_253 - .L_252)


	//   ....[0]....
.L_252:
        /*00ac*/ 	.word	0x00000070


	//   ....[1]....
        /*00b0*/ 	.word	0x00000110


	//   ....[2]....
        /*00b4*/ 	.word	0x000018a0


	//----- nvinfo : EIATTR_MAX_THREADS
	.align		4
.L_253:
        /*00b8*/ 	.byte	0x04, 0x05
        /*00ba*/ 	.short	(.L_255 - .L_254)
.L_254:
        /*00bc*/ 	.word	0x00000020
        /*00c0*/ 	.word	0x00000001
        /*00c4*/ 	.word	0x00000001


	//----- nvinfo : EIATTR_CBANK_PARAM_SIZE
	.align		4
.L_255:
        /*00c8*/ 	.byte	0x03, 0x19
        /*00ca*/ 	.short	0x0038


	//----- nvinfo : EIATTR_PARAM_CBANK
	.align		4
        /*00cc*/ 	.byte	0x04, 0x0a
        /*00ce*/ 	.short	(.L_257 - .L_256)
	.align		4
.L_256:
        /*00d0*/ 	.word	index@(.nv.constant0._Z25kernel_A_B_DenseXDense_COPKfiS0_iPfijPj)
        /*00d4*/ 	.short	0x0380
        /*00d6*/ 	.short	0x0038


	//----- nvinfo : EIATTR_SW_WAR
	.align		4
.L_257:
        /*00d8*/ 	.byte	0x04, 0x36
        /*00da*/ 	.short	(.L_259 - .L_258)
.L_258:
        /*00dc*/ 	.word	0x00000008
.L_259:


//--------------------- .nv.info._Z22kernel_A_B_DenseXDensePKfiS0_iPfijPj --------------------------
	.section	.nv.info._Z22kernel_A_B_DenseXDensePKfiS0_iPfijPj,"",@"SHT_CUDA_INFO"
	.sectionflags	@""
	.align	4


	//----- nvinfo : EIATTR_CUDA_API_VERSION
	.align		4
        /*0000*/ 	.byte	0x04, 0x37
        /*0002*/ 	.short	(.L_261 - .L_260)
.L_260:
        /*0004*/ 	.word	0x00000082


	//----- nvinfo : EIATTR_KPARAM_INFO
	.align		4
.L_261:
        /*0008*/ 	.byte	0x04, 0x17
        /*000a*/ 	.short	(.L_263 - .L_262)
.L_262:
        /*000c*/ 	.word	0x00000000
        /*0010*/ 	.short	0x0007
        /*0012*/ 	.short	0x0030
        /*0014*/ 	.byte	0x00, 0xf5, 0x21, 0x00


	//----- nvinfo : EIATTR_KPARAM_INFO
	.align		4
.L_263:
        /*0018*/ 	.byte	0x04, 0x17
        /*001a*/ 	.short	(.L_265 - .L_264)
.L_264:
        /*001c*/ 	.word	0x00000000
        /*0020*/ 	.short	0x0006
        /*0022*/ 	.short	0x002c
        /*0024*/ 	.byte	0x00, 0xf0, 0x11, 0x00


	//----- nvinfo : EIATTR_KPARAM_INFO
	.align		4
.L_265:
        /*0028*/ 	.byte	0x04, 0x17
        /*002a*/ 	.short	(.L_267 - .L_266)
.L_266:
        /*002c*/ 	.word	0x00000000
        /*0030*/ 	.short	0x0005
        /*0032*/ 	.short	0x0028
        /*0034*/ 	.byte	0x00, 0xf0, 0x11, 0x00


	//----- nvinfo : EIATTR_KPARAM_INFO
	.align		4
.L_267:
        /*0038*/ 	.byte	0x04, 0x17
        /*003a*/ 	.short	(.L_269 - .L_268)
.L_268:
        /*003c*/ 	.word	0x00000000
        /*0040*/ 	.short	0x0004
        /*0042*/ 	.short	0x0020
        /*0044*/ 	.byte	0x00, 0xf5, 0x21, 0x00


	//----- nvinfo : EIATTR_KPARAM_INFO
	.align		4
.L_269:
        /*0048*/ 	.byte	0x04, 0x17
        /*004a*/ 	.short	(.L_271 - .L_270)
.L_270:
        /*004c*/ 	.word	0x00000000
        /*0050*/ 	.short	0x0003
        /*0052*/ 	.short	0x0018
        /*0054*/ 	.byte	0x00, 0xf0, 0x11, 0x00


	//----- nvinfo : EIATTR_KPARAM_INFO
	.align		4
.L_271:
        /*0058*/ 	.byte	0x04, 0x17
        /*005a*/ 	.short	(.L_273 - .L_272)
.L_272:
        /*005c*/ 	.word	0x00000000
        /*0060*/ 	.short	0x0002
        /*0062*/ 	.short	0x0010
        /*0064*/ 	.byte	0x00, 0xf5, 0x21, 0x00


	//----- nvinfo : EIATTR_KPARAM_INFO
	.align		4
.L_273:
        /*0068*/ 	.byte	0x04, 0x17
        /*006a*/ 	.short	(.L_275 - .L_274)
.L_274:
        /*006c*/ 	.word	0x00000000
        /*0070*/ 	.short	0x0001
        /*0072*/ 	.short	0x0008
        /*0074*/ 	.byte	0x00, 0xf0, 0x11, 0x00


	//----- nvinfo : EIATTR_KPARAM_INFO
	.align		4
.L_275:
        /*0078*/ 	.byte	0x04, 0x17
        /*007a*/ 	.short	(.L_277 - .L_276)
.L_276:
        /*007c*/ 	.word	0x00000000
        /*0080*/ 	.short	0x0000
        /*0082*/ 	.short	0x0000
        /*0084*/ 	.byte	0x00, 0xf5, 0x21, 0x00


	//----- nvinfo : EIATTR_SPARSE_MMA_MASK
	.align		4
.L_277:
        /*0088*/ 	.byte	0x03, 0x50
        /*008a*/ 	.short	0x0000


	//----- nvinfo : EIATTR_MAXREG_COUNT
	.align		4
        /*008c*/ 	.byte	0x03, 0x1b
        /*008e*/ 	.short	0x00ff


	//----- nvinfo : EIATTR_MERCURY_ISA_VERSION
	.align		4
        /*0090*/ 	.byte	0x03, 0x5f
        /*0092*/ 	.short	0x0101


	//----- nvinfo : EIATTR_COOP_GROUP_MASK_REGIDS
	.align		4
        /*0094*/ 	.byte	0x04, 0x29
        /*0096*/ 	.short	(.L_279 - .L_278)


	//   ....[0]....
.L_278:
        /*0098*/ 	.word	0xffffffff


	//----- nvinfo : EIATTR_COOP_GROUP_INSTR_OFFSETS
	.align		4
.L_279:
        /*009c*/ 	.byte	0x04, 0x28
        /*009e*/ 	.short	(.L_281 - .L_280)


	//   ....[0]....
.L_280:
        /*00a0*/ 	.word	0x000007a0


	//----- nvinfo : EIATTR_VRC_CTA_INIT_COUNT
	.align		4
.L_281:
        /*00a4*/ 	.byte	0x02, 0x4a
	.zero		1
	.zero		1


	//----- nvinfo : EIATTR_EXIT_INSTR_OFFSETS
	.align		4
        /*00a8*/ 	.byte	0x04, 0x1c
        /*00aa*/ 	.short	(.L_283 - .L_282)


	//   ....[0]....
.L_282:
        /*00ac*/ 	.word	0x00000070


	//   ....[1]....
        /*00b0*/ 	.word	0x00000110


	//   ....[2]....
        /*00b4*/ 	.word	0x00001270


	//----- nvinfo : EIATTR_MAX_THREADS
	.align		4
.L_283:
        /*00b8*/ 	.byte	0x04, 0x05
        /*00ba*/ 	.short	(.L_285 - .L_284)
.L_284:
        /*00bc*/ 	.word	0x00000020
        /*00c0*/ 	.word	0x00000001
        /*00c4*/ 	.word	0x00000001


	//----- nvinfo : EIATTR_CBANK_PARAM_SIZE
	.align		4
.L_285:
        /*00c8*/ 	.byte	0x03, 0x19
        /*00ca*/ 	.short	0x0038


	//----- nvinfo : EIATTR_PARAM_CBANK
	.align		4
        /*00cc*/ 	.byte	0x04, 0x0a
        /*00ce*/ 	.short	(.L_287 - .L_286)
	.align		4
.L_286:
        /*00d0*/ 	.word	index@(.nv.constant0._Z22kernel_A_B_DenseXDensePKfiS0_iPfijPj)
        /*00d4*/ 	.short	0x0380
        /*00d6*/ 	.short	0x0038


	//----- nvinfo : EIATTR_SW_WAR
	.align		4
.L_287:
        /*00d8*/ 	.byte	0x04, 0x36
        /*00da*/ 	.short	(.L_289 - .L_288)
.L_288:
        /*00dc*/ 	.word	0x00000008
.L_289:


//--------------------- .nv.callgraph             --------------------------
	.section	.nv.callgraph,"",@"SHT_CUDA_CALLGRAPH"
	.align	4
	.sectionentsize	8
	.align		4
        /*0000*/ 	.word	0x00000000
	.align		4
        /*0004*/ 	.word	0xffffffff
	.align		4
        /*0008*/ 	.word	0x00000000
	.align		4
        /*000c*/ 	.word	0xfffffffe
	.align		4
        /*0010*/ 	.word	0x00000000
	.align		4
        /*0014*/ 	.word	0xfffffffd
	.align		4
        /*0018*/ 	.word	0x00000000
	.align		4
        /*001c*/ 	.word	0xfffffffc


//--------------------- .nv.constant3             --------------------------
	.section	.nv.constant3,"a",@progbits
	.align	4
.nv.constant3:
	.type		r,@object
	.size		r,(offsets - r)
r:
        /*0000*/ 	.byte	0x00, 0x00, 0x00, 0x00, 0x01, 0x00, 0x00, 0x00, 0x02, 0x00, 0x00, 0x00, 0x03, 0x00, 0x00, 0x00
        /* <DEDUP_REMOVED lines=511> */
	.type		offsets,@object
	.size		offsets,(.L_1 - offsets)
offsets:
        /* <DEDUP_REMOVED lines=512> */
.L_1:


//--------------------- .text._Z61kernel_A_full_B_SparseXDense_Distribute_Cols_of_B_double_loadPKfiS0_iPfijPj --------------------------
	.section	.text._Z61kernel_A_full_B_SparseXDense_Distribute_Cols_of_B_double_loadPKfiS0_iPfijPj,"ax",@progbits
	.align	128
        .global         _Z61kernel_A_full_B_SparseXDense_Distribute_Cols_of_B_double_loadPKfiS0_iPfijPj
        .type           _Z61kernel_A_full_B_SparseXDense_Distribute_Cols_of_B_double_loadPKfiS0_iPfijPj,@function
        .size           _Z61kernel_A_full_B_SparseXDense_Distribute_Cols_of_B_double_loadPKfiS0_iPfijPj,(.L_x_23 - _Z61kernel_A_full_B_SparseXDense_Distribute_Cols_of_B_double_loadPKfiS0_iPfijPj)
        .other          _Z61kernel_A_full_B_SparseXDense_Distribute_Cols_of_B_double_loadPKfiS0_iPfijPj,@"STO_CUDA_ENTRY STV_DEFAULT"
_Z61kernel_A_full_B_SparseXDense_Distribute_Cols_of_B_double_loadPKfiS0_iPfijPj:
.text._Z61kernel_A_full_B_SparseXDense_Distribute_Cols_of_B_double_loadPKfiS0_iPfijPj:
[----:B------:R-:W-:Y:S01]  /*0000*/  LDC R1, c[0x0][0x37c] ;  /* 0x0000df00ff017b82 */ /* 0x000fe20000000800 */
[----:B------:R-:W0:Y:S01]  /*0010*/  S2R R4, SR_TID.Y ;  /* 0x0000000000047919 */ /* 0x000e220000002200 */
[----:B------:R-:W0:Y:S01]  /*0020*/  LDCU UR4, c[0x0][0x364] ;  /* 0x00006c80ff0477ac */ /* 0x000e220008000800 */
[----:B------:R-:W0:Y:S01]  /*0030*/  S2R R3, SR_CTAID.X ;  /* 0x0000000000037919 */ /* 0x000e220000002500 */
[----:B------:R-:W1:Y:S01]  /*0040*/  LDCU UR5, c[0x0][0x3ac] ;  /* 0x00007580ff0577ac */ /* 0x000e620008000800 */
[----:B0-----:R-:W-:-:S05]  /*0050*/  IMAD R60, R3, UR4, R4 ;  /* 0x00000004033c7c24 */ /* 0x001fca000f8e0204 */
[----:B-1----:R-:W-:-:S13]  /*0060*/  ISETP.GE.U32.AND P0, PT, R60, UR5, PT ;  /* 0x000000053c007c0c */ /* 0x002fda000bf06070 */
[----:B------:R-:W-:Y:S05]  /*0070*/  @P0 EXIT ;  /* 0x000000000000094d */ /* 0x000fea0003800000 */
[----:B------:R-:W0:Y:S01]  /*0080*/  LDCU.64 UR4, c[0x0][0x3b0] ;  /* 0x00007600ff0477ac */ /* 0x000e220008000a00 */
[----:B------:R-:W1:Y:S01]  /*0090*/  LDCU.64 UR6, c[0x0][0x358] ;  /* 0x00006b00ff0677ac */ /* 0x000e620008000a00 */
[----:B0-----:R-:W-:-:S04]  /*00a0*/  UISETP.NE.U32.AND UP0, UPT, UR4, URZ, UPT ;  /* 0x000000ff0400728c */ /* 0x001fc8000bf05070 */
[----:B------:R-:W-:-:S09]  /*00b0*/  UISETP.NE.AND.EX UP0, UPT, UR5, URZ, UPT, UP0 ;  /* 0x000000ff0500728c */ /* 0x000fd2000bf05300 */
[----:B-1----:R-:W-:Y:S05]  /*00c0*/  BRA.U !UP0, `(.L_x_0) ;  /* 0x0000000108147547 */ /* 0x002fea000b800000 */
[----:B------:R-:W0:Y:S02]  /*00d0*/  LDC.64 R2, c[0x0][0x3b0] ;  /* 0x0000ec00ff027b82 */ /* 0x000e240000000a00 */
[----:B0-----:R-:W-:-:S06]  /*00e0*/  IMAD.WIDE.U32 R2, R60, 0x4, R2 ;  /* 0x000000043c027825 */ /* 0x001fcc00078e0002 */
[----:B------:R-:W2:Y:S02]  /*00f0*/  LDG.E R2, desc[UR6][R2.64] ;  /* 0x0000000602027981 */ /* 0x000ea4000c1e1900 */
[----:B--2---:R-:W-:-:S13]  /*0100*/  ISETP.NE.AND P0, PT, R2, RZ, PT ;  /* 0x000000ff0200720c */ /* 0x004fda0003f05270 */
[----:B------:R-:W-:Y:S05]  /*0110*/  @!P0 EXIT ;  /* 0x000000000000894d */ /* 0x000fea0003800000 */
.L_x_0:
[----:B------:R-:W0:Y:S01]  /*0120*/  S2R R3, SR_TID.X ;  /* 0x0000000000037919 */ /* 0x000e220000002100 */
[----:B------:R-:W1:Y:S01]  /*0130*/  LDCU UR4, c[0x0][0x388] ;  /* 0x00007100ff0477ac */ /* 0x000e620008000800 */
[----:B------:R-:W2:Y:S01]  /*0140*/  LDCU.64 UR8, c[0x0][0x380] ;  /* 0x00007000ff0877ac */ /* 0x000ea20008000a00 */
[----:B------:R-:W3:Y:S08]  /*0150*/  S2UR UR5, SR_CgaCtaId ;  /* 0x00000000000579c3 */ /* 0x000ef00000008800 */
[----:B------:R-:W4:Y:S01]  /*0160*/  LDC.64 R66, c[0x0][0x3a0] ;  /* 0x0000e800ff427b82 */ /* 0x000f220000000a00 */
[----:B-1----:R-:W-:-:S02]  /*0170*/  LEA R0, R60, UR4, 0xa ;  /* 0x000000043c007c11 */ /* 0x002fc4000f8e50ff */
[----:B0-----:R-:W-:-:S04]  /*0180*/  SHF.L.U32 R63, R3, 0x5, RZ ;  /* 0x00000005033f7819 */ /* 0x001fc800000006ff */
[----:B------:R-:W-:-:S04]  /*0190*/  IADD3 R0, P0, PT, R0, R63, RZ ;  /* 0x0000003f00007210 */ /* 0x000fc80007f1e0ff */
[----:B------:R-:W-:Y:S02]  /*01a0*/  IADD3.X R5, PT, PT, RZ, RZ, RZ, P0, !PT ;  /* 0x000000ffff057210 */ /* 0x000fe400007fe4ff */
[C---:B--2---:R-:W-:Y:S01]  /*01b0*/  LEA R38, P0, R0.reuse, UR8, 0x2 ;  /* 0x0000000800267c11 */ /* 0x044fe2000f8010ff */
[----:B------:R-:W0:Y:S03]  /*01c0*/  LDCU UR8, c[0x0][0x3a8] ;  /* 0x00007500ff0877ac */ /* 0x000e260008000800 */
[----:B------:R-:W-:-:S05]  /*01d0*/  LEA.HI.X R39, R0, UR9, R5, 0x2, P0 ;  /* 0x0000000900277c11 */ /* 0x000fca00080f1405 */
[----:B------:R-:W2:Y:S04]  /*01e0*/  LDG.E R12, desc[UR6][R38.64] ;  /* 0x00000006260c7981 */ /* 0x000ea8000c1e1900 */
[----:B------:R-:W2:Y:S04]  /*01f0*/  LDG.E R13, desc[UR6][R38.64+0x4] ;  /* 0x00000406260d7981 */ /* 0x000ea8000c1e1900 */
[----:B------:R-:W2:Y:S04]  /*0200*/  LDG.E R14, desc[UR6][R38.64+0x8] ;  /* 0x00000806260e7981 */ /* 0x000ea8000c1e1900 */
[----:B------:R-:W2:Y:S04]  /*0210*/  LDG.E R15, desc[UR6][R38.64+0xc] ;  /* 0x00000c06260f7981 */ /* 0x000ea8000c1e1900 */
[----:B------:R-:W5:Y:S04]  /*0220*/  LDG.E R16, desc[UR6][R38.64+0x10] ;  /* 0x0000100626107981 */ /* 0x000f68000c1e1900 */
[----:B------:R-:W5:Y:S04]  /*0230*/  LDG.E R17, desc[UR6][R38.64+0x14] ;  /* 0x0000140626117981 */ /* 0x000f68000c1e1900 */
[----:B------:R-:W5:Y:S04]  /*0240*/  LDG.E R18, desc[UR6][R38.64+0x18] ;  /* 0x0000180626127981 */ /* 0x000f68000c1e1900 */
[----:B------:R-:W5:Y:S01]  /*0250*/  LDG.E R19, desc[UR6][R38.64+0x1c] ;  /* 0x00001c0626137981 */ /* 0x000f62000c1e1900 */
[----:B------:R-:W-:Y:S01]  /*0260*/  UMOV UR4, 0x400 ;  /* 0x0000040000047882 */ /* 0x000fe20000000000 */
[----:B0-----:R-:W-:Y:S01]  /*0270*/  LEA R5, R60, UR8, 0xa ;  /* 0x000000083c057c11 */ /* 0x001fe2000f8e50ff */
[----:B---3--:R-:W-:Y:S01]  /*0280*/  ULEA UR4, UR5, UR4, 0x18 ;  /* 0x0000000405047291 */ /* 0x008fe2000f8ec0ff */
[----:B------:R-:W3:Y:S01]  /*0290*/  LDG.E R6, desc[UR6][R38.64+0x28] ;  /* 0x0000280626067981 */ /* 0x000ee2000c1e1900 */
[----:B------:R-:W0:Y:S02]  /*02a0*/  LDCU.64 UR8, c[0x0][0x390] ;  /* 0x00007200ff0877ac */ /* 0x000e240008000a00 */
[----:B----4-:R-:W-:Y:S01]  /*02b0*/  IMAD.WIDE.U32 R66, R5, 0x4, R66 ;  /* 0x0000000405427825 */ /* 0x010fe200078e0042 */
[----:B------:R-:W3:Y:S01]  /*02c0*/  LDG.E R7, desc[UR6][R38.64+0x2c] ;  /* 0x00002c0626077981 */ /* 0x000ee2000c1e1900 */
[----:B------:R-:W-:-:S03]  /*02d0*/  LEA R2, R4, UR4, 0xd ;  /* 0x0000000404027c11 */ /* 0x000fc6000f8e68ff */
[----:B------:R-:W3:Y:S01]  /*02e0*/  LDG.E R4, desc[UR6][R38.64+0x20] ;  /* 0x0000200626047981 */ /* 0x000ee2000c1e1900 */
[----:B------:R-:W-:Y:S01]  /*02f0*/  LEA R0, R3, R2, 0x7 ;  /* 0x0000000203007211 */ /* 0x000fe200078e38ff */
[----:B------:R-:W-:Y:S01]  /*0300*/  IMAD.WIDE.U32 R62, R63, 0x4, R66 ;  /* 0x000000043f3e7825 */ /* 0x000fe200078e0042 */
[----:B------:R-:W1:Y:S01]  /*0310*/  LDCU UR4, c[0x0][0x398] ;  /* 0x00007300ff0477ac */ /* 0x000e620008000800 */
[----:B------:R-:W3:Y:S04]  /*0320*/  LDG.E R5, desc[UR6][R38.64+0x24] ;  /* 0x0000240626057981 */ /* 0x000ee8000c1e1900 */
[----:B------:R-:W4:Y:S04]  /*0330*/  LDG.E R8, desc[UR6][R38.64+0x30] ;  /* 0x0000300626087981 */ /* 0x000f28000c1e1900 */
        /* <DEDUP_REMOVED lines=41> */
[----:B--2---:R2:W-:Y:S04]  /*05d0*/  STS.128 [R0], R12 ;  /* 0x0000000c00007388 */ /* 0x0045e80000000c00 */
[----:B-----5:R5:W-:Y:S04]  /*05e0*/  STS.128 [R0+0x10], R16 ;  /* 0x0000101000007388 */ /* 0x020be80000000c00 */
[----:B--2---:R-:W2:Y:S04]  /*05f0*/  LDG.E R12, desc[UR6][R38.64+0x40] ;  /* 0x00004006260c7981 */ /* 0x004ea8000c1e1900 */
[----:B------:R-:W2:Y:S04]  /*0600*/  LDG.E R13, desc[UR6][R38.64+0x44] ;  /* 0x00004406260d7981 */ /* 0x000ea8000c1e1900 */
[----:B------:R-:W2:Y:S04]  /*0610*/  LDG.E R14, desc[UR6][R38.64+0x48] ;  /* 0x00004806260e7981 */ /* 0x000ea8000c1e1900 */
[----:B------:R-:W2:Y:S04]  /*0620*/  LDG.E R15, desc[UR6][R38.64+0x4c] ;  /* 0x00004c06260f7981 */ /* 0x000ea8000c1e1900 */
[----:B-----5:R-:W5:Y:S04]  /*0630*/  LDG.E R16, desc[UR6][R38.64+0x50] ;  /* 0x0000500626107981 */ /* 0x020f68000c1e1900 */
[----:B------:R-:W5:Y:S04]  /*0640*/  LDG.E R17, desc[UR6][R38.64+0x54] ;  /* 0x0000540626117981 */ /* 0x000f68000c1e1900 */
[----:B------:R-:W5:Y:S04]  /*0650*/  LDG.E R18, desc[UR6][R38.64+0x58] ;  /* 0x0000580626127981 */ /* 0x000f68000c1e1900 */
[----:B------:R-:W5:Y:S04]  /*0660*/  LDG.E R19, desc[UR6][R38.64+0x5c] ;  /* 0x00005c0626137981 */ /* 0x000f68000c1e1900 */
[----:B------:R-:W5:Y:S04]  /*0670*/  LDG.E R38, desc[UR6][R62.64+0x28] ;  /* 0x000028063e267981 */ /* 0x000f68000c1e1900 */
[----:B------:R-:W5:Y:S01]  /*0680*/  LDG.E R39, desc[UR6][R62.64+0x2c] ;  /* 0x00002c063e277981 */ /* 0x000f62000c1e1900 */
[----:B-1----:R-:W-:-:S05]  /*0690*/  LEA R60, R60, UR4, 0xa ;  /* 0x000000043c3c7c11 */ /* 0x002fca000f8e50ff */
[----:B------:R-:W-:-:S04]  /*06a0*/  IMAD.WIDE.U32 R60, R60, 0x4, RZ ;  /* 0x000000043c3c7825 */ /* 0x000fc800078e00ff */
[----:B------:R-:W-:Y:S01]  /*06b0*/  IMAD.WIDE.U32 R60, R3, 0x80, R60 ;  /* 0x00000080033c7825 */ /* 0x000fe200078e003c */
[----:B---3--:R1:W-:Y:S02]  /*06c0*/  STS.128 [R0+0x20], R4 ;  /* 0x0000200400007388 */ /* 0x0083e40000000c00 */
[----:B0-----:R-:W-:Y:S02]  /*06d0*/  IADD3 R60, P0, PT, R60, UR8, RZ ;  /* 0x000000083c3c7c10 */ /* 0x001fe4000ff1e0ff */
[----:B----4-:R0:W-:Y:S02]  /*06e0*/  STS.128 [R0+0x30], R8 ;  /* 0x0000300800007388 */ /* 0x0101e40000000c00 */
[----:B------:R-:W-:Y:S02]  /*06f0*/  IADD3.X R61, PT, PT, R61, UR9, RZ, P0, !PT ;  /* 0x000000093d3d7c10 */ /* 0x000fe400087fe4ff */
[----:B------:R3:W-:Y:S04]  /*0700*/  STS.128 [R0+0x60], R20 ;  /* 0x0000601400007388 */ /* 0x0007e80000000c00 */
[----:B------:R4:W-:Y:S01]  /*0710*/  STS.128 [R0+0x70], R24 ;  /* 0x0000701800007388 */ /* 0x0009e20000000c00 */
[----:B-1----:R-:W-:-:S02]  /*0720*/  CS2R R6, SRZ ;  /* 0x0000000000067805 */ /* 0x002fc4000001ff00 */
[----:B------:R-:W-:Y:S01]  /*0730*/  CS2R R4, SRZ ;  /* 0x0000000000047805 */ /* 0x000fe2000001ff00 */
[----:B------:R1:W-:Y:S01]  /*0740*/  STS.128 [R0+0x1000], R28 ;  /* 0x0010001c00007388 */ /* 0x0003e20000000c00 */
[----:B0-----:R-:W-:Y:S02]  /*0750*/  CS2R R10, SRZ ;  /* 0x00000000000a7805 */ /* 0x001fe4000001ff00 */
[----:B------:R-:W-:Y:S02]  /*0760*/  CS2R R8, SRZ ;  /* 0x0000000000087805 */ /* 0x000fe4000001ff00 */
[----:B---3--:R-:W-:Y:S02]  /*0770*/  CS2R R22, SRZ ;  /* 0x0000000000167805 */ /* 0x008fe4000001ff00 */
[----:B------:R-:W-:Y:S02]  /*0780*/  CS2R R20, SRZ ;  /* 0x0000000000147805 */ /* 0x000fe4000001ff00 */
[----:B----4-:R-:W-:-:S02]  /*0790*/  CS2R R26, SRZ ;  /* 0x00000000001a7805 */ /* 0x010fc4000001ff00 */
[----:B------:R-:W-:Y:S01]  /*07a0*/  CS2R R24, SRZ ;  /* 0x0000000000187805 */ /* 0x000fe2000001ff00 */
[----:B------:R-:W-:Y:S01]  /*07b0*/  UMOV UR4, 0x40 ;  /* 0x0000004000047882 */ /* 0x000fe20000000000 */
[----:B------:R0:W-:Y:S01]  /*07c0*/  STS.128 [R0+0x1010], R32 ;  /* 0x0010102000007388 */ /* 0x0001e20000000c00 */
[----:B-1----:R-:W-:Y:S02]  /*07d0*/  CS2R R30, SRZ ;  /* 0x00000000001e7805 */ /* 0x002fe4000001ff00 */
[----:B------:R-:W-:Y:S02]  /*07e0*/  CS2R R28, SRZ ;  /* 0x00000000001c7805 */ /* 0x000fe4000001ff00 */
[----:B0-----:R-:W-:Y:S02]  /*07f0*/  CS2R R34, SRZ ;  /* 0x0000000000227805 */ /* 0x001fe4000001ff00 */
[----:B------:R-:W-:Y:S01]  /*0800*/  CS2R R32, SRZ ;  /* 0x0000000000207805 */ /* 0x000fe2000001ff00 */
[----:B------:R-:W-:Y:S04]  /*0810*/  STS.128 [R0+0x1030], R40 ;  /* 0x0010302800007388 */ /* 0x000fe80000000c00 */
[----:B------:R-:W-:Y:S04]  /*0820*/  STS.128 [R0+0x1040], R44 ;  /* 0x0010402c00007388 */ /* 0x000fe80000000c00 */
[----:B------:R-:W-:Y:S04]  /*0830*/  STS.128 [R0+0x1050], R48 ;  /* 0x0010503000007388 */ /* 0x000fe80000000c00 */
[----:B------:R-:W-:Y:S04]  /*0840*/  STS.128 [R0+0x1060], R52 ;  /* 0x0010603400007388 */ /* 0x000fe80000000c00 */
[----:B------:R-:W-:Y:S04]  /*0850*/  STS.128 [R0+0x1070], R56 ;  /* 0x0010703800007388 */ /* 0x000fe80000000c00 */
[----:B--2---:R0:W-:Y:S04]  /*0860*/  STS.128 [R0+0x40], R12 ;  /* 0x0000400c00007388 */ /* 0x0041e80000000c00 */
[----:B-----5:R1:W-:Y:S01]  /*0870*/  STS.128 [R0+0x50], R16 ;  /* 0x0000501000007388 */ /* 0x0203e20000000c00 */
[----:B0-----:R-:W-:-:S02]  /*0880*/  CS2R R14, SRZ ;  /* 0x00000000000e7805 */ /* 0x001fc4000001ff00 */
[----:B------:R-:W-:Y:S01]  /*0890*/  CS2R R12, SRZ ;  /* 0x00000000000c7805 */ /* 0x000fe2000001ff00 */
[----:B------:R0:W-:Y:S01]  /*08a0*/  STS.128 [R0+0x1020], R36 ;  /* 0x0010202400007388 */ /* 0x0001e20000000c00 */
[----:B-1----:R-:W-:Y:S02]  /*08b0*/  CS2R R18, SRZ ;  /* 0x0000000000127805 */ /* 0x002fe4000001ff00 */
[----:B------:R-:W-:Y:S01]  /*08c0*/  CS2R R16, SRZ ;  /* 0x0000000000107805 */ /* 0x000fe2000001ff00 */
[----:B------:R-:W-:-:S06]  /*08d0*/  NOP ;  /* 0x0000000000007918 */ /* 0x000fcc0000000000 */
.L_x_1:
[----:B------:R-:W-:Y:S01]  /*08e0*/  MOV R68, R60 ;  /* 0x0000003c00447202 */ /* 0x000fe20000000f00 */
[----:B------:R-:W1:Y:S01]  /*08f0*/  LDS.128 R40, [R2+UR4+-0x30] ;  /* 0xffffd00402287984 */ /* 0x000e620008000c00 */
[----:B------:R-:W-:-:S03]  /*0900*/  MOV R69, R61 ;  /* 0x0000003d00457202 */ /* 0x000fc60000000f00 */
[----:B0-----:R-:W0:Y:S04]  /*0910*/  LDS.128 R36, [R2+UR4+-0x40] ;  /* 0xffffc00402247984 */ /* 0x001e280008000c00 */
[----:B------:R-:W1:Y:S04]  /*0920*/  LDG.E R59, desc[UR6][R68.64] ;  /* 0x00000006443b7981 */ /* 0x000e68000c1e1900 */
[----:B------:R-:W2:Y:S04]  /*0930*/  LDG.E R58, desc[UR6][R68.64+0x4] ;  /* 0x00000406443a7981 */ /* 0x000ea8000c1e1900 */
[----:B------:R-:W3:Y:S04]  /*0940*/  LDG.E R57, desc[UR6][R68.64+0x8] ;  /* 0x0000080644397981 */ /* 0x000ee8000c1e1900 */
[----:B------:R-:W4:Y:S04]  /*0950*/  LDG.E R56, desc[UR6][R68.64+0xc] ;  /* 0x00000c0644387981 */ /* 0x000f28000c1e1900 */
[----:B------:R-:W5:Y:S04]  /*0960*/  LDS.128 R44, [R2+UR4+-0x20] ;  /* 0xffffe004022c7984 */ /* 0x000f680008000c00 */
[----:B------:R-:W5:Y:S04]  /*0970*/  LDS.128 R48, [R2+UR4+-0x10] ;  /* 0xfffff00402307984 */ /* 0x000f680008000c00 */
[----:B------:R-:W5:Y:S01]  /*0980*/  LDS.128 R52, [R2+UR4] ;  /* 0x0000000402347984 */ /* 0x000f620008000c00 */
[C---:B-1----:R-:W-:Y:S01]  /*0990*/  FFMA R65, R59.reuse, R40, R28 ;  /* 0x000000283b417223 */ /* 0x042fe2000000001c */
[C---:B0-----:R-:W-:Y:S01]  /*09a0*/  FFMA R61, R59.reuse, R36, R32 ;  /* 0x000000243b3d7223 */ /* 0x041fe20000000020 */
[C---:B------:R-:W-:Y:S01]  /*09b0*/  FFMA R60, R59.reuse, R37, R33 ;  /* 0x000000253b3c7223 */ /* 0x040fe20000000021 */
[C---:B------:R-:W-:Y:S01]  /*09c0*/  FFMA R63, R59.reuse, R38, R34 ;  /* 0x000000263b3f7223 */ /* 0x040fe20000000022 */
[C---:B------:R-:W-:Y:S01]  /*09d0*/  FFMA R62, R59.reuse, R39, R35 ;  /* 0x000000273b3e7223 */ /* 0x040fe20000000023 */
[C---:B------:R-:W-:Y:S01]  /*09e0*/  FFMA R40, R59.reuse, R41, R29 ;  /* 0x000000293b287223 */ /* 0x040fe2000000001d */
[C---:B------:R-:W-:Y:S01]  /*09f0*/  FFMA R41, R59.reuse, R42, R30 ;  /* 0x0000002a3b297223 */ /* 0x040fe2000000001e */
[----:B------:R-:W0:Y:S01]  /*0a00*/  LDS.128 R32, [R2+UR4+0x10] ;  /* 0x0000100402207984 */ /* 0x000e220008000c00 */
[C---:B------:R-:W-:Y:S01]  /*0a10*/  FFMA R42, R59.reuse, R43, R31 ;  /* 0x0000002b3b2a7223 */ /* 0x040fe2000000001f */
[C---:B-----5:R-:W-:Y:S01]  /*0a20*/  FFMA R43, R59.reuse, R44, R24 ;  /* 0x0000002c3b2b7223 */ /* 0x060fe20000000018 */
[C---:B------:R-:W-:Y:S01]  /*0a30*/  FFMA R44, R59.reuse, R45, R25 ;  /* 0x0000002d3b2c7223 */ /* 0x040fe20000000019 */
[----:B------:R-:W1:Y:S01]  /*0a40*/  LDS.128 R28, [R2+UR4+0x20] ;  /* 0x00002004021c7984 */ /* 0x000e620008000c00 */
[C---:B------:R-:W-:Y:S01]  /*0a50*/  FFMA R45, R59.reuse, R46, R26 ;  /* 0x0000002e3b2d7223 */ /* 0x040fe2000000001a */
[C---:B------:R-:W-:Y:S01]  /*0a60*/  FFMA R46, R59.reuse, R47, R27 ;  /* 0x0000002f3b2e7223 */ /* 0x040fe2000000001b */
[C---:B------:R-:W-:Y:S01]  /*0a70*/  FFMA R47, R59.reuse, R48, R12 ;  /* 0x000000303b2f7223 */ /* 0x040fe2000000000c */
[----:B------:R-:W5:Y:S01]  /*0a80*/  LDS.128 R24, [R2+UR4+0x30] ;  /* 0x0000300402187984 */ /* 0x000f620008000c00 */
[C---:B------:R-:W-:Y:S01]  /*0a90*/  FFMA R48, R59.reuse, R49, R13 ;  /* 0x000000313b307223 */ /* 0x040fe2000000000d */
[C---:B------:R-:W-:Y:S01]  /*0aa0*/  FFMA R49, R59.reuse, R50, R14 ;  /* 0x000000323b317223 */ /* 0x040fe2000000000e */
[C---:B------:R-:W-:Y:S01]  /*0ab0*/  FFMA R50, R59.reuse, R51, R15 ;  /* 0x000000333b327223 */ /* 0x040fe2000000000f */
[C---:B------:R-:W-:Y:S01]  /*0ac0*/  FFMA R51, R59.reuse, R52, R16 ;  /* 0x000000343b337223 */ /* 0x040fe20000000010 */
[C---:B------:R-:W-:Y:S01]  /*0ad0*/  FFMA R52, R59.reuse, R53, R17 ;  /* 0x000000353b347223 */ /* 0x040fe20000000011 */
[C---:B------:R-:W-:Y:S01]  /*0ae0*/  FFMA R53, R59.reuse, R54, R18 ;  /* 0x000000363b357223 */ /* 0x040fe20000000012 */
[C---:B------:R-:W-:Y:S01]  /*0af0*/  FFMA R54, R59.reuse, R55, R19 ;  /* 0x000000373b367223 */ /* 0x040fe20000000013 */
[----:B------:R-:W2:Y:S04]  /*0b00*/  LDS.128 R12, [R2+UR4+0x50] ;  /* 0x00005004020c7984 */ /* 0x000ea80008000c00 */
[----:B------:R-:W3:Y:S04]  /*0b10*/  LDS.128 R16, [R2+UR4+0x60] ;  /* 0x0000600402107984 */ /* 0x000ee80008000c00 */
[----:B------:R-:W4:Y:S01]  /*0b20*/  LDS.128 R36, [R2+UR4+0x40] ;  /* 0x0000400402247984 */ /* 0x000f220008000c00 */
[C---:B0-----:R-:W-:Y:S01]  /*0b30*/  FFMA R55, R59.reuse, R32, R20 ;  /* 0x000000203b377223 */ /* 0x041fe20000000014 */
[C---:B------:R-:W-:Y:S01]  /*0b40*/  FFMA R32, R59.reuse, R35, R23 ;  /* 0x000000233b207223 */ /* 0x040fe20000000017 */
[C---:B------:R-:W-:Y:S01]  /*0b50*/  FFMA R64, R59.reuse, R33, R21 ;  /* 0x000000213b407223 */ /* 0x040fe20000000015 */
[C---:B------:R-:W-:Y:S01]  /*0b60*/  FFMA R33, R59.reuse, R34, R22 ;  /* 0x000000223b217223 */ /* 0x040fe20000000016 */
[C---:B-1----:R-:W-:Y:S01]  /*0b70*/  FFMA R35, R59.reuse, R28, R8 ;  /* 0x0000001c3b237223 */ /* 0x042fe20000000008 */
[C---:B------:R-:W-:Y:S01]  /*0b80*/  FFMA R28, R59.reuse, R29, R9 ;  /* 0x0000001d3b1c7223 */ /* 0x040fe20000000009 */
[C---:B------:R-:W-:Y:S01]  /*0b90*/  FFMA R29, R59.reuse, R30, R10 ;  /* 0x0000001e3b1d7223 */ /* 0x040fe2000000000a */
[C---:B------:R-:W-:Y:S01]  /*0ba0*/  FFMA R30, R59.reuse, R31, R11 ;  /* 0x0000001f3b1e7223 */ /* 0x040fe2000000000b */
[C---:B-----5:R-:W-:Y:S01]  /*0bb0*/  FFMA R31, R59.reuse, R24, R4 ;  /* 0x000000183b1f7223 */ /* 0x060fe20000000004 */
[C---:B------:R-:W-:Y:S01]  /*0bc0*/  FFMA R34, R59.reuse, R25, R5 ;  /* 0x000000193b227223 */ /* 0x040fe20000000005 */
[C---:B------:R-:W-:Y:S01]  /*0bd0*/  FFMA R70, R59.reuse, R26, R6 ;  /* 0x0000001a3b467223 */ /* 0x040fe20000000006 */
[----:B------:R-:W-:Y:S01]  /*0be0*/  FFMA R72, R59, R27, R7 ;  /* 0x0000001b3b487223 */ /* 0x000fe20000000007 */
[----:B------:R-:W0:Y:S04]  /*0bf0*/  LDS.128 R8, [R2+UR4+0x70] ;  /* 0x0000700402087984 */ /* 0x000e280008000c00 */
[----:B------:R-:W1:Y:S01]  /*0c00*/  LDS.128 R4, [R2+UR4+0x80] ;  /* 0x0000800402047984 */ /* 0x000e620008000c00 */
[C---:B--2---:R-:W-:Y:S01]  /*0c10*/  FFMA R65, R58.reuse, R12, R65 ;  /* 0x0000000c3a417223 */ /* 0x044fe20000000041 */
[C---:B------:R-:W-:Y:S01]  /*0c20*/  FFMA R40, R58.reuse, R13, R40 ;  /* 0x0000000d3a287223 */ /* 0x040fe20000000028 */
[C---:B------:R-:W-:Y:S01]  /*0c30*/  FFMA R41, R58.reuse, R14, R41 ;  /* 0x0000000e3a297223 */ /* 0x040fe20000000029 */
[C---:B---3--:R-:W-:Y:S01]  /*0c40*/  FFMA R43, R58.reuse, R16, R43 ;  /* 0x000000103a2b7223 */ /* 0x048fe2000000002b */
[C---:B------:R-:W-:Y:S01]  /*0c50*/  FFMA R44, R58.reuse, R17, R44 ;  /* 0x000000113a2c7223 */ /* 0x040fe2000000002c */
[C---:B------:R-:W-:Y:S01]  /*0c60*/  FFMA R45, R58.reuse, R18, R45 ;  /* 0x000000123a2d7223 */ /* 0x040fe2000000002d */
[C---:B------:R-:W-:Y:S01]  /*0c70*/  FFMA R46, R58.reuse, R19, R46 ;  /* 0x000000133a2e7223 */ /* 0x040fe2000000002e */
[C---:B------:R-:W-:Y:S01]  /*0c80*/  FFMA R42, R58.reuse, R15, R42 ;  /* 0x0000000f3a2a7223 */ /* 0x040fe2000000002a */
[----:B------:R-:W2:Y:S01]  /*0c90*/  LDS.128 R16, [R2+UR4+0xe0] ;  /* 0x0000e00402107984 */ /* 0x000ea20008000c00 */
[C---:B----4-:R-:W-:Y:S01]  /*0ca0*/  FFMA R36, R58.reuse, R36, R61 ;  /* 0x000000243a247223 */ /* 0x050fe2000000003d */
[C---:B------:R-:W-:Y:S01]  /*0cb0*/  FFMA R60, R58.reuse, R37, R60 ;  /* 0x000000253a3c7223 */ /* 0x040fe2000000003c */
[C---:B------:R-:W-:Y:S01]  /*0cc0*/  FFMA R63, R58.reuse, R38, R63 ;  /* 0x000000263a3f7223 */ /* 0x040fe2000000003f */
[----:B------:R-:W3:Y:S01]  /*0cd0*/  LDS.128 R20, [R2+UR4+0x90] ;  /* 0x0000900402147984 */ /* 0x000ee20008000c00 */
[----:B------:R-:W-:-:S03]  /*0ce0*/  FFMA R62, R58, R39, R62 ;  /* 0x000000273a3e7223 */ /* 0x000fc6000000003e */
[----:B------:R-:W4:Y:S04]  /*0cf0*/  LDS.128 R12, [R2+UR4+0xb0] ;  /* 0x0000b004020c7984 */ /* 0x000f280008000c00 */
[----:B------:R-:W5:Y:S01]  /*0d00*/  LDS.128 R24, [R2+UR4+0xa0] ;  /* 0x0000a00402187984 */ /* 0x000f620008000c00 */
        /* <DEDUP_REMOVED lines=8> */
[----:B------:R-:W0:Y:S04]  /*0d90*/  LDS.128 R8, [R2+UR4+0xc0] ;  /* 0x0000c00402087984 */ /* 0x000e280008000c00 */
[----:B------:R-:W1:Y:S01]  /*0da0*/  LDS.128 R4, [R2+UR4+0xd0] ;  /* 0x0000d00402047984 */ /* 0x000e620008000c00 */
[C---:B--2---:R-:W-:Y:S01]  /*0db0*/  FFMA R43, R57.reuse, R16, R43 ;  /* 0x00000010392b7223 */ /* 0x044fe2000000002b */
[C---:B------:R-:W-:Y:S01]  /*0dc0*/  FFMA R44, R57.reuse, R17, R44 ;  /* 0x00000011392c7223 */ /* 0x040fe2000000002c */
[C---:B------:R-:W-:Y:S01]  /*0dd0*/  FFMA R45, R57.reuse, R18, R45 ;  /* 0x00000012392d7223 */ /* 0x040fe2000000002d */
[----:B------:R-:W-:Y:S01]  /*0de0*/  FFMA R46, R57, R19, R46 ;  /* 0x00000013392e7223 */ /* 0x000fe2000000002e */
[C---:B---3--:R-:W-:Y:S01]  /*0df0*/  FFMA R55, R58.reuse, R20, R55 ;  /* 0x000000143a377223 */ /* 0x048fe20000000037 */
[C---:B------:R-:W-:Y:S01]  /*0e00*/  FFMA R64, R58.reuse, R21, R64 ;  /* 0x000000153a407223 */ /* 0x040fe20000000040 */
[C---:B------:R-:W-:Y:S01]  /*0e10*/  FFMA R39, R58.reuse, R22, R33 ;  /* 0x000000163a277223 */ /* 0x040fe20000000021 */
[C---:B------:R-:W-:Y:S01]  /*0e20*/  FFMA R74, R58.reuse, R23, R32 ;  /* 0x000000173a4a7223 */ /* 0x040fe20000000020 */
[C---:B----4-:R-:W-:Y:S01]  /*0e30*/  FFMA R71, R58.reuse, R12, R31 ;  /* 0x0000000c3a477223 */ /* 0x050fe2000000001f */
[C---:B------:R-:W-:Y:S01]  /*0e40*/  FFMA R73, R58.reuse, R13, R34 ;  /* 0x0000000d3a497223 */ /* 0x040fe20000000022 */
[C---:B------:R-:W-:Y:S01]  /*0e50*/  FFMA R61, R58.reuse, R14, R70 ;  /* 0x0000000e3a3d7223 */ /* 0x040fe20000000046 */
[C---:B------:R-:W-:Y:S01]  /*0e60*/  FFMA R72, R58.reuse, R15, R72 ;  /* 0x0000000f3a487223 */ /* 0x040fe20000000048 */
[----:B------:R-:W2:Y:S01]  /*0e70*/  LDS.128 R16, [R2+UR4+0x130] ;  /* 0x0001300402107984 */ /* 0x000ea20008000c00 */
[C---:B-----5:R-:W-:Y:S01]  /*0e80*/  FFMA R37, R58.reuse, R24, R35 ;  /* 0x000000183a257223 */ /* 0x060fe20000000023 */
[C---:B------:R-:W-:Y:S01]  /*0e90*/  FFMA R38, R58.reuse, R25, R28 ;  /* 0x000000193a267223 */ /* 0x040fe2000000001c */
[C---:B------:R-:W-:Y:S01]  /*0ea0*/  FFMA R59, R58.reuse, R26, R29 ;  /* 0x0000001a3a3b7223 */ /* 0x040fe2000000001d */
[----:B------:R-:W3:Y:S01]  /*0eb0*/  LDS.128 R20, [R2+UR4+0xf0] ;  /* 0x0000f00402147984 */ /* 0x000ee20008000c00 */
[----:B------:R-:W-:-:S03]  /*0ec0*/  FFMA R76, R58, R27, R30 ;  /* 0x0000001b3a4c7223 */ /* 0x000fc6000000001e */
[----:B------:R-:W4:Y:S04]  /*0ed0*/  LDS.128 R12, [R2+UR4+0x100] ;  /* 0x00010004020c7984 */ /* 0x000f280008000c00 */
[----:B------:R-:W5:Y:S04]  /*0ee0*/  LDS.128 R32, [R2+UR4+0x140] ;  /* 0x0001400402207984 */ /* 0x000f680008000c00 */
[----:B------:R-:W5:Y:S04]  /*0ef0*/  LDS.128 R28, [R2+UR4+0x150] ;  /* 0x00015004021c7984 */ /* 0x000f680008000c00 */
        /* <DEDUP_REMOVED lines=14> */
[C---:B------:R-:W-:Y:S01]  /*0fe0*/  FFMA R72, R57.reuse, R19, R72 ;  /* 0x0000001339487223 */ /* 0x040fe20000000048 */
        /* <DEDUP_REMOVED lines=9> */
[----:B-----5:R-:W-:Y:S01]  /*1080*/  FFMA R33, R56, R33, R60 ;  /* 0x0000002138217223 */ /* 0x020fe2000000003c */
[----:B------:R-:W-:Y:S01]  /*1090*/  IADD3 R60, P0, PT, R68, 0x10, RZ ;  /* 0x00000010443c7810 */ /* 0x000fe20007f1e0ff */
[C---:B------:R-:W-:Y:S01]  /*10a0*/  FFMA R32, R56.reuse, R32, R75 ;  /* 0x0000002038207223 */ /* 0x040fe2000000004b */
[----:B------:R-:W3:Y:S01]  /*10b0*/  LDS.128 R12, [R2+UR4+0x170] ;  /* 0x00017004020c7984 */ /* 0x000ee20008000c00 */
[C---:B------:R-:W-:Y:S01]  /*10c0*/  FFMA R34, R56.reuse, R34, R63 ;  /* 0x0000002238227223 */ /* 0x040fe2000000003f */
[C---:B------:R-:W-:Y:S01]  /*10d0*/  FFMA R35, R56.reuse, R35, R62 ;  /* 0x0000002338237223 */ /* 0x040fe2000000003e */
[C---:B------:R-:W-:Y:S01]  /*10e0*/  FFMA R28, R56.reuse, R28, R65 ;  /* 0x0000001c381c7223 */ /* 0x040fe20000000041 */
[----:B------:R-:W4:Y:S01]  /*10f0*/  LDS.128 R20, [R2+UR4+0x190] ;  /* 0x0001900402147984 */ /* 0x000f220008000c00 */
[C---:B------:R-:W-:Y:S01]  /*1100*/  FFMA R29, R56.reuse, R29, R40 ;  /* 0x0000001d381d7223 */ /* 0x040fe20000000028 */
[C---:B------:R-:W-:Y:S01]  /*1110*/  FFMA R30, R56.reuse, R30, R41 ;  /* 0x0000001e381e7223 */ /* 0x040fe20000000029 */
[C---:B------:R-:W-:Y:S01]  /*1120*/  FFMA R31, R56.reuse, R31, R42 ;  /* 0x0000001f381f7223 */ /* 0x040fe2000000002a */
[C---:B------:R-:W-:Y:S01]  /*1130*/  FFMA R24, R56.reuse, R24, R43 ;  /* 0x0000001838187223 */ /* 0x040fe2000000002b */
[C---:B------:R-:W-:Y:S01]  /*1140*/  FFMA R25, R56.reuse, R25, R44 ;  /* 0x0000001938197223 */ /* 0x040fe2000000002c */
[C---:B------:R-:W-:Y:S01]  /*1150*/  FFMA R26, R56.reuse, R26, R45 ;  /* 0x0000001a381a7223 */ /* 0x040fe2000000002d */
[----:B------:R-:W-:Y:S01]  /*1160*/  FFMA R27, R56, R27, R46 ;  /* 0x0000001b381b7223 */ /* 0x000fe2000000002e */
[----:B------:R-:W-:Y:S01]  /*1170*/  IADD3.X R61, PT, PT, RZ, R69, RZ, P0, !PT ;  /* 0x00000045ff3d7210 */ /* 0x000fe200007fe4ff */
[C---:B0-----:R-:W-:Y:S01]  /*1180*/  FFMA R55, R57.reuse, R8, R55 ;  /* 0x0000000839377223 */ /* 0x041fe20000000037 */
[C---:B------:R-:W-:Y:S01]  /*1190*/  FFMA R64, R57.reuse, R9, R64 ;  /* 0x0000000939407223 */ /* 0x040fe20000000040 */
[C---:B------:R-:W-:Y:S01]  /*11a0*/  FFMA R39, R57.reuse, R10, R39 ;  /* 0x0000000a39277223 */ /* 0x040fe20000000027 */
[C---:B------:R-:W-:Y:S01]  /*11b0*/  FFMA R74, R57.reuse, R11, R74 ;  /* 0x0000000b394a7223 */ /* 0x040fe2000000004a */
[C---:B-1----:R-:W-:Y:S01]  /*11c0*/  FFMA R37, R57.reuse, R4, R37 ;  /* 0x0000000439257223 */ /* 0x042fe20000000025 */
[C---:B------:R-:W-:Y:S01]  /*11d0*/  FFMA R38, R57.reuse, R5, R38 ;  /* 0x0000000539267223 */ /* 0x040fe20000000026 */
[C---:B------:R-:W-:Y:S01]  /*11e0*/  FFMA R59, R57.reuse, R6, R59 ;  /* 0x00000006393b7223 */ /* 0x040fe2000000003b */
[----:B------:R-:W-:Y:S01]  /*11f0*/  FFMA R76, R57, R7, R76 ;  /* 0x00000007394c7223 */ /* 0x000fe2000000004c */
[----:B------:R-:W0:Y:S04]  /*1200*/  LDS.128 R8, [R2+UR4+0x1a0] ;  /* 0x0001a00402087984 */ /* 0x000e280008000c00 */
[----:B------:R-:W1:Y:S01]  /*1210*/  LDS.128 R4, [R2+UR4+0x1b0] ;  /* 0x0001b00402047984 */ /* 0x000e620008000c00 */
[----:B------:R-:W-:-:S04]  /*1220*/  UIADD3 UR4, UPT, UPT, UR4, 0x200, URZ ;  /* 0x0000020004047890 */ /* 0x000fc8000fffe0ff */
[----:B------:R-:W-:Y:S01]  /*1230*/  UISETP.NE.AND UP0, UPT, UR4, 0x1040, UPT ;  /* 0x000010400400788c */ /* 0x000fe2000bf05270 */
        /* <DEDUP_REMOVED lines=20> */
[----:B------:R-:W-:Y:S06]  /*1380*/  BRA.U UP0, `(.L_x_1) ;  /* 0xfffffff500547547 */ /* 0x000fec000b83ffff */
[C---:B------:R-:W-:Y:S01]  /*1390*/  IMAD R2, R3.reuse, -0x7c, R0 ;  /* 0xffffff8403027824 */ /* 0x040fe200078e0200 */
[----:B------:R-:W-:Y:S01]  /*13a0*/  STS.128 [R0+0x1000], R32 ;  /* 0x0010002000007388 */ /* 0x000fe20000000c00 */
[----:B------:R-:W-:-:S03]  /*13b0*/  IMAD.WIDE.U32 R66, R3, 0x4, R66 ;  /* 0x0000000403427825 */ /* 0x000fc600078e0042 */
[----:B------:R-:W-:Y:S04]  /*13c0*/  STS.128 [R0+0x1010], R28 ;  /* 0x0010101c00007388 */ /* 0x000fe80000000c00 */
[----:B------:R-:W-:Y:S04]  /*13d0*/  STS.128 [R0+0x1020], R24 ;  /* 0x0010201800007388 */ /* 0x000fe80000000c00 */
[----:B------:R-:W-:Y:S04]  /*13e0*/  STS.128 [R0+0x1030], R12 ;  /* 0x0010300c00007388 */ /* 0x000fe80000000c00 */
[----:B------:R-:W-:Y:S04]  /*13f0*/  STS.128 [R0+0x1040], R16 ;  /* 0x0010401000007388 */ /* 0x000fe80000000c00 */
[----:B------:R-:W-:Y:S04]  /*1400*/  STS.128 [R0+0x1050], R20 ;  /* 0x0010501400007388 */ /* 0x000fe80000000c00 */
[----:B------:R-:W-:Y:S04]  /*1410*/  STS.128 [R0+0x1060], R8 ;  /* 0x0010600800007388 */ /* 0x000fe80000000c00 */
[----:B------:R-:W-:Y:S04]  /*1420*/  STS.128 [R0+0x1070], R4 ;  /* 0x0010700400007388 */ /* 0x000fe80000000c00 */
[----:B------:R-:W0:Y:S04]  /*1430*/  LDS R37, [R2+0x1000] ;  /* 0x0010000002257984 */ /* 0x000e280000000800 */
[----:B------:R-:W1:Y:S04]  /*1440*/  LDS R39, [R2+0x1080] ;  /* 0x0010800002277984 */ /* 0x000e680000000800 */
[----:B------:R-:W2:Y:S04]  /*1450*/  LDS R33, [R2+0x1100] ;  /* 0x0011000002217984 */ /* 0x000ea80000000800 */
[----:B------:R-:W3:Y:S04]  /*1460*/  LDS R29, [R2+0x1180] ;  /* 0x00118000021d7984 */ /* 0x000ee80000000800 */
[----:B------:R-:W4:Y:S04]  /*1470*/  LDS R25, [R2+0x1200] ;  /* 0x0012000002197984 */ /* 0x000f280000000800 */
[----:B------:R-:W5:Y:S04]  /*1480*/  LDS R13, [R2+0x1280] ;  /* 0x00128000020d7984 */ /* 0x000f680000000800 */
        /* <DEDUP_REMOVED lines=26> */
[----:B0-----:R-:W-:Y:S04]  /*1630*/  STG.E desc[UR6][R66.64], R37 ;  /* 0x0000002542007986 */ /* 0x001fe8000c101906 */
[----:B-1----:R-:W-:Y:S04]  /*1640*/  STG.E desc[UR6][R66.64+0x80], R39 ;  /* 0x0000802742007986 */ /* 0x002fe8000c101906 */
[----:B--2---:R-:W-:Y:S04]  /*1650*/  STG.E desc[UR6][R66.64+0x100], R33 ;  /* 0x0001002142007986 */ /* 0x004fe8000c101906 */
[----:B---3--:R-:W-:Y:S04]  /*1660*/  STG.E desc[UR6][R66.64+0x180], R29 ;  /* 0x0001801d42007986 */ /* 0x008fe8000c101906 */
[----:B----4-:R-:W-:Y:S04]  /*1670*/  STG.E desc[UR6][R66.64+0x200], R25 ;  /* 0x0002001942007986 */ /* 0x010fe8000c101906 */
[----:B-----5:R-:W-:Y:S04]  /*1680*/  STG.E desc[UR6][R66.64+0x280], R13 ;  /* 0x0002800d42007986 */ /* 0x020fe8000c101906 */
[----:B------:R-:W-:Y:S04]  /*1690*/  STG.E desc[UR6][R66.64+0x300], R15 ;  /* 0x0003000f42007986 */ /* 0x000fe8000c101906 */
        /* <DEDUP_REMOVED lines=24> */
[----:B------:R-:W-:Y:S01]  /*1820*/  STG.E desc[UR6][R66.64+0xf80], R69 ;  /* 0x000f804542007986 */ /* 0x000fe2000c101906 */
[----:B------:R-:W-:Y:S05]  /*1830*/  EXIT ;  /* 0x000000000000794d */ /* 0x000fea0003800000 */
.L_x_2:
[----:B------:R-:W-:-:S00]  /*1840*/  BRA `(.L_x_2) ;  /* 0xfffffffc00fc7947 */ /* 0x000fc0000383ffff */
[----:B------:R-:W-:-:S00]  /*1850*/  NOP ;  /* 0x0000000000007918 */ /* 0x000fc00000000000 */
        /* <DEDUP_REMOVED lines=10> */
.L_x_23:


//--------------------- .text._Z49kernel_A_full_B_SparseXDense_Distribute_Rows_of_BPKfiS0_iPfijPj --------------------------
	.section	.text._Z49kernel_A_full_B_SparseXDense_Distribute_Rows_of_BPKfiS0_iPfijPj,"ax",@progbits
	.align	128
        .global         _Z49kernel_A_full_B_SparseXDense_Distribute_Rows_of_BPKfiS0_iPfijPj
        .type           _Z49kernel_A_full_B_SparseXDense_Distribute_Rows_of_BPKfiS0_iPfijPj,@function
        .size           _Z49kernel_A_full_B_SparseXDense_Distribute_Rows_of_BPKfiS0_iPfijPj,(.L_x_24 - _Z49kernel_A_full_B_SparseXDense_Distribute_Rows_of_BPKfiS0_iPfijPj)
        .other          _Z49kernel_A_full_B_SparseXDense_Distribute_Rows_of_BPKfiS0_iPfijPj,@"STO_CUDA_ENTRY STV_DEFAULT"
_Z49kernel_A_full_B_SparseXDense_Distribute_Rows_of_BPKfiS0_iPfijPj:
.text._Z49kernel_A_full_B_SparseXDense_Distribute_Rows_of_BPKfiS0_iPfijPj:
[----:B------:R-:W0:Y:S01]  /*0000*/  LDC R1, c[0x0][0x37c] ;  /* 0x0000df00ff017b82 */ /* 0x000e220000000800 */
[----:B------:R-:W1:Y:S01]  /*0010*/  S2R R2, SR_TID.Y ;  /* 0x0000000000027919 */ /* 0x000e620000002200 */
[----:B------:R-:W1:Y:S01]  /*0020*/  LDCU UR4, c[0x0][0x364] ;  /* 0x00006c80ff0477ac */ /* 0x000e620008000800 */
[----:B0-----:R-:W-:Y:S01]  /*0030*/  IADD3 R1, PT, PT, R1, -0x1000, RZ ;  /* 0xfffff00001017810 */ /* 0x001fe20007ffe0ff */
[----:B------:R-:W1:Y:S01]  /*0040*/  S2R R0, SR_CTAID.X ;  /* 0x0000000000007919 */ /* 0x000e620000002500 */
[----:B------:R-:W0:Y:S01]  /*0050*/  LDCU UR5, c[0x0][0x3ac] ;  /* 0x00007580ff0577ac */ /* 0x000e220008000800 */
[----:B-1----:R-:W-:-:S05]  /*0060*/  IMAD R3, R0, UR4, R2 ;  /* 0x0000000400037c24 */ /* 0x002fca000f8e0202 */
[----:B0-----:R-:W-:-:S13]  /*0070*/  ISETP.GE.U32.AND P0, PT, R3, UR5, PT ;  /* 0x0000000503007c0c */ /* 0x001fda000bf06070 */
        /* <DEDUP_REMOVED lines=11> */
.L_x_3:
[----:B------:R-:W0:Y:S01]  /*0130*/  S2R R19, SR_TID.X ;  /* 0x0000000000137919 */ /* 0x000e220000002100 */
[----:B------:R-:W1:Y:S01]  /*0140*/  LDCU UR4, c[0x0][0x388] ;  /* 0x00007100ff0477ac */ /* 0x000e620008000800 */
[----:B------:R-:W-:Y:S01]  /*0150*/  STL.128 [R1], RZ ;  /* 0x000000ff01007387 */ /* 0x000fe20000100c00 */
[----:B------:R-:W2:Y:S03]  /*0160*/  LDCU.64 UR8, c[0x0][0x380] ;  /* 0x00007000ff0877ac */ /* 0x000ea60008000a00 */
[----:B------:R-:W-:Y:S04]  /*0170*/  STL.128 [R1+0x10], RZ ;  /* 0x000010ff01007387 */ /* 0x000fe80000100c00 */
[----:B------:R-:W-:Y:S04]  /*0180*/  STL.128 [R1+0x20], RZ ;  /* 0x000020ff01007387 */ /* 0x000fe80000100c00 */
[----:B------:R-:W-:Y:S01]  /*0190*/  STL.128 [R1+0x30], RZ ;  /* 0x000030ff01007387 */ /* 0x000fe20000100c00 */
[----:B-1----:R-:W-:-:S03]  /*01a0*/  LEA R4, R3, UR4, 0xa ;  /* 0x0000000403047c11 */ /* 0x002fc6000f8e50ff */
[----:B------:R-:W-:Y:S04]  /*01b0*/  STL.128 [R1+0x40], RZ ;  /* 0x000040ff01007387 */ /* 0x000fe80000100c00 */
[----:B------:R-:W-:Y:S04]  /*01c0*/  STL.128 [R1+0x50], RZ ;  /* 0x000050ff01007387 */ /* 0x000fe80000100c00 */
[----:B------:R-:W-:Y:S01]  /*01d0*/  STL.128 [R1+0x60], RZ ;  /* 0x000060ff01007387 */ /* 0x000fe20000100c00 */
[----:B0-----:R-:W-:-:S03]  /*01e0*/  LEA R4, P0, R19, R4, 0x5 ;  /* 0x0000000413047211 */ /* 0x001fc600078028ff */
[----:B------:R-:W-:Y:S01]  /*01f0*/  STL.128 [R1+0x70], RZ ;  /* 0x000070ff01007387 */ /* 0x000fe20000100c00 */
[----:B------:R-:W-:-:S03]  /*0200*/  IADD3.X R5, PT, PT, RZ, RZ, RZ, P0, !PT ;  /* 0x000000ffff057210 */ /* 0x000fc600007fe4ff */
[----:B------:R-:W-:Y:S01]  /*0210*/  STL.128 [R1+0x80], RZ ;  /* 0x000080ff01007387 */ /* 0x000fe20000100c00 */
[----:B--2---:R-:W-:-:S03]  /*0220*/  LEA R16, P0, R4, UR8, 0x2 ;  /* 0x0000000804107c11 */ /* 0x004fc6000f8010ff */
[----:B------:R-:W-:Y:S01]  /*0230*/  STL.128 [R1+0x90], RZ ;  /* 0x000090ff01007387 */ /* 0x000fe20000100c00 */
[----:B------:R-:W-:-:S03]  /*0240*/  LEA.HI.X R17, R4, UR9, R5, 0x2, P0 ;  /* 0x0000000904117c11 */ /* 0x000fc600080f1405 */
[----:B------:R-:W-:Y:S04]  /*0250*/  STL.128 [R1+0xa0], RZ ;  /* 0x0000a0ff01007387 */ /* 0x000fe80000100c00 */
        /* <DEDUP_REMOVED lines=188> */
[----:B------:R-:W-:Y:S01]  /*0e20*/  STL.128 [R1+0xc70], RZ ;  /* 0x000c70ff01007387 */ /* 0x000fe20000100c00 */
[----:B------:R-:W0:Y:S01]  /*0e30*/  S2UR UR5, SR_CgaCtaId ;  /* 0x00000000000579c3 */ /* 0x000e220000008800 */
[----:B------:R-:W-:Y:S01]  /*0e40*/  UMOV UR4, 0x400 ;  /* 0x0000040000047882 */ /* 0x000fe20000000000 */
[----:B------:R-:W1:Y:S01]  /*0e50*/  LDCU.64 UR8, c[0x0][0x390] ;  /* 0x00007200ff0877ac */ /* 0x000e620008000a00 */
[----:B------:R-:W-:Y:S04]  /*0e60*/  STL.128 [R1+0xc80], RZ ;  /* 0x000c80ff01007387 */ /* 0x000fe80000100c00 */
[----:B------:R-:W2:Y:S04]  /*0e70*/  LDG.E R4, desc[UR6][R16.64] ;  /* 0x0000000610047981 */ /* 0x000ea8000c1e1900 */
[----:B------:R-:W2:Y:S04]  /*0e80*/  LDG.E R5, desc[UR6][R16.64+0x4] ;  /* 0x0000040610057981 */ /* 0x000ea8000c1e1900 */
[----:B------:R-:W2:Y:S04]  /*0e90*/  LDG.E R6, desc[UR6][R16.64+0x8] ;  /* 0x0000080610067981 */ /* 0x000ea8000c1e1900 */
[----:B------:R-:W2:Y:S04]  /*0ea0*/  LDG.E R7, desc[UR6][R16.64+0xc] ;  /* 0x00000c0610077981 */ /* 0x000ea8000c1e1900 */
[----:B------:R-:W3:Y:S04]  /*0eb0*/  LDG.E R8, desc[UR6][R16.64+0x10] ;  /* 0x0000100610087981 */ /* 0x000ee8000c1e1900 */
[----:B------:R-:W3:Y:S04]  /*0ec0*/  LDG.E R9, desc[UR6][R16.64+0x14] ;  /* 0x0000140610097981 */ /* 0x000ee8000c1e1900 */
[----:B------:R-:W3:Y:S04]  /*0ed0*/  LDG.E R10, desc[UR6][R16.64+0x18] ;  /* 0x00001806100a7981 */ /* 0x000ee8000c1e1900 */
[----:B------:R-:W3:Y:S04]  /*0ee0*/  LDG.E R11, desc[UR6][R16.64+0x1c] ;  /* 0x00001c06100b7981 */ /* 0x000ee8000c1e1900 */
[----:B------:R-:W4:Y:S04]  /*0ef0*/  LDG.E R12, desc[UR6][R16.64+0x20] ;  /* 0x00002006100c7981 */ /* 0x000f28000c1e1900 */
[----:B------:R-:W4:Y:S04]  /*0f00*/  LDG.E R13, desc[UR6][R16.64+0x24] ;  /* 0x00002406100d7981 */ /* 0x000f28000c1e1900 */
[----:B------:R-:W4:Y:S04]  /*0f10*/  LDG.E R14, desc[UR6][R16.64+0x28] ;  /* 0x00002806100e7981 */ /* 0x000f28000c1e1900 */
[----:B------:R-:W4:Y:S04]  /*0f20*/  LDG.E R15, desc[UR6][R16.64+0x2c] ;  /* 0x00002c06100f7981 */ /* 0x000f28000c1e1900 */
[----:B------:R-:W5:Y:S04]  /*0f30*/  LDG.E R20, desc[UR6][R16.64+0x30] ;  /* 0x0000300610147981 */ /* 0x000f68000c1e1900 */
        /* <DEDUP_REMOVED lines=18> */
[----:B------:R-:W5:Y:S01]  /*1060*/  LDG.E R39, desc[UR6][R16.64+0x7c] ;  /* 0x00007c0610277981 */ /* 0x000f62000c1e1900 */
[----:B0-----:R-:W-:Y:S01]  /*1070*/  ULEA UR4, UR5, UR4, 0x18 ;  /* 0x0000000405047291 */ /* 0x001fe2000f8ec0ff */
[----:B------:R-:W0:Y:S02]  /*1080*/  LDCU UR5, c[0x0][0x398] ;  /* 0x00007300ff0577ac */ /* 0x000e240008000800 */
[----:B------:R-:W-:Y:S03]  /*1090*/  STL.128 [R1+0xc90], RZ ;  /* 0x000c90ff01007387 */ /* 0x000fe60000100c00 */
[----:B------:R-:W-:Y:S01]  /*10a0*/  LEA R59, R2, UR4, 0xc ;  /* 0x00000004023b7c11 */ /* 0x000fe2000f8e60ff */
[----:B------:R-:W-:Y:S01]  /*10b0*/  STL.128 [R1+0xca0], RZ ;  /* 0x000ca0ff01007387 */ /* 0x000fe20000100c00 */
[----:B------:R-:W-:-:S02]  /*10c0*/  UMOV UR4, 0x40 ;  /* 0x0000004000047882 */ /* 0x000fc40000000000 */
[----:B------:R-:W-:Y:S01]  /*10d0*/  LEA R18, R19, R59, 0x7 ;  /* 0x0000003b13127211 */ /* 0x000fe200078e38ff */
[----:B------:R-:W-:Y:S04]  /*10e0*/  STL.128 [R1+0xcb0], RZ ;  /* 0x000cb0ff01007387 */ /* 0x000fe80000100c00 */
[----:B------:R-:W-:Y:S04]  /*10f0*/  STL.128 [R1+0xcc0], RZ ;  /* 0x000cc0ff01007387 */ /* 0x000fe80000100c00 */
[----:B------:R-:W-:Y:S01]  /*1100*/  STL.128 [R1+0xcd0], RZ ;  /* 0x000cd0ff01007387 */ /* 0x000fe20000100c00 */
[----:B0-----:R-:W-:-:S03]  /*1110*/  LEA R3, R3, UR5, 0xa ;  /* 0x0000000503037c11 */ /* 0x001fc6000f8e50ff */
        /* <DEDUP_REMOVED lines=41> */
[----:B--2---:R0:W-:Y:S04]  /*13b0*/  STS.128 [R18], R4 ;  /* 0x0000000412007388 */ /* 0x0041e80000000c00 */
[----:B------:R2:W-:Y:S04]  /*13c0*/  STL.128 [R1+0xf70], RZ ;  /* 0x000f70ff01007387 */ /* 0x0005e80000100c00 */
[----:B------:R2:W-:Y:S04]  /*13d0*/  STL.128 [R1+0xf80], RZ ;  /* 0x000f80ff01007387 */ /* 0x0005e80000100c00 */
[----:B------:R2:W-:Y:S01]  /*13e0*/  STL.128 [R1+0xf90], RZ ;  /* 0x000f90ff01007387 */ /* 0x0005e20000100c00 */
[----:B0-----:R-:W-:-:S03]  /*13f0*/  IMAD.WIDE.U32 R4, R3, 0x4, RZ ;  /* 0x0000000403047825 */ /* 0x001fc600078e00ff */
[----:B---3--:R2:W-:Y:S01]  /*1400*/  STS.128 [R18+0x10], R8 ;  /* 0x0000100812007388 */ /* 0x0085e20000000c00 */
[----:B------:R-:W-:-:S03]  /*1410*/  IADD3 R3, PT, PT, R1, 0x40, RZ ;  /* 0x0000004001037810 */ /* 0x000fc60007ffe0ff */
[----:B------:R2:W-:Y:S01]  /*1420*/  STL.128 [R1+0xfa0], RZ ;  /* 0x000fa0ff01007387 */ /* 0x0005e20000100c00 */
[----:B------:R-:W-:-:S03]  /*1430*/  IMAD.WIDE.U32 R4, R19, 0x80, R4 ;  /* 0x0000008013047825 */ /* 0x000fc600078e0004 */
[----:B------:R2:W-:Y:S01]  /*1440*/  STL.128 [R1+0xfb0], RZ ;  /* 0x000fb0ff01007387 */ /* 0x0005e20000100c00 */
[----:B-1----:R-:W-:-:S03]  /*1450*/  IADD3 R57, P0, PT, R4, UR8, RZ ;  /* 0x0000000804397c10 */ /* 0x002fc6000ff1e0ff */
[----:B------:R2:W-:Y:S01]  /*1460*/  STL.128 [R1+0xfc0], RZ ;  /* 0x000fc0ff01007387 */ /* 0x0005e20000100c00 */
[----:B------:R-:W-:-:S03]  /*1470*/  IADD3.X R56, PT, PT, R5, UR9, RZ, P0, !PT ;  /* 0x0000000905387c10 */ /* 0x000fc600087fe4ff */
[----:B----4-:R2:W-:Y:S04]  /*1480*/  STS.128 [R18+0x20], R12 ;  /* 0x0000200c12007388 */ /* 0x0105e80000000c00 */
[----:B------:R2:W-:Y:S04]  /*1490*/  STL.128 [R1+0xfd0], RZ ;  /* 0x000fd0ff01007387 */ /* 0x0005e80000100c00 */
[----:B------:R2:W-:Y:S04]  /*14a0*/  STL.128 [R1+0xfe0], RZ ;  /* 0x000fe0ff01007387 */ /* 0x0005e80000100c00 */
[----:B------:R2:W-:Y:S04]  /*14b0*/  STL.128 [R1+0xff0], RZ ;  /* 0x000ff0ff01007387 */ /* 0x0005e80000100c00 */
[----:B-----5:R2:W-:Y:S04]  /*14c0*/  STS.128 [R18+0x30], R20 ;  /* 0x0000301412007388 */ /* 0x0205e80000000c00 */
[----:B------:R2:W-:Y:S04]  /*14d0*/  STS.128 [R18+0x40], R24 ;  /* 0x0000401812007388 */ /* 0x0005e80000000c00 */
[----:B------:R2:W-:Y:S04]  /*14e0*/  STS.128 [R18+0x50], R28 ;  /* 0x0000501c12007388 */ /* 0x0005e80000000c00 */
[----:B------:R2:W-:Y:S04]  /*14f0*/  STS.128 [R18+0x60], R32 ;  /* 0x0000602012007388 */ /* 0x0005e80000000c00 */
[----:B------:R2:W-:Y:S01]  /*1500*/  STS.128 [R18+0x70], R36 ;  /* 0x0000702412007388 */ /* 0x0005e20000000c00 */
[----:B------:R-:W-:Y:S01]  /*1510*/  NOP ;  /* 0x0000000000007918 */ /* 0x000fe20000000000 */
.L_x_4:
[----:B--2---:R-:W-:Y:S01]  /*1520*/  MOV R32, R57 ;  /* 0x0000003900207202 */ /* 0x004fe20000000f00 */
[----:B------:R-:W2:Y:S01]  /*1530*/  LDL.128 R36, [R3+-0x40] ;  /* 0xffffc00003247983 */ /* 0x000ea20000100c00 */
[----:B------:R-:W-:-:S03]  /*1540*/  MOV R33, R56 ;  /* 0x0000003800217202 */ /* 0x000fc60000000f00 */
[----:B------:R-:W3:Y:S04]  /*1550*/  LDL.128 R44, [R3+-0x30] ;  /* 0xffffd000032c7983 */ /* 0x000ee80000100c00 */
[----:B------:R0:W2:Y:S04]  /*1560*/  LDG.E R58, desc[UR6][R32.64] ;  /* 0x00000006203a7981 */ /* 0x0000a8000c1e1900 */
[----:B------:R-:W4:Y:S04]  /*1570*/  LDL.128 R4, [R3+-0x20] ;  /* 0xffffe00003047983 */ /* 0x000f280000100c00 */
[----:B------:R-:W5:Y:S04]  /*1580*/  LDL.128 R8, [R3+-0x10] ;  /* 0xfffff00003087983 */ /* 0x000f680000100c00 */
[----:B------:R-:W5:Y:S04]  /*1590*/  LDL.128 R12, [R3] ;  /* 0x00000000030c7983 */ /* 0x000f680000100c00 */
[----:B------:R-:W5:Y:S04]  /*15a0*/  LDL.128 R16, [R3+0x10] ;  /* 0x0000100003107983 */ /* 0x000f680000100c00 */
[----:B------:R-:W5:Y:S04]  /*15b0*/  LDL.128 R20, [R3+0x20] ;  /* 0x0000200003147983 */ /* 0x000f680000100c00 */
[----:B------:R-:W5:Y:S04]  /*15c0*/  LDL.128 R24, [R3+0x30] ;  /* 0x0000300003187983 */ /* 0x000f680000100c00 */
[----:B------:R-:W2:Y:S04]  /*15d0*/  LDS.128 R40, [R59+UR4+-0x40] ;  /* 0xffffc0043b287984 */ /* 0x000ea80008000c00 */
[----:B------:R-:W3:Y:S04]  /*15e0*/  LDS.128 R48, [R59+UR4+-0x30] ;  /* 0xffffd0043b307984 */ /* 0x000ee80008000c00 */
[----:B------:R-:W4:Y:S04]  /*15f0*/  LDS.128 R28, [R59+UR4+-0x20] ;  /* 0xffffe0043b1c7984 */ /* 0x000f280008000c00 */
[----:B0-----:R-:W5:Y:S04]  /*1600*/  LDS.128 R32, [R59+UR4+-0x10] ;  /* 0xfffff0043b207984 */ /* 0x001f680008000c00 */
[----:B------:R-:W0:Y:S01]  /*1610*/  LDS.128 R52, [R59+UR4+0x30] ;  /* 0x000030043b347984 */ /* 0x000e220008000c00 */
[----:B------:R-:W-:-:S04]  /*1620*/  IADD3 R57, P0, PT, R57, 0x4, RZ ;  /* 0x0000000439397810 */ /* 0x000fc80007f1e0ff */
[----:B------:R-:W-:Y:S01]  /*1630*/  IADD3.X R56, PT, PT, RZ, R56, RZ, P0, !PT ;  /* 0x00000038ff387210 */ /* 0x000fe200007fe4ff */
[C---:B--2---:R-:W-:Y:S01]  /*1640*/  FFMA R40, R58.reuse, R40, R36 ;  /* 0x000000283a287223 */ /* 0x044fe20000000024 */
[C---:B------:R-:W-:Y:S01]  /*1650*/  FFMA R41, R58.reuse, R41, R37 ;  /* 0x000000293a297223 */ /* 0x040fe20000000025 */
[C---:B------:R-:W-:Y:S01]  /*1660*/  FFMA R42, R58.reuse, R42, R38 ;  /* 0x0000002a3a2a7223 */ /* 0x040fe20000000026 */
[C---:B------:R-:W-:Y:S01]  /*1670*/  FFMA R43, R58.reuse, R43, R39 ;  /* 0x0000002b3a2b7223 */ /* 0x040fe20000000027 */
[C---:B---3--:R-:W-:Y:S01]  /*1680*/  FFMA R44, R58.reuse, R48, R44 ;  /* 0x000000303a2c7223 */ /* 0x048fe2000000002c */
[C---:B------:R-:W-:Y:S01]  /*1690*/  FFMA R45, R58.reuse, R49, R45 ;  /* 0x000000313a2d7223 */ /* 0x040fe2000000002d */
[C---:B------:R-:W-:Y:S01]  /*16a0*/  FFMA R46, R58.reuse, R50, R46 ;  /* 0x000000323a2e7223 */ /* 0x040fe2000000002e */
[----:B------:R-:W-:Y:S01]  /*16b0*/  FFMA R47, R58, R51, R47 ;  /* 0x000000333a2f7223 */ /* 0x000fe2000000002f */
[----:B------:R-:W-:Y:S04]  /*16c0*/  STL.128 [R3+-0x40], R40 ;  /* 0xffffc02803007387 */ /* 0x000fe80000100c00 */
[----:B------:R-:W1:Y:S04]  /*16d0*/  LDS.128 R36, [R59+UR4] ;  /* 0x000000043b247984 */ /* 0x000e680008000c00 */
[----:B------:R-:W2:Y:S04]  /*16e0*/  LDS.128 R40, [R59+UR4+0x10] ;  /* 0x000010043b287984 */ /* 0x000ea80008000c00 */
[----:B------:R-:W3:Y:S01]  /*16f0*/  LDS.128 R48, [R59+UR4+0x20] ;  /* 0x000020043b307984 */ /* 0x000ee20008000c00 */
[----:B------:R-:W-:-:S04]  /*1700*/  UIADD3 UR4, UPT, UPT, UR4, 0x80, URZ ;  /* 0x0000008004047890 */ /* 0x000fc8000fffe0ff */
[----:B------:R-:W-:Y:S01]  /*1710*/  UISETP.NE.AND UP0, UPT, UR4, 0x1040, UPT ;  /* 0x000010400400788c */ /* 0x000fe2000bf05270 */
[C---:B----4-:R-:W-:Y:S01]  /*1720*/  FFMA R4, R58.reuse, R28, R4 ;  /* 0x0000001c3a047223 */ /* 0x050fe20000000004 */
[C---:B------:R-:W-:Y:S01]  /*1730*/  FFMA R5, R58.reuse, R29, R5 ;  /* 0x0000001d3a057223 */ /* 0x040fe20000000005 */
[C---:B------:R-:W-:Y:S01]  /*1740*/  FFMA R6, R58.reuse, R30, R6 ;  /* 0x0000001e3a067223 */ /* 0x040fe20000000006 */
[C---:B------:R-:W-:Y:S01]  /*1750*/  FFMA R7, R58.reuse, R31, R7 ;  /* 0x0000001f3a077223 */ /* 0x040fe20000000007 */
[C---:B-----5:R-:W-:Y:S01]  /*1760*/  FFMA R8, R58.reuse, R32, R8 ;  /* 0x000000203a087223 */ /* 0x060fe20000000008 */
[C---:B------:R-:W-:Y:S01]  /*1770*/  FFMA R9, R58.reuse, R33, R9 ;  /* 0x000000213a097223 */ /* 0x040fe20000000009 */
[C---:B------:R-:W-:Y:S01]  /*1780*/  FFMA R10, R58.reuse, R34, R10 ;  /* 0x000000223a0a7223 */ /* 0x040fe2000000000a */
[C---:B------:R-:W-:Y:S01]  /*1790*/  FFMA R11, R58.reuse, R35, R11 ;  /* 0x000000233a0b7223 */ /* 0x040fe2000000000b */
[C---:B0-----:R-:W-:Y:S01]  /*17a0*/  FFMA R24, R58.reuse, R52, R24 ;  /* 0x000000343a187223 */ /* 0x041fe20000000018 */
[C---:B------:R-:W-:Y:S01]  /*17b0*/  FFMA R25, R58.reuse, R53, R25 ;  /* 0x000000353a197223 */ /* 0x040fe20000000019 */
[C---:B------:R-:W-:Y:S01]  /*17c0*/  FFMA R26, R58.reuse, R54, R26 ;  /* 0x000000363a1a7223 */ /* 0x040fe2000000001a */
[C---:B------:R-:W-:Y:S01]  /*17d0*/  FFMA R27, R58.reuse, R55, R27 ;  /* 0x000000373a1b7223 */ /* 0x040fe2000000001b */
[----:B------:R-:W-:Y:S04]  /*17e0*/  STL.128 [R3+-0x30], R44 ;  /* 0xffffd02c03007387 */ /* 0x000fe80000100c00 */
[----:B------:R-:W-:Y:S04]  /*17f0*/  STL.128 [R3+-0x20], R4 ;  /* 0xffffe00403007387 */ /* 0x000fe80000100c00 */
[----:B------:R-:W-:Y:S01]  /*1800*/  STL.128 [R3+-0x10], R8 ;  /* 0xfffff00803007387 */ /* 0x000fe20000100c00 */
[C---:B-1----:R-:W-:Y:S01]  /*1810*/  FFMA R12, R58.reuse, R36, R12 ;  /* 0x000000243a0c7223 */ /* 0x042fe2000000000c */
[C---:B------:R-:W-:Y:S01]  /*1820*/  FFMA R13, R58.reuse, R37, R13 ;  /* 0x000000253a0d7223 */ /* 0x040fe2000000000d */
[C---:B------:R-:W-:Y:S01]  /*1830*/  FFMA R14, R58.reuse, R38, R14 ;  /* 0x000000263a0e7223 */ /* 0x040fe2000000000e */
[C---:B------:R-:W-:Y:S01]  /*1840*/  FFMA R15, R58.reuse, R39, R15 ;  /* 0x000000273a0f7223 */ /* 0x040fe2000000000f */
        /* <DEDUP_REMOVED lines=8> */
[----:B------:R-:W-:Y:S04]  /*18d0*/  STL.128 [R3], R12 ;  /* 0x0000000c03007387 */ /* 0x000fe80000100c00 */
[----:B------:R-:W-:Y:S04]  /*18e0*/  STL.128 [R3+0x10], R16 ;  /* 0x0000101003007387 */ /* 0x000fe80000100c00 */
[----:B------:R-:W-:Y:S04]  /*18f0*/  STL.128 [R3+0x20], R20 ;  /* 0x0000201403007387 */ /* 0x000fe80000100c00 */
[----:B------:R0:W-:Y:S02]  /*1900*/  STL.128 [R3+0x30], R24 ;  /* 0x0000301803007387 */ /* 0x0001e40000100c00 */
[----:B0-----:R-:W-:Y:S01]  /*1910*/  IADD3 R3, PT, PT, R3, 0x80, RZ ;  /* 0x0000008003037810 */ /* 0x001fe20007ffe0ff */
[----:B------:R-:W-:Y:S06]  /*1920*/  BRA.U UP0, `(.L_x_4) ;  /* 0xfffffff900fc7547 */ /* 0x000fec000b83ffff */
[----:B------:R-:W2:Y:S04]  /*1930*/  LDL.128 R28, [R1] ;  /* 0x00000000011c7983 */ /* 0x000ea80000100c00 */
[----:B------:R-:W3:Y:S04]  /*1940*/  LDL.128 R32, [R1+0x10] ;  /* 0x0000100001207983 */ /* 0x000ee80000100c00 */
[----:B------:R-:W4:Y:S04]  /*1950*/  LDL.128 R36, [R1+0x20] ;  /* 0x0000200001247983 */ /* 0x000f280000100c00 */
[----:B------:R-:W5:Y:S04]  /*1960*/  LDL.128 R40, [R1+0x30] ;  /* 0x0000300001287983 */ /* 0x000f680000100c00 */
[----:B------:R-:W5:Y:S04]  /*1970*/  LDL.128 R48, [R1+0x40] ;  /* 0x0000400001307983 */ /* 0x000f680000100c00 */
[----:B------:R-:W5:Y:S01]  /*1980*/  LDL.128 R56, [R1+0x50] ;  /* 0x0000500001387983 */ /* 0x000f620000100c00 */
[----:B------:R-:W0:Y:S01]  /*1990*/  LDCU UR4, c[0x0][0x364] ;  /* 0x00006c80ff0477ac */ /* 0x000e220008000800 */
[----:B------:R-:W1:Y:S02]  /*19a0*/  LDC.64 R20, c[0x0][0x3a0] ;  /* 0x0000e800ff147b82 */ /* 0x000e640000000a00 */
[----:B------:R-:W5:Y:S01]  /*19b0*/  LDL.128 R44, [R1+0x60] ;  /* 0x00006000012c7983 */ /* 0x000f620000100c00 */
[----:B------:R-:W0:Y:S03]  /*19c0*/  LDCU UR5, c[0x0][0x3a8] ;  /* 0x00007500ff0577ac */ /* 0x000e260008000800 */
[----:B------:R-:W5:Y:S04]  /*19d0*/  LDL.128 R4, [R1+0x70] ;  /* 0x0000700001047983 */ /* 0x000f680000100c00 */
[----:B------:R-:W5:Y:S04]  /*19e0*/  LDL.128 R52, [R1+0x80] ;  /* 0x0000800001347983 */ /* 0x000f680000100c00 */
[----:B------:R-:W5:Y:S01]  /*19f0*/  LDL.128 R8, [R1+0x90] ;  /* 0x0000900001087983 */ /* 0x000f620000100c00 */
[----:B0-----:R-:W-:-:S03]  /*1a00*/  IMAD R0, R0, UR4, R2 ;  /* 0x0000000400007c24 */ /* 0x001fc6000f8e0202 */
[----:B------:R-:W5:Y:S04]  /*1a10*/  LDL.128 R12, [R1+0xa0] ;  /* 0x0000a000010c7983 */ /* 0x000f680000100c00 */
[----:B------:R-:W5:Y:S01]  /*1a20*/  LDL.128 R16, [R1+0xb0] ;  /* 0x0000b00001107983 */ /* 0x000f620000100c00 */
[----:B------:R-:W-:-:S03]  /*1a30*/  LEA R0, R0, UR5, 0xa ;  /* 0x0000000500007c11 */ /* 0x000fc6000f8e50ff */
[----:B------:R-:W5:Y:S02]  /*1a40*/  LDL.128 R24, [R1+0xd0] ;  /* 0x0000d00001187983 */ /* 0x000f640000100c00 */
[----:B-1----:R-:W-:Y:S02]  /*1a50*/  IMAD.WIDE.U32 R2, R0, 0x4, R20 ;  /* 0x0000000400027825 */ /* 0x002fe400078e0014 */
[----:B------:R-:W5:Y:S04]  /*1a60*/  LDL.128 R20, [R1+0xc0] ;  /* 0x0000c00001147983 */ /* 0x000f680000100c00 */
[----:B--2---:R-:W-:Y:S04]  /*1a70*/  REDG.E.ADD.F32.FTZ.RN.STRONG.GPU desc[UR6][R2.64], R28 ;  /* 0x0000001c020079a6 */ /* 0x004fe8000c12f306 */
[----:B------:R-:W-:Y:S04]  /*1a80*/  REDG.E.ADD.F32.FTZ.RN.STRONG.GPU desc[UR6][R2.64+0x4], R29 ;  /* 0x0000041d020079a6 */ /* 0x000fe8000c12f306 */
[----:B------:R-:W-:Y:S04]  /*1a90*/  REDG.E.ADD.F32.FTZ.RN.STRONG.GPU desc[UR6][R2.64+0x8], R30 ;  /* 0x0000081e020079a6 */ /* 0x000fe8000c12f306 */
[----:B------:R0:W-:Y:S04]  /*1aa0*/  REDG.E.ADD.F32.FTZ.RN.STRONG.GPU desc[UR6][R2.64+0xc], R31 ;  /* 0x00000c1f020079a6 */ /* 0x0001e8000c12f306 */
[----:B---3--:R-:W-:Y:S04]  /*1ab0*/  REDG.E.ADD.F32.FTZ.RN.STRONG.GPU desc[UR6][R2.64+0x10], R32 ;  /* 0x00001020020079a6 */ /* 0x008fe8000c12f306 */
[----:B------:R-:W-:Y:S04]  /*1ac0*/  REDG.E.ADD.F32.FTZ.RN.STRONG.GPU desc[UR6][R2.64+0x14], R33 ;  /* 0x00001421020079a6 */ /* 0x000fe8000c12f306 */
[----:B0-----:R-:W2:Y:S04]  /*1ad0*/  LDL.128 R28, [R1+0xe0] ;  /* 0x0000e000011c7983 */ /* 0x001ea80000100c00 */
[----:B------:R-:W-:Y:S04]  /*1ae0*/  REDG.E.ADD.F32.FTZ.RN.STRONG.GPU desc[UR6][R2.64+0x18], R34 ;  /* 0x00001822020079a6 */ /* 0x000fe8000c12f306 */
[----:B------:R0:W-:Y:S04]  /*1af0*/  REDG.E.ADD.F32.FTZ.RN.STRONG.GPU desc[UR6][R2.64+0x1c], R35 ;  /* 0x00001c23020079a6 */ /* 0x0001e8000c12f306 */
[----:B----4-:R-:W-:Y:S04]  /*1b00*/  REDG.E.ADD.F32.FTZ.RN.STRONG.GPU desc[UR6][R2.64+0x20], R36 ;  /* 0x00002024020079a6 */ /* 0x010fe8000c12f306 */
[----:B------:R-:W-:Y:S04]  /*1b10*/  REDG.E.ADD.F32.FTZ.RN.STRONG.GPU desc[UR6][R2.64+0x24], R37 ;  /* 0x00002425020079a6 */ /* 0x000fe8000c12f306 */
[----:B0-----:R-:W3:Y:S04]  /*1b20*/  LDL.128 R32, [R1+0xf0] ;  /* 0x0000f00001207983 */ /* 0x001ee80000100c00 */
[----:B------:R-:W-:Y:S04]  /*1b30*/  REDG.E.ADD.F32.FTZ.RN.STRONG.GPU desc[UR6][R2.64+0x28], R38 ;  /* 0x00002826020079a6 */ /* 0x000fe8000c12f306 */
[----:B------:R0:W-:Y:S04]  /*1b40*/  REDG.E.ADD.F32.FTZ.RN.STRONG.GPU desc[UR6][R2.64+0x2c], R39 ;  /* 0x00002c27020079a6 */ /* 0x0001e8000c12f306 */
[----:B-----5:R-:W-:Y:S04]  /*1b50*/  REDG.E.ADD.F32.FTZ.RN.STRONG.GPU desc[UR6][R2.64+0x30], R40 ;  /* 0x00003028020079a6 */ /* 0x020fe8000c12f306 */
[----:B------:R-:W-:Y:S04]  /*1b60*/  REDG.E.ADD.F32.FTZ.RN.STRONG.GPU desc[UR6][R2.64+0x34], R41 ;  /* 0x00003429020079a6 */ /* 0x000fe8000c12f306 */
[----:B0-----:R-:W4:Y:S04]  /*1b70*/  LDL.128 R36, [R1+0x100] ;  /* 0x0001000001247983 */ /* 0x001f280000100c00 */
[----:B------:R-:W-:Y:S04]  /*1b80*/  REDG.E.ADD.F32.FTZ.RN.STRONG.GPU desc[UR6][R2.64+0x38], R42 ;  /* 0x0000382a020079a6 */ /* 0x000fe8000c12f306 */
[----:B------:R0:W-:Y:S04]  /*1b90*/  REDG.E.ADD.F32.FTZ.RN.STRONG.GPU desc[UR6][R2.64+0x3c], R43 ;  /* 0x00003c2b020079a6 */ /* 0x0001e8000c12f306 */
[----:B------:R-:W-:Y:S04]  /*1ba0*/  REDG.E.ADD.F32.FTZ.RN.STRONG.GPU desc[UR6][R2.64+0x40], R48 ;  /* 0x00004030020079a6 */ /* 0x000fe8000c12f306 */
[----:B------:R-:W-:Y:S04]  /*1bb0*/  REDG.E.ADD.F32.FTZ.RN.STRONG.GPU desc[UR6][R2.64+0x44], R49 ;  /* 0x00004431020079a6 */ /* 0x000fe8000c12f306 */
[----:B0-----:R-:W5:Y:S04]  /*1bc0*/  LDL.128 R40, [R1+0x110] ;  /* 0x0001100001287983 */ /* 0x001f680000100c00 */
[----:B------:R-:W-:Y:S04]  /*1bd0*/  REDG.E.ADD.F32.FTZ.RN.STRONG.GPU desc[UR6][R2.64+0x48], R50 ;  /* 0x00004832020079a6 */ /* 0x000fe8000c12f306 */
[----:B------:R0:W-:Y:S04]  /*1be0*/  REDG.E.ADD.F32.FTZ.RN.STRONG.GPU desc[UR6][R2.64+0x4c], R51 ;  /* 0x00004c33020079a6 */ /* 0x0001e8000c12f306 */
[----:B------:R-:W-:Y:S04]  /*1bf0*/  REDG.E.ADD.F32.FTZ.RN.STRONG.GPU desc[UR6][R2.64+0x50], R56 ;  /* 0x00005038020079a6 */ /* 0x000fe8000c12f306 */
[----:B------:R-:W-:Y:S04]  /*1c00*/  REDG.E.ADD.F32.FTZ.RN.STRONG.GPU desc[UR6][R2.64+0x54], R57 ;  /* 0x00005439020079a6 */ /* 0x000fe8000c12f306 */
[----:B------:R-:W-:Y:S04]  /*1c10*/  REDG.E.ADD.F32.FTZ.RN.STRONG.GPU desc[UR6][R2.64+0x58], R58 ;  /* 0x0000583a020079a6 */ /* 0x000fe8000c12f306 */
[----:B------:R1:W-:Y:S04]  /*1c20*/  REDG.E.ADD.F32.FTZ.RN.STRONG.GPU desc[UR6][R2.64+0x5c], R59 ;  /* 0x00005c3b020079a6 */ /* 0x0003e8000c12f306 */
[----:B------:R-:W-:Y:S04]  /*1c30*/  REDG.E.ADD.F32.FTZ.RN.STRONG.GPU desc[UR6][R2.64+0x60], R44 ;  /* 0x0000602c020079a6 */ /* 0x000fe8000c12f306 */
[----:B0-----:R-:W5:Y:S04]  /*1c40*/  LDL.128 R48, [R1+0x130] ;  /* 0x0001300001307983 */ /* 0x001f680000100c00 */
[----:B-1----:R-:W5:Y:S04]  /*1c50*/  LDL.128 R56, [R1+0x120] ;  /* 0x0001200001387983 */ /* 0x002f680000100c00 */
[----:B------:R-:W-:Y:S04]  /*1c60*/  REDG.E.ADD.F32.FTZ.RN.STRONG.GPU desc[UR6][R2.64+0x64], R45 ;  /* 0x0000642d020079a6 */ /* 0x000fe8000c12f306 */
        /* <DEDUP_REMOVED lines=37> */
[----:B0-----:R-:W5:Y:S04]  /*1ec0*/  LDL.128 R24, [R1+0x1b0] ;  /* 0x0001b00001187983 */ /* 0x001f680000100c00 */
[----:B--2---:R-:W-:Y:S04]  /*1ed0*/  REDG.E.ADD.F32.FTZ.RN.STRONG.GPU desc[UR6][R2.64+0xe0], R28 ;  /* 0x0000e01c020079a6 */ /* 0x004fe8000c12f306 */
[----:B------:R-:W-:Y:S04]  /*1ee0*/  REDG.E.ADD.F32.FTZ.RN.STRONG.GPU desc[UR6][R2.64+0xe4], R29 ;  /* 0x0000e41d020079a6 */ /* 0x000fe8000c12f306 */
[----:B------:R-:W-:Y:S04]  /*1ef0*/  REDG.E.ADD.F32.FTZ.RN.STRONG.GPU desc[UR6][R2.64+0xe8], R30 ;  /* 0x0000e81e020079a6 */ /* 0x000fe8000c12f306 */
[----:B------:R0:W-:Y:S04]  /*1f00*/  REDG.E.ADD.F32.FTZ.RN.STRONG.GPU desc[UR6][R2.64+0xec], R31 ;  /* 0x0000ec1f020079a6 */ /* 0x0001e8000c12f306 */
[----:B---3--:R-:W-:Y:S04]  /*1f10*/  REDG.E.ADD.F32.FTZ.RN.STRONG.GPU desc[UR6][R2.64+0xf0], R32 ;  /* 0x0000f020020079a6 */ /* 0x008fe8000c12f306 */
[----:B0-----:R-:W2:Y:S04]  /*1f20*/  LDL.128 R28, [R1+0x1c0] ;  /* 0x0001c000011c7983 */ /* 0x001ea80000100c00 */
[----:B------:R-:W-:Y:S04]  /*1f30*/  REDG.E.ADD.F32.FTZ.RN.STRONG.GPU desc[UR6][R2.64+0xf4], R33 ;  /* 0x0000f421020079a6 */ /* 0x000fe8000c12f306 */
        /* <DEDUP_REMOVED lines=12> */
[----:B0-----:R-:W5:Y:S04]  /*2000*/  LDL.128 R40, [R1+0x1f0] ;  /* 0x0001f00001287983 */ /* 0x001f680000100c00 */
[----:B------:R-:W-:Y:S04]  /*2010*/  REDG.E.ADD.F32.FTZ.RN.STRONG.GPU desc[UR6][R2.64+0x120], R56 ;  /* 0x00012038020079a6 */ /* 0x000fe8000c12f306 */
        /* <DEDUP_REMOVED lines=53> */
[----:B0-----:R-:W2:Y:S04]  /*2370*/  LDL.128 R28, [R1+0x2a0] ;  /* 0x0002a000011c7983 */ /* 0x001ea80000100c00 */
[----:B---3--:R-:W-:Y:S04]  /*2380*/  REDG.E.ADD.F32.FTZ.RN.STRONG.GPU desc[UR6][R2.64+0x1d0], R32 ;  /* 0x0001d020020079a6 */ /* 0x008fe8000c12f306 */
        /* <DEDUP_REMOVED lines=19> */
[----:B0-----:R-:W5:Y:S04]  /*24c0*/  LDL.128 R56, [R1+0x2e0] ;  /* 0x0002e00001387983 */ /* 0x001f680000100c00 */
        /* <DEDUP_REMOVED lines=54> */
[----:B0-----:R-:W3:Y:S04]  /*2830*/  LDL.128 R32, [R1+0x390] ;  /* 0x0003900001207983 */ /* 0x001ee80000100c00 */
[----:B------:R-:W-:Y:S04]  /*2840*/  REDG.E.ADD.F32.FTZ.RN.STRONG.GPU desc[UR6][R2.64+0x2c4], R37 ;  /* 0x0002c425020079a6 */ /* 0x000fe8000c12f306 */
        /* <DEDUP_REMOVED lines=67> */
[----:B0-----:R-:W3:Y:S04]  /*2c80*/  LDL.128 R32, [R1+0x470] ;  /* 0x0004700001207983 */ /* 0x001ee80000100c00 */
[----:B----4-:R-:W-:Y:S04]  /*2c90*/  REDG.E.ADD.F32.FTZ.RN.STRONG.GPU desc[UR6][R2.64+0x3a0], R36 ;  /* 0x0003a024020079a6 */ /* 0x010fe8000c12f306 */
        /* <DEDUP_REMOVED lines=74> */
[----:B0-----:R-:W4:Y:S04]  /*3140*/  LDL.128 R36, [R1+0x560] ;  /* 0x0005600001247983 */ /* 0x001f280000100c00 */
[----:B------:R-:W-:Y:S04]  /*3150*/  REDG.E.ADD.F32.FTZ.RN.STRONG.GPU desc[UR6][R2.64+0x494], R41 ;  /* 0x00049429020079a6 */ /* 0x000fe8000c12f306 */
        /* <DEDUP_REMOVED lines=156> */
[----:B-1----:R-:W5:Y:S04]  /*3b20*/  LDL.128 R48, [R1+0x760] ;  /* 0x0007600001307983 */ /* 0x002f680000100c00 */
        /* <DEDUP_REMOVED lines=105> */
[----:B--2---:R-:W-:Y:S04]  /*41c0*/  REDG.E.ADD.F32.FTZ.RN.STRONG.GPU desc[UR6][R2.64+0x7e0], R28 ;  /* 0x0007e01c020079a6 */ /* 0x004fe8000c12f306 */
[----:B------:R-:W-:Y:S04]  /*41d0*/  REDG.E.ADD.F32.FTZ.RN.STRONG.GPU desc[UR6][R2.64+0x7e4], R29 ;  /* 0x0007e41d020079a6 */ /* 0x000fe8000c12f306 */
[----:B0-----:R-:W2:Y:S04]  /*41e0*/  LDL.128 R24, [R1+0x8b0] ;  /* 0x0008b00001187983 */ /* 0x001ea80000100c00 */
[----:B------:R-:W-:Y:S04]  /*41f0*/  REDG.E.ADD.F32.FTZ.RN.STRONG.GPU desc[UR6][R2.64+0x7e8], R30 ;  /* 0x0007e81e020079a6 */ /* 0x000fe8000c12f306 */
[----:B------:R0:W-:Y:S04]  /*4200*/  REDG.E.ADD.F32.FTZ.RN.STRONG.GPU desc[UR6][R2.64+0x7ec], R31 ;  /* 0x0007ec1f020079a6 */ /* 0x0001e8000c12f306 */
[----:B---3--:R-:W-:Y:S04]  /*4210*/  REDG.E.ADD.F32.FTZ.RN.STRONG.GPU desc[UR6][R2.64+0x7f0], R32 ;  /* 0x0007f020020079a6 */ /* 0x008fe8000c12f306 */
[----:B0-----:R-:W3:Y:S04]  /*4220*/  LDL.128 R28, [R1+0x8c0] ;  /* 0x0008c000011c7983 */ /* 0x001ee80000100c00 */
        /* <DEDUP_REMOVED lines=64> */
[----:B------:R-:W-:Y:S04]  /*4630*/  REDG.E.ADD.F32.FTZ.RN.STRONG.GPU desc[UR6][R2.64+0x8c4], R29 ;  /* 0x0008c41d020079a6 */ /* 0x000fe8000c12f306 */
[----:B0-----:R-:W3:Y:S04]  /*4640*/  LDL.128 R24, [R1+0x990] ;  /* 0x0009900001187983 */ /* 0x001ee80000100c00 */
[----:B------:R-:W-:Y:S04]  /*4650*/  REDG.E.ADD.F32.FTZ.RN.STRONG.GPU desc[UR6][R2.64+0x8c8], R30 ;  /* 0x0008c81e020079a6 */ /* 0x000fe8000c12f306 */
[----:B------:R0:W-:Y:S04]  /*4660*/  REDG.E.ADD.F32.FTZ.RN.STRONG.GPU desc[UR6][R2.64+0x8cc], R31 ;  /* 0x0008cc1f020079a6 */ /* 0x0001e8000c12f306 */
[----:B------:R-:W-:Y:S04]  /*4670*/  REDG.E.ADD.F32.FTZ.RN.STRONG.GPU desc[UR6][R2.64+0x8d0], R32 ;  /* 0x0008d020020079a6 */ /* 0x000fe8000c12f306 */
        /* <DEDUP_REMOVED lines=114> */
[----:B--2---:R-:W-:Y:S04]  /*4da0*/  REDG.E.ADD.F32.FTZ.RN.STRONG.GPU desc[UR6][R2.64+0xa40], R16 ;  /* 0x000a4010020079a6 */ /* 0x004fe8000c12f306 */
[----:B------:R-:W-:Y:S04]  /*4db0*/  REDG.E.ADD.F32.FTZ.RN.STRONG.GPU desc[UR6][R2.64+0xa44], R17 ;  /* 0x000a4411020079a6 */ /* 0x000fe8000c12f306 */
[----:B0-----:R-:W2:Y:S04]  /*4dc0*/  LDL.128 R12, [R1+0xb00] ;  /* 0x000b0000010c7983 */ /* 0x001ea80000100c00 */
[----:B------:R-:W-:Y:S04]  /*4dd0*/  REDG.E.ADD.F32.FTZ.RN.STRONG.GPU desc[UR6][R2.64+0xa48], R18 ;  /* 0x000a4812020079a6 */ /* 0x000fe8000c12f306 */
[----:B------:R0:W-:Y:S04]  /*4de0*/  REDG.E.ADD.F32.FTZ.RN.STRONG.GPU desc[UR6][R2.64+0xa4c], R19 ;  /* 0x000a4c13020079a6 */ /* 0x0001e8000c12f306 */
[----:B------:R-:W-:Y:S04]  /*4df0*/  REDG.E.ADD.F32.FTZ.RN.STRONG.GPU desc[UR6][R2.64+0xa50], R52 ;  /* 0x000a5034020079a6 */ /* 0x000fe8000c12f306 */
        /* <DEDUP_REMOVED lines=24> */
[----:B----4-:R-:W-:Y:S04]  /*4f80*/  REDG.E.ADD.F32.FTZ.RN.STRONG.GPU desc[UR6][R2.64+0xaa0], R36 ;  /* 0x000aa024020079a6 */ /* 0x010fe8000c12f306 */
[----:B------:R-:W-:Y:S04]  /*4f90*/  REDG.E.ADD.F32.FTZ.RN.STRONG.GPU desc[UR6][R2.64+0xaa4], R37 ;  /* 0x000aa425020079a6 */ /* 0x000fe8000c12f306 */
[----:B0-----:R-:W4:Y:S04]  /*4fa0*/  LDL.128 R32, [R1+0xb70] ;  /* 0x000b700001207983 */ /* 0x001f280000100c00 */
[----:B------:R-:W-:Y:S04]  /*4fb0*/  REDG.E.ADD.F32.FTZ.RN.STRONG.GPU desc[UR6][R2.64+0xaa8], R38 ;  /* 0x000aa826020079a6 */ /* 0x000fe8000c12f306 */
[----:B------:R0:W-:Y:S04]  /*4fc0*/  REDG.E.ADD.F32.FTZ.RN.STRONG.GPU desc[UR6][R2.64+0xaac], R39 ;  /* 0x000aac27020079a6 */ /* 0x0001e8000c12f306 */
[----:B-----5:R-:W-:Y:S04]  /*4fd0*/  REDG.E.ADD.F32.FTZ.RN.STRONG.GPU desc[UR6][R2.64+0xab0], R40 ;  /* 0x000ab028020079a6 */ /* 0x020fe8000c12f306 */
[----:B0-----:R-:W5:Y:S04]  /*4fe0*/  LDL.128 R36, [R1+0xb80] ;  /* 0x000b800001247983 */ /* 0x001f680000100c00 */
        /* <DEDUP_REMOVED lines=23> */
[----:B0-----:R-:W5:Y:S04]  /*5160*/  LDL.128 R8, [R1+0xbc0] ;  /* 0x000bc00001087983 */ /* 0x001f680000100c00 */
[----:B--2---:R-:W-:Y:S04]  /*5170*/  REDG.E.ADD.F32.FTZ.RN.STRONG.GPU desc[UR6][R2.64+0xb00], R12 ;  /* 0x000b000c020079a6 */ /* 0x004fe8000c12f306 */
[----:B------:R-:W-:Y:S04]  /*5180*/  REDG.E.ADD.F32.FTZ.RN.STRONG.GPU desc[UR6][R2.64+0xb04], R13 ;  /* 0x000b040d020079a6 */ /* 0x000fe8000c12f306 */
        /* <DEDUP_REMOVED lines=11> */
[----:B------:R-:W-:Y:S04]  /*5240*/  REDG.E.ADD.F32.FTZ.RN.STRONG.GPU desc[UR6][R2.64+0xb2c], R55 ;  /* 0x000b2c37020079a6 */ /* 0x000fe8000c12f306 */
[----:B------:R-:W-:Y:S04]  /*5250*/  REDG.E.ADD.F32.FTZ.RN.STRONG.GPU desc[UR6][R2.64+0xb30], R20 ;  /* 0x000b3014020079a6 */ /* 0x000fe8000c12f306 */
[----:B------:R-:W-:Y:S04]  /*5260*/  REDG.E.ADD.F32.FTZ.RN.STRONG.GPU desc[UR6][R2.64+0xb34], R21 ;  /* 0x000b3415020079a6 */ /* 0x000fe8000c12f306 */
[----:B------:R-:W-:Y:S04]  /*5270*/  REDG.E.ADD.F32.FTZ.RN.STRONG.GPU desc[UR6][R2.64+0xb38], R22 ;  /* 0x000b3816020079a6 */ /* 0x000fe8000c12f306 */
[----:B------:R0:W-:Y:S04]  /*5280*/  REDG.E.ADD.F32.FTZ.RN.STRONG.GPU desc[UR6][R2.64+0xb3c], R23 ;  /* 0x000b3c17020079a6 */ /* 0x0001e8000c12f306 */
[----:B------:R-:W-:Y:S04]  /*5290*/  REDG.E.ADD.F32.FTZ.RN.STRONG.GPU desc[UR6][R2.64+0xb40], R56 ;  /* 0x000b4038020079a6 */ /* 0x000fe8000c12f306 */
[----:B------:R-:W-:Y:S04]  /*52a0*/  REDG.E.ADD.F32.FTZ.RN.STRONG.GPU desc[UR6][R2.64+0xb44], R57 ;  /* 0x000b4439020079a6 */ /* 0x000fe8000c12f306 */
[----:B0-----:R-:W3:Y:S04]  /*52b0*/  LDL.128 R20, [R1+0xc00] ;  /* 0x000c000001147983 */ /* 0x001ee80000100c00 */
[----:B------:R-:W-:Y:S04]  /*52c0*/  REDG.E.ADD.F32.FTZ.RN.STRONG.GPU desc[UR6][R2.64+0xb48], R58 ;  /* 0x000b483a020079a6 */ /* 0x000fe8000c12f306 */
[----:B------:R0:W-:Y:S04]  /*52d0*/  REDG.E.ADD.F32.FTZ.RN.STRONG.GPU desc[UR6][R2.64+0xb4c], R59 ;  /* 0x000b4c3b020079a6 */ /* 0x0001e8000c12f306 */
[----:B------:R-:W3:Y:S04]  /*52e0*/  LDL.128 R52, [R1+0xc10] ;  /* 0x000c100001347983 */ /* 0x000ee80000100c00 */
[----:B------:R-:W-:Y:S04]  /*52f0*/  REDG.E.ADD.F32.FTZ.RN.STRONG.GPU desc[UR6][R2.64+0xb50], R24 ;  /* 0x000b5018020079a6 */ /* 0x000fe8000c12f306 */
[----:B------:R-:W-:Y:S04]  /*5300*/  REDG.E.ADD.F32.FTZ.RN.STRONG.GPU desc[UR6][R2.64+0xb54], R25 ;  /* 0x000b5419020079a6 */ /* 0x000fe8000c12f306 */
[----:B------:R-:W-:Y:S04]  /*5310*/  REDG.E.ADD.F32.FTZ.RN.STRONG.GPU desc[UR6][R2.64+0xb58], R26 ;  /* 0x000b581a020079a6 */ /* 0x000fe8000c12f306 */
[----:B------:R1:W-:Y:S04]  /*5320*/  REDG.E.ADD.F32.FTZ.RN.STRONG.GPU desc[UR6][R2.64+0xb5c], R27 ;  /* 0x000b5c1b020079a6 */ /* 0x0003e8000c12f306 */
[----:B------:R-:W-:Y:S04]  /*5330*/  REDG.E.ADD.F32.FTZ.RN.STRONG.GPU desc[UR6][R2.64+0xb60], R28 ;  /* 0x000b601c020079a6 */ /* 0x000fe8000c12f306 */
[----:B0-----:R-:W3:Y:S04]  /*5340*/  LDL.128 R56, [R1+0xc30] ;  /* 0x000c300001387983 */ /* 0x001ee80000100c00 */
[----:B-1----:R-:W3:Y:S04]  /*5350*/  LDL.128 R24, [R1+0xc20] ;  /* 0x000c200001187983 */ /* 0x002ee80000100c00 */
[----:B------:R-:W-:Y:S04]  /*5360*/  REDG.E.ADD.F32.FTZ.RN.STRONG.GPU desc[UR6][R2.64+0xb64], R29 ;  /* 0x000b641d020079a6 */ /* 0x000fe8000c12f306 */
        /* <DEDUP_REMOVED lines=38> */
[----:B------:R-:W-:Y:S04]  /*55d0*/  REDG.E.ADD.F32.FTZ.RN.STRONG.GPU desc[UR6][R2.64+0xbe4], R17 ;  /* 0x000be411020079a6 */ /* 0x000fe8000c12f306 */
[----:B------:R-:W-:Y:S04]  /*55e0*/  REDG.E.ADD.F32.FTZ.RN.STRONG.GPU desc[UR6][R2.64+0xbe8], R18 ;  /* 0x000be812020079a6 */ /* 0x000fe8000c12f306 */
[----:B------:R1:W-:Y:S04]  /*55f0*/  REDG.E.ADD.F32.FTZ.RN.STRONG.GPU desc[UR6][R2.64+0xbec], R19 ;  /* 0x000bec13020079a6 */ /* 0x0003e8000c12f306 */
[----:B0-----:R-:W2:Y:S04]  /*5600*/  LDL.128 R12, [R1+0xcb0] ;  /* 0x000cb000010c7983 */ /* 0x001ea80000100c00 */
[----:B------:R-:W-:Y:S04]  /*5610*/  REDG.E.ADD.F32.FTZ.RN.STRONG.GPU desc[UR6][R2.64+0xbf0], R48 ;  /* 0x000bf030020079a6 */ /* 0x000fe8000c12f306 */
[----:B------:R-:W-:Y:S04]  /*5620*/  REDG.E.ADD.F32.FTZ.RN.STRONG.GPU desc[UR6][R2.64+0xbf4], R49 ;  /* 0x000bf431020079a6 */ /* 0x000fe8000c12f306 */
[----:B------:R-:W-:Y:S04]  /*5630*/  REDG.E.ADD.F32.FTZ.RN.STRONG.GPU desc[UR6][R2.64+0xbf8], R50 ;  /* 0x000bf832020079a6 */ /* 0x000fe8000c12f306 */
[----:B------:R-:W-:Y:S04]  /*5640*/  REDG.E.ADD.F32.FTZ.RN.STRONG.GPU desc[UR6][R2.64+0xbfc], R51 ;  /* 0x000bfc33020079a6 */ /* 0x000fe8000c12f306 */
[----:B-1----:R-:W3:Y:S04]  /*5650*/  LDL.128 R16, [R1+0xcc0] ;  /* 0x000cc00001107983 */ /* 0x002ee80000100c00 */
        /* <DEDUP_REMOVED lines=8> */
[----:B------:R-:W-:Y:S04]  /*56e0*/  REDG.E.ADD.F32.FTZ.RN.STRONG.GPU desc[UR6][R2.64+0xc1c], R55 ;  /* 0x000c1c37020079a6 */ /* 0x000fe8000c12f306 */
[----:B------:R-:W3:Y:S04]  /*56f0*/  LDL.128 R48, [R1+0xce0] ;  /* 0x000ce00001307983 */ /* 0x000ee80000100c00 */
        /* <DEDUP_REMOVED lines=10> */
[----:B----4-:R-:W-:Y:S04]  /*57a0*/  REDG.E.ADD.F32.FTZ.RN.STRONG.GPU desc[UR6][R2.64+0xc40], R28 ;  /* 0x000c401c020079a6 */ /* 0x010fe8000c12f306 */
[----:B------:R-:W-:Y:S04]  /*57b0*/  REDG.E.ADD.F32.FTZ.RN.STRONG.GPU desc[UR6][R2.64+0xc44], R29 ;  /* 0x000c441d020079a6 */ /* 0x000fe8000c12f306 */
[----:B------:R-:W-:Y:S04]  /*57c0*/  REDG.E.ADD.F32.FTZ.RN.STRONG.GPU desc[UR6][R2.64+0xc48], R30 ;  /* 0x000c481e020079a6 */ /* 0x000fe8000c12f306 */
[----:B------:R1:W-:Y:S04]  /*57d0*/  REDG.E.ADD.F32.FTZ.RN.STRONG.GPU desc[UR6][R2.64+0xc4c], R31 ;  /* 0x000c4c1f020079a6 */ /* 0x0003e8000c12f306 */
[----:B0-----:R-:W4:Y:S04]  /*57e0*/  LDL.128 R56, [R1+0xd20] ;  /* 0x000d200001387983 */ /* 0x001f280000100c00 */
[----:B-----5:R-:W-:Y:S04]  /*57f0*/  REDG.E.ADD.F32.FTZ.RN.STRONG.GPU desc[UR6][R2.64+0xc50], R32 ;  /* 0x000c5020020079a6 */ /* 0x020fe8000c12f306 */
[----:B-1----:R-:W5:Y:S04]  /*5800*/  LDL.128 R28, [R1+0xd10] ;  /* 0x000d1000011c7983 */ /* 0x002f680000100c00 */
[----:B------:R-:W-:Y:S04]  /*5810*/  REDG.E.ADD.F32.FTZ.RN.STRONG.GPU desc[UR6][R2.64+0xc54], R33 ;  /* 0x000c5421020079a6 */ /* 0x000fe8000c12f306 */
[----:B------:R-:W-:Y:S04]  /*5820*/  REDG.E.ADD.F32.FTZ.RN.STRONG.GPU desc[UR6][R2.64+0xc58], R34 ;  /* 0x000c5822020079a6 */ /* 0x000fe8000c12f306 */
[----:B------:R0:W-:Y:S04]  /*5830*/  REDG.E.ADD.F32.FTZ.RN.STRONG.GPU desc[UR6][R2.64+0xc5c], R35 ;  /* 0x000c5c23020079a6 */ /* 0x0001e8000c12f306 */
[----:B------:R-:W-:Y:S04]  /*5840*/  REDG.E.ADD.F32.FTZ.RN.STRONG.GPU desc[UR6][R2.64+0xc60], R36 ;  /* 0x000c6024020079a6 */ /* 0x000fe8000c12f306 */
[----:B------:R-:W-:Y:S04]  /*5850*/  REDG.E.ADD.F32.FTZ.RN.STRONG.GPU desc[UR6][R2.64+0xc64], R37 ;  /* 0x000c6425020079a6 */ /* 0x000fe8000c12f306 */
[----:B0-----:R-:W4:Y:S04]  /*5860*/  LDL.128 R32, [R1+0xd30] ;  /* 0x000d300001207983 */ /* 0x001f280000100c00 */
        /* <DEDUP_REMOVED lines=8> */
[----:B0-----:R-:W4:Y:S04]  /*58f0*/  LDL.128 R40, [R1+0xd50] ;  /* 0x000d500001287983 */ /* 0x001f280000100c00 */
[----:B------:R-:W-:Y:S04]  /*5900*/  REDG.E.ADD.F32.FTZ.RN.STRONG.GPU desc[UR6][R2.64+0xc84], R45 ;  /* 0x000c842d020079a6 */ /* 0x000fe8000c12f306 */
[----:B------:R-:W-:Y:S04]  /*5910*/  REDG.E.ADD.F32.FTZ.RN.STRONG.GPU desc[UR6][R2.64+0xc88], R46 ;  /* 0x000c882e020079a6 */ /* 0x000fe8000c12f306 */
[----:B------:R0:W-:Y:S04]  /*5920*/  REDG.E.ADD.F32.FTZ.RN.STRONG.GPU desc[UR6][R2.64+0xc8c], R47 ;  /* 0x000c8c2f020079a6 */ /* 0x0001e8000c12f306 */
[----:B0-----:R-:W4:Y:S04]  /*5930*/  LDL.128 R44, [R1+0xd60] ;  /* 0x000d6000012c7983 */ /* 0x001f280000100c00 */
[----:B------:R-:W-:Y:S04]  /*5940*/  REDG.E.ADD.F32.FTZ.RN.STRONG.GPU desc[UR6][R2.64+0xc90], R4 ;  /* 0x000c9004020079a6 */ /* 0x000fe8000c12f306 */
        /* <DEDUP_REMOVED lines=18> */
[----:B-1----:R-:W3:Y:S04]  /*5a70*/  LDL.128 R16, [R1+0xda0] ;  /* 0x000da00001107983 */ /* 0x002ee80000100c00 */
[----:B------:R-:W-:Y:S04]  /*5a80*/  REDG.E.ADD.F32.FTZ.RN.STRONG.GPU desc[UR6][R2.64+0xcd0], R20 ;  /* 0x000cd014020079a6 */ /* 0x000fe8000c12f306 */
[----:B------:R-:W-:Y:S04]  /*5a90*/  REDG.E.ADD.F32.FTZ.RN.STRONG.GPU desc[UR6][R2.64+0xcd4], R21 ;  /* 0x000cd415020079a6 */ /* 0x000fe8000c12f306 */
[----:B------:R-:W-:Y:S04]  /*5aa0*/  REDG.E.ADD.F32.FTZ.RN.STRONG.GPU desc[UR6][R2.64+0xcd8], R22 ;  /* 0x000cd816020079a6 */ /* 0x000fe8000c12f306 */
[----:B------:R0:W-:Y:S04]  /*5ab0*/  REDG.E.ADD.F32.FTZ.RN.STRONG.GPU desc[UR6][R2.64+0xcdc], R23 ;  /* 0x000cdc17020079a6 */ /* 0x0001e8000c12f306 */
[----:B------:R-:W-:Y:S04]  /*5ac0*/  REDG.E.ADD.F32.FTZ.RN.STRONG.GPU desc[UR6][R2.64+0xce0], R48 ;  /* 0x000ce030020079a6 */ /* 0x000fe8000c12f306 */
[----:B------:R-:W-:Y:S04]  /*5ad0*/  REDG.E.ADD.F32.FTZ.RN.STRONG.GPU desc[UR6][R2.64+0xce4], R49 ;  /* 0x000ce431020079a6 */ /* 0x000fe8000c12f306 */
[----:B------:R-:W-:Y:S04]  /*5ae0*/  REDG.E.ADD.F32.FTZ.RN.STRONG.GPU desc[UR6][R2.64+0xce8], R50 ;  /* 0x000ce832020079a6 */ /* 0x000fe8000c12f306 */
[----:B------:R-:W-:Y:S04]  /*5af0*/  REDG.E.ADD.F32.FTZ.RN.STRONG.GPU desc[UR6][R2.64+0xcec], R51 ;  /* 0x000cec33020079a6 */ /* 0x000fe8000c12f306 */
[----:B0-----:R-:W3:Y:S04]  /*5b00*/  LDL.128 R20, [R1+0xdb0] ;  /* 0x000db00001147983 */ /* 0x001ee80000100c00 */
        /* <DEDUP_REMOVED lines=10> */
[----:B-----5:R-:W-:Y:S04]  /*5bb0*/  REDG.E.ADD.F32.FTZ.RN.STRONG.GPU desc[UR6][R2.64+0xd10], R28 ;  /* 0x000d101c020079a6 */ /* 0x020fe8000c12f306 */
        /* <DEDUP_REMOVED lines=8> */
[----:B------:R-:W5:Y:S04]  /*5c40*/  LDL.128 R52, [R1+0xe00] ;  /* 0x000e000001347983 */ /* 0x000f680000100c00 */
        /* <DEDUP_REMOVED lines=24> */
[----:B0-----:R-:W5:Y:S04]  /*5dd0*/  LDL.128 R44, [R1+0xe40] ;  /* 0x000e4000012c7983 */ /* 0x001f680000100c00 */
[----:B-1----:R-:W5:Y:S04]  /*5de0*/  LDL.128 R4, [R1+0xe50] ;  /* 0x000e500001047983 */ /* 0x002f680000100c00 */
        /* <DEDUP_REMOVED lines=19> */
[----:B0-----:R-:W3:Y:S04]  /*5f20*/  LDL.128 R20, [R1+0xe90] ;  /* 0x000e900001147983 */ /* 0x001ee80000100c00 */
        /* <DEDUP_REMOVED lines=13> */
[----:B-1----:R-:W4:Y:S04]  /*6000*/  LDL.128 R48, [R1+0xec0] ;  /* 0x000ec00001307983 */ /* 0x002f280000100c00 */
[----:B-----5:R-:W-:Y:S04]  /*6010*/  REDG.E.ADD.F32.FTZ.RN.STRONG.GPU desc[UR6][R2.64+0xdf0], R56 ;  /* 0x000df038020079a6 */ /* 0x020fe8000c12f306 */
        /* <DEDUP_REMOVED lines=8> */
[----:B------:R-:W-:Y:S04]  /*60a0*/  REDG.E.ADD.F32.FTZ.RN.STRONG.GPU desc[UR6][R2.64+0xe10], R32 ;  /* 0x000e1020020079a6 */ /* 0x000fe8000c12f306 */
[----:B0-----:R-:W4:Y:S04]  /*60b0*/  LDL.128 R56, [R1+0xee0] ;  /* 0x000ee00001387983 */ /* 0x001f280000100c00 */
[----:B-1----:R-:W4:Y:S04]  /*60c0*/  LDL.128 R52, [R1+0xed0] ;  /* 0x000ed00001347983 */ /* 0x002f280000100c00 */
        /* <DEDUP_REMOVED lines=24> */
[----:B------:R-:W-:Y:S04]  /*6250*/  REDG.E.ADD.F32.FTZ.RN.STRONG.GPU desc[UR6][R2.64+0xe64], R9 ;  /* 0x000e6409020079a6 */ /* 0x000fe8000c12f306 */
[----:B------:R-:W-:Y:S04]  /*6260*/  REDG.E.ADD.F32.FTZ.RN.STRONG.GPU desc[UR6][R2.64+0xe68], R10 ;  /* 0x000e680a020079a6 */ /* 0x000fe8000c12f306 */
[----:B------:R0:W-:Y:S04]  /*6270*/  REDG.E.ADD.F32.FTZ.RN.STRONG.GPU desc[UR6][R2.64+0xe6c], R11 ;  /* 0x000e6c0b020079a6 */ /* 0x0001e8000c12f306 */
[----:B-1----:R-:W4:Y:S04]  /*6280*/  LDL.128 R4, [R1+0xf30] ;  /* 0x000f300001047983 */ /* 0x002f280000100c00 */
        /* <DEDUP_REMOVED lines=11> */
[----:B-1----:R-:W3:Y:S04]  /*6340*/  LDL.128 R16, [R1+0xf50] ;  /* 0x000f500001107983 */ /* 0x002ee80000100c00 */
[----:B------:R-:W-:Y:S04]  /*6350*/  REDG.E.ADD.F32.FTZ.RN.STRONG.GPU desc[UR6][R2.64+0xe94], R21 ;  /* 0x000e9415020079a6 */ /* 0x000fe8000c12f306 */
[----:B------:R-:W-:Y:S04]  /*6360*/  REDG.E.ADD.F32.FTZ.RN.STRONG.GPU desc[UR6][R2.64+0xe98], R22 ;  /* 0x000e9816020079a6 */ /* 0x000fe8000c12f306 */
[----:B------:R0:W-:Y:S04]  /*6370*/  REDG.E.ADD.F32.FTZ.RN.STRONG.GPU desc[UR6][R2.64+0xe9c], R23 ;  /* 0x000e9c17020079a6 */ /* 0x0001e8000c12f306 */
[----:B0-----:R-:W2:Y:S04]  /*6380*/  LDL.128 R20, [R1+0xf70] ;  /* 0x000f700001147983 */ /* 0x001ea80000100c00 */
[----:B------:R-:W-:Y:S04]  /*6390*/  REDG.E.ADD.F32.FTZ.RN.STRONG.GPU desc[UR6][R2.64+0xea0], R24 ;  /* 0x000ea018020079a6 */ /* 0x000fe8000c12f306 */
[----:B------:R-:W-:Y:S04]  /*63a0*/  REDG.E.ADD.F32.FTZ.RN.STRONG.GPU desc[UR6][R2.64+0xea4], R25 ;  /* 0x000ea419020079a6 */ /* 0x000fe8000c12f306 */
[----:B------:R-:W-:Y:S04]  /*63b0*/  REDG.E.ADD.F32.FTZ.RN.STRONG.GPU desc[UR6][R2.64+0xea8], R26 ;  /* 0x000ea81a020079a6 */ /* 0x000fe8000c12f306 */
[----:B------:R0:W-:Y:S04]  /*63c0*/  REDG.E.ADD.F32.FTZ.RN.STRONG.GPU desc[UR6][R2.64+0xeac], R27 ;  /* 0x000eac1b020079a6 */ /* 0x0001e8000c12f306 */
[----:B0-----:R-:W2:Y:S04]  /*63d0*/  LDL.128 R24, [R1+0xf80] ;  /* 0x000f800001187983 */ /* 0x001ea80000100c00 */
[----:B-----5:R-:W-:Y:S04]  /*63e0*/  REDG.E.ADD.F32.FTZ.RN.STRONG.GPU desc[UR6][R2.64+0xeb0], R28 ;  /* 0x000eb01c020079a6 */ /* 0x020fe8000c12f306 */
[----:B------:R-:W-:Y:S04]  /*63f0*/  REDG.E.ADD.F32.FTZ.RN.STRONG.GPU desc[UR6][R2.64+0xeb4], R29 ;  /* 0x000eb41d020079a6 */ /* 0x000fe8000c12f306 */
[----:B------:R-:W-:Y:S04]  /*6400*/  REDG.E.ADD.F32.FTZ.RN.STRONG.GPU desc[UR6][R2.64+0xeb8], R30 ;  /* 0x000eb81e020079a6 */ /* 0x000fe8000c12f306 */
[----:B------:R0:W-:Y:S04]  /*6410*/  REDG.E.ADD.F32.FTZ.RN.STRONG.GPU desc[UR6][R2.64+0xebc], R31 ;  /* 0x000ebc1f020079a6 */ /* 0x0001e8000c12f306 */
[----:B----4-:R-:W-:Y:S04]  /*6420*/  REDG.E.ADD.F32.FTZ.RN.STRONG.GPU desc[UR6][R2.64+0xec0], R48 ;  /* 0x000ec030020079a6 */ /* 0x010fe8000c12f306 */
[----:B------:R-:W-:Y:S04]  /*6430*/  REDG.E.ADD.F32.FTZ.RN.STRONG.GPU desc[UR6][R2.64+0xec4], R49 ;  /* 0x000ec431020079a6 */ /* 0x000fe8000c12f306 */
[----:B------:R-:W-:Y:S04]  /*6440*/  REDG.E.ADD.F32.FTZ.RN.STRONG.GPU desc[UR6][R2.64+0xec8], R50 ;  /* 0x000ec832020079a6 */ /* 0x000fe8000c12f306 */
[----:B------:R1:W-:Y:S04]  /*6450*/  REDG.E.ADD.F32.FTZ.RN.STRONG.GPU desc[UR6][R2.64+0xecc], R51 ;  /* 0x000ecc33020079a6 */ /* 0x0003e8000c12f306 */
[----:B0-----:R-:W4:Y:S04]  /*6460*/  LDL.128 R28, [R1+0xfa0] ;  /* 0x000fa000011c7983 */ /* 0x001f280000100c00 */
[----:B------:R-:W-:Y:S04]  /*6470*/  REDG.E.ADD.F32.FTZ.RN.STRONG.GPU desc[UR6][R2.64+0xed0], R52 ;  /* 0x000ed034020079a6 */ /* 0x000fe8000c12f306 */
[----:B-1----:R-:W5:Y:S04]  /*6480*/  LDL.128 R48, [R1+0xf90] ;  /* 0x000f900001307983 */ /* 0x002f680000100c00 */
        /* <DEDUP_REMOVED lines=12> */
[----:B------:R-:W-:Y:S04]  /*6550*/  REDG.E.ADD.F32.FTZ.RN.STRONG.GPU desc[UR6][R2.64+0xf00], R36 ;  /* 0x000f0024020079a6 */ /* 0x000fe8000c12f306 */
[----:B-1----:R-:W4:Y:S04]  /*6560*/  LDL.128 R56, [R1+0xfd0] ;  /* 0x000fd00001387983 */ /* 0x002f280000100c00 */
[----:B0-----:R-:W4:Y:S04]  /*6570*/  LDL.128 R32, [R1+0xfc0] ;  /* 0x000fc00001207983 */ /* 0x001f280000100c00 */
        /* <DEDUP_REMOVED lines=21> */
[----:B---3--:R-:W-:Y:S04]  /*66d0*/  REDG.E.ADD.F32.FTZ.RN.STRONG.GPU desc[UR6][R2.64+0xf50], R16 ;  /* 0x000f5010020079a6 */ /* 0x008fe8000c12f306 */
[----:B------:R-:W-:Y:S04]  /*66e0*/  REDG.E.ADD.F32.FTZ.RN.STRONG.GPU desc[UR6][R2.64+0xf54], R17 ;  /* 0x000f5411020079a6 */ /* 0x000fe8000c12f306 */
[----:B------:R-:W-:Y:S04]  /*66f0*/  REDG.E.ADD.F32.FTZ.RN.STRONG.GPU desc[UR6][R2.64+0xf58], R18 ;  /* 0x000f5812020079a6 */ /* 0x000fe8000c12f306 */
[----:B------:R-:W-:Y:S04]  /*6700*/  REDG.E.ADD.F32.FTZ.RN.STRONG.GPU desc[UR6][R2.64+0xf5c], R19 ;  /* 0x000f5c13020079a6 */ /* 0x000fe8000c12f306 */
[----:B--2---:R-:W-:Y:S04]  /*6710*/  REDG.E.ADD.F32.FTZ.RN.STRONG.GPU desc[UR6][R2.64+0xf60], R12 ;  /* 0x000f600c020079a6 */ /* 0x004fe8000c12f306 */
        /* <DEDUP_REMOVED lines=11> */
[----:B-----5:R-:W-:Y:S04]  /*67d0*/  REDG.E.ADD.F32.FTZ.RN.STRONG.GPU desc[UR6][R2.64+0xf90], R48 ;  /* 0x000f9030020079a6 */ /* 0x020fe8000c12f306 */
[----:B------:R-:W-:Y:S04]  /*67e0*/  REDG.E.ADD.F32.FTZ.RN.STRONG.GPU desc[UR6][R2.64+0xf94], R49 ;  /* 0x000f9431020079a6 */ /* 0x000fe8000c12f306 */
[----:B------:R-:W-:Y:S04]  /*67f0*/  REDG.E.ADD.F32.FTZ.RN.STRONG.GPU desc[UR6][R2.64+0xf98], R50 ;  /* 0x000f9832020079a6 */ /* 0x000fe8000c12f306 */
[----:B------:R-:W-:Y:S04]  /*6800*/  REDG.E.ADD.F32.FTZ.RN.STRONG.GPU desc[UR6][R2.64+0xf9c], R51 ;  /* 0x000f9c33020079a6 */ /* 0x000fe8000c12f306 */
[----:B----4-:R-:W-:Y:S04]  /*6810*/  REDG.E.ADD.F32.FTZ.RN.STRONG.GPU desc[UR6][R2.64+0xfa0], R28 ;  /* 0x000fa01c020079a6 */ /* 0x010fe8000c12f306 */
        /* <DEDUP_REMOVED lines=22> */
[----:B------:R-:W-:Y:S01]  /*6980*/  REDG.E.ADD.F32.FTZ.RN.STRONG.GPU desc[UR6][R2.64+0xffc], R43 ;  /* 0x000ffc2b020079a6 */ /* 0x000fe2000c12f306 */
[----:B------:R-:W-:Y:S05]  /*6990*/  EXIT ;  /* 0x000000000000794d */ /* 0x000fea0003800000 */
.L_x_5:
        /* <DEDUP_REMOVED lines=14> */
.L_x_24:


//--------------------- .text._Z52kernel_A_full_B_SparseXDense_Distribute_Columns_of_BPKfiS0_iPfijPj --------------------------
	.section	.text._Z52kernel_A_full_B_SparseXDense_Distribute_Columns_of_BPKfiS0_iPfijPj,"ax",@progbits
	.align	128
        .global         _Z52kernel_A_full_B_SparseXDense_Distribute_Columns_of_BPKfiS0_iPfijPj
        .type           _Z52kernel_A_full_B_SparseXDense_Distribute_Columns_of_BPKfiS0_iPfijPj,@function
        .size           _Z52kernel_A_full_B_SparseXDense_Distribute_Columns_of_BPKfiS0_iPfijPj,(.L_x_25 - _Z52kernel_A_full_B_SparseXDense_Distribute_Columns_of_BPKfiS0_iPfijPj)
        .other          _Z52kernel_A_full_B_SparseXDense_Distribute_Columns_of_BPKfiS0_iPfijPj,@"STO_CUDA_ENTRY STV_DEFAULT"
_Z52kernel_A_full_B_SparseXDense_Distribute_Columns_of_BPKfiS0_iPfijPj:
.text._Z52kernel_A_full_B_SparseXDense_Distribute_Columns_of_BPKfiS0_iPfijPj:
        /* <DEDUP_REMOVED lines=18> */
.L_x_6:
[----:B------:R-:W0:Y:S01]  /*0120*/  S2R R41, SR_TID.X ;  /* 0x0000000000297919 */ /* 0x000e220000002100 */
[----:B------:R-:W1:Y:S01]  /*0130*/  LDCU UR4, c[0x0][0x388] ;  /* 0x00007100ff0477ac */ /* 0x000e620008000800 */
[----:B------:R-:W2:Y:S01]  /*0140*/  LDCU.64 UR8, c[0x0][0x380] ;  /* 0x00007000ff0877ac */ /* 0x000ea20008000a00 */
[----:B-1----:R-:W-:Y:S01]  /*0150*/  LEA R5, R3, UR4, 0xa ;  /* 0x0000000403057c11 */ /* 0x002fe2000f8e50ff */
[----:B------:R-:W1:Y:S01]  /*0160*/  S2UR UR5, SR_CgaCtaId ;  /* 0x00000000000579c3 */ /* 0x000e620000008800 */
[----:B------:R-:W3:Y:S01]  /*0170*/  LDCU UR4, c[0x0][0x398] ;  /* 0x00007300ff0477ac */ /* 0x000ee20008000800 */
[----:B0-----:R-:W-:-:S04]  /*0180*/  SHF.L.U32 R0, R41, 0x5, RZ ;  /* 0x0000000529007819 */ /* 0x001fc800000006ff */
[----:B------:R-:W-:-:S04]  /*0190*/  IADD3 R5, P0, PT, R5, R0, RZ ;  /* 0x0000000005057210 */ /* 0x000fc80007f1e0ff */
[----:B------:R-:W-:Y:S02]  /*01a0*/  IADD3.X R4, PT, PT, RZ, RZ, RZ, P0, !PT ;  /* 0x000000ffff047210 */ /* 0x000fe400007fe4ff */
[----:B--2---:R-:W-:-:S04]  /*01b0*/  LEA R36, P0, R5, UR8, 0x2 ;  /* 0x0000000805247c11 */ /* 0x004fc8000f8010ff */
[----:B------:R-:W-:Y:S01]  /*01c0*/  LEA.HI.X R37, R5, UR9, R4, 0x2, P0 ;  /* 0x0000000905257c11 */ /* 0x000fe200080f1404 */
[----:B------:R-:W0:Y:S04]  /*01d0*/  LDCU.64 UR8, c[0x0][0x390] ;  /* 0x00007200ff0877ac */ /* 0x000e280008000a00 */
[----:B------:R-:W2:Y:S04]  /*01e0*/  LDG.E R32, desc[UR6][R36.64] ;  /* 0x0000000624207981 */ /* 0x000ea8000c1e1900 */
[----:B------:R-:W2:Y:S04]  /*01f0*/  LDG.E R33, desc[UR6][R36.64+0x4] ;  /* 0x0000040624217981 */ /* 0x000ea8000c1e1900 */
[----:B------:R-:W2:Y:S04]  /*0200*/  LDG.E R34, desc[UR6][R36.64+0x8] ;  /* 0x0000080624227981 */ /* 0x000ea8000c1e1900 */
[----:B------:R-:W2:Y:S04]  /*0210*/  LDG.E R35, desc[UR6][R36.64+0xc] ;  /* 0x00000c0624237981 */ /* 0x000ea8000c1e1900 */
        /* <DEDUP_REMOVED lines=27> */
[----:B------:R0:W5:Y:S01]  /*03d0*/  LDG.E R11, desc[UR6][R36.64+0x7c] ;  /* 0x00007c06240b7981 */ /* 0x000162000c1e1900 */
[----:B---3--:R-:W-:Y:S01]  /*03e0*/  LEA R38, R3, UR4, 0xa ;  /* 0x0000000403267c11 */ /* 0x008fe2000f8e50ff */
[----:B------:R-:W-:Y:S01]  /*03f0*/  UMOV UR4, 0x400 ;  /* 0x0000040000047882 */ /* 0x000fe20000000000 */
[----:B------:R-:W-:Y:S01]  /*0400*/  HFMA2 R64, -RZ, RZ, 0, 0 ;  /* 0x00000000ff407431 */ /* 0x000fe200000001ff */
[----:B-1----:R-:W-:Y:S01]  /*0410*/  ULEA UR4, UR5, UR4, 0x18 ;  /* 0x0000000405047291 */ /* 0x002fe2000f8ec0ff */
[----:B------:R-:W-:-:S02]  /*0420*/  HFMA2 R66, -RZ, RZ, 0, 0 ;  /* 0x00000000ff427431 */ /* 0x000fc400000001ff */
[----:B------:R-:W-:Y:S01]  /*0430*/  IMAD.WIDE.U32 R38, R38, 0x4, RZ ;  /* 0x0000000426267825 */ /* 0x000fe200078e00ff */
[----:B------:R-:W-:Y:S02]  /*0440*/  CS2R R54, SRZ ;  /* 0x0000000000367805 */ /* 0x000fe4000001ff00 */
[----:B------:R-:W-:Y:S02]  /*0450*/  CS2R R42, SRZ ;  /* 0x00000000002a7805 */ /* 0x000fe4000001ff00 */
[----:B------:R-:W-:Y:S02]  /*0460*/  CS2R R58, SRZ ;  /* 0x00000000003a7805 */ /* 0x000fe4000001ff00 */
[----:B------:R-:W-:Y:S02]  /*0470*/  LEA R2, R2, UR4, 0xc ;  /* 0x0000000402027c11 */ /* 0x000fe4000f8e60ff */
[----:B------:R-:W-:Y:S01]  /*0480*/  CS2R R60, SRZ ;  /* 0x00000000003c7805 */ /* 0x000fe2000001ff00 */
[----:B------:R-:W-:Y:S01]  /*0490*/  IMAD.WIDE.U32 R38, R41, 0x80, R38 ;  /* 0x0000008029267825 */ /* 0x000fe200078e0026 */
[----:B------:R-:W-:-:S02]  /*04a0*/  CS2R R44, SRZ ;  /* 0x00000000002c7805 */ /* 0x000fc4000001ff00 */
[----:B------:R-:W-:Y:S01]  /*04b0*/  LEA R40, R41, R2, 0x7 ;  /* 0x0000000229287211 */ /* 0x000fe200078e38ff */
[----:B------:R-:W1:Y:S01]  /*04c0*/  LDCU UR4, c[0x0][0x3a8] ;  /* 0x00007500ff0477ac */ /* 0x000e620008000800 */
[----:B0-----:R-:W-:Y:S02]  /*04d0*/  CS2R R36, SRZ ;  /* 0x0000000000247805 */ /* 0x001fe4000001ff00 */
[----:B------:R-:W-:Y:S02]  /*04e0*/  IADD3 R62, P0, PT, R38, UR8, RZ ;  /* 0x00000008263e7c10 */ /* 0x000fe4000ff1e0ff */
[----:B------:R-:W-:Y:S02]  /*04f0*/  CS2R R50, SRZ ;  /* 0x0000000000327805 */ /* 0x000fe4000001ff00 */
[----:B------:R-:W-:Y:S02]  /*0500*/  CS2R R46, SRZ ;  /* 0x00000000002e7805 */ /* 0x000fe4000001ff00 */
[----:B------:R-:W-:-:S02]  /*0510*/  CS2R R52, SRZ ;  /* 0x0000000000347805 */ /* 0x000fc4000001ff00 */
[----:B------:R-:W-:Y:S02]  /*0520*/  IADD3.X R63, PT, PT, R39, UR9, RZ, P0, !PT ;  /* 0x00000009273f7c10 */ /* 0x000fe400087fe4ff */
[----:B------:R-:W-:Y:S02]  /*0530*/  CS2R R38, SRZ ;  /* 0x0000000000267805 */ /* 0x000fe4000001ff00 */
[----:B------:R-:W-:Y:S02]  /*0540*/  MOV R49, RZ ;  /* 0x000000ff00317202 */ /* 0x000fe40000000f00 */
[----:B------:R-:W-:Y:S02]  /*0550*/  CS2R R56, SRZ ;  /* 0x0000000000387805 */ /* 0x000fe4000001ff00 */
[----:B-1----:R-:W-:Y:S01]  /*0560*/  LEA R3, R3, UR4, 0xa ;  /* 0x0000000403037c11 */ /* 0x002fe2000f8e50ff */
[----:B------:R-:W-:Y:S01]  /*0570*/  UMOV UR4, 0x40 ;  /* 0x0000004000047882 */ /* 0x000fe20000000000 */
[----:B--2---:R0:W-:Y:S04]  /*0580*/  STS.128 [R40], R32 ;  /* 0x0000002028007388 */ /* 0x0041e80000000c00 */
[----:B----4-:R-:W-:Y:S01]  /*0590*/  STS.128 [R40+0x10], R28 ;  /* 0x0000101c28007388 */ /* 0x010fe20000000c00 */
[----:B0-----:R-:W-:-:S02]  /*05a0*/  CS2R R34, SRZ ;  /* 0x0000000000227805 */ /* 0x001fc4000001ff00 */
[----:B------:R-:W-:Y:S01]  /*05b0*/  CS2R R32, SRZ ;  /* 0x0000000000207805 */ /* 0x000fe2000001ff00 */
[----:B-----5:R-:W-:Y:S04]  /*05c0*/  STS.128 [R40+0x20], R24 ;  /* 0x0000201828007388 */ /* 0x020fe80000000c00 */
[----:B------:R-:W-:Y:S04]  /*05d0*/  STS.128 [R40+0x30], R20 ;  /* 0x0000301428007388 */ /* 0x000fe80000000c00 */
[----:B------:R-:W-:Y:S04]  /*05e0*/  STS.128 [R40+0x40], R16 ;  /* 0x0000401028007388 */ /* 0x000fe80000000c00 */
[----:B------:R0:W-:Y:S04]  /*05f0*/  STS.128 [R40+0x50], R4 ;  /* 0x0000500428007388 */ /* 0x0001e80000000c00 */
[----:B------:R-:W-:Y:S01]  /*0600*/  STS.128 [R40+0x60], R12 ;  /* 0x0000600c28007388 */ /* 0x000fe20000000c00 */
[----:B0-----:R-:W-:-:S03]  /*0610*/  MOV R7, RZ ;  /* 0x000000ff00077202 */ /* 0x001fc60000000f00 */
[----:B------:R0:W-:Y:S02]  /*0620*/  STS.128 [R40+0x70], R8 ;  /* 0x0000700828007388 */ /* 0x0001e40000000c00 */
[----:B0-----:R-:W-:Y:S01]  /*0630*/  CS2R R40, SRZ ;  /* 0x0000000000287805 */ /* 0x001fe2000001ff00 */
[----:B------:R-:W-:-:S06]  /*0640*/  NOP ;  /* 0x0000000000007918 */ /* 0x000fcc0000000000 */
.L_x_7:
[----:B------:R-:W2:Y:S04]  /*0650*/  LDG.E R48, desc[UR6][R62.64] ;  /* 0x000000063e307981 */ /* 0x000ea8000c1e1900 */
[----:B------:R-:W3:Y:S04]  /*0660*/  LDG.E R6, desc[UR6][R62.64+0x4] ;  /* 0x000004063e067981 */ /* 0x000ee8000c1e1900 */
[----:B------:R-:W4:Y:S04]  /*0670*/  LDG.E R5, desc[UR6][R62.64+0x8] ;  /* 0x000008063e057981 */ /* 0x000f28000c1e1900 */
[----:B------:R0:W5:Y:S04]  /*0680*/  LDG.E R4, desc[UR6][R62.64+0xc] ;  /* 0x00000c063e047981 */ /* 0x000168000c1e1900 */
[----:B------:R-:W2:Y:S04]  /*0690*/  LDS.128 R8, [R2+UR4+-0x40] ;  /* 0xffffc00402087984 */ /* 0x000ea80008000c00 */
[----:B------:R-:W1:Y:S04]  /*06a0*/  LDS.128 R20, [R2+UR4+-0x30] ;  /* 0xffffd00402147984 */ /* 0x000e680008000c00 */
[----:B------:R-:W1:Y:S04]  /*06b0*/  LDS.128 R24, [R2+UR4+-0x20] ;  /* 0xffffe00402187984 */ /* 0x000e680008000c00 */
[----:B------:R-:W1:Y:S04]  /*06c0*/  LDS.128 R16, [R2+UR4+-0x10] ;  /* 0xfffff00402107984 */ /* 0x000e680008000c00 */
[----:B------:R-:W1:Y:S04]  /*06d0*/  LDS.128 R12, [R2+UR4] ;  /* 0x00000004020c7984 */ /* 0x000e680008000c00 */
[----:B------:R-:W3:Y:S01]  /*06e0*/  LDS.128 R28, [R2+UR4+0x50] ;  /* 0x00005004021c7984 */ /* 0x000ee20008000c00 */
[----:B0-----:R-:W-:-:S04]  /*06f0*/  IADD3 R62, P0, PT, R62, 0x10, RZ ;  /* 0x000000103e3e7810 */ /* 0x001fc80007f1e0ff */
[----:B------:R-:W-:Y:S01]  /*0700*/  IADD3.X R63, PT, PT, RZ, R63, RZ, P0, !PT ;  /* 0x0000003fff3f7210 */ /* 0x000fe200007fe4ff */
[C---:B--2---:R-:W-:Y:S01]  /*0710*/  FFMA R57, R48.reuse, R8, R57 ;  /* 0x0000000830397223 */ /* 0x044fe20000000039 */
[C---:B------:R-:W-:Y:S01]  /*0720*/  FFMA R56, R48.reuse, R9, R56 ;  /* 0x0000000930387223 */ /* 0x040fe20000000038 */
[C---:B------:R-:W-:Y:S01]  /*0730*/  FFMA R51, R48.reuse, R10, R51 ;  /* 0x0000000a30337223 */ /* 0x040fe20000000033 */
[C---:B------:R-:W-:Y:S01]  /*0740*/  FFMA R58, R48.reuse, R11, R58 ;  /* 0x0000000b303a7223 */ /* 0x040fe2000000003a */
[C---:B-1----:R-:W-:Y:S01]  /*0750*/  FFMA R53, R48.reuse, R20, R53 ;  /* 0x0000001430357223 */ /* 0x042fe20000000035 */
[----:B------:R-:W0:Y:S01]  /*0760*/  LDS.128 R8, [R2+UR4+0x10] ;  /* 0x0000100402087984 */ /* 0x000e220008000c00 */
[C---:B------:R-:W-:Y:S01]  /*0770*/  FFMA R60, R48.reuse, R21, R60 ;  /* 0x00000015303c7223 */ /* 0x040fe2000000003c */
[C---:B------:R-:W-:Y:S01]  /*0780*/  FFMA R55, R48.reuse, R22, R55 ;  /* 0x0000001630377223 */ /* 0x040fe20000000037 */
[C---:B------:R-:W-:Y:S01]  /*0790*/  FFMA R44, R48.reuse, R23, R44 ;  /* 0x00000017302c7223 */ /* 0x040fe2000000002c */
[C---:B------:R-:W-:Y:S01]  /*07a0*/  FFMA R41, R48.reuse, R24, R41 ;  /* 0x0000001830297223 */ /* 0x040fe20000000029 */
[C---:B------:R-:W-:Y:S01]  /*07b0*/  FFMA R46, R48.reuse, R25, R46 ;  /* 0x00000019302e7223 */ /* 0x040fe2000000002e */
[C---:B------:R-:W-:Y:S01]  /*07c0*/  FFMA R39, R48.reuse, R26, R39 ;  /* 0x0000001a30277223 */ /* 0x040fe20000000027 */
[C---:B------:R-:W-:Y:S01]  /*07d0*/  FFMA R42, R48.reuse, R27, R42 ;  /* 0x0000001b302a7223 */ /* 0x040fe2000000002a */
[----:B------:R-:W1:Y:S01]  /*07e0*/  LDS.128 R20, [R2+UR4+0x20] ;  /* 0x0000200402147984 */ /* 0x000e620008000c00 */
[C---:B------:R-:W-:Y:S01]  /*07f0*/  FFMA R37, R48.reuse, R16, R37 ;  /* 0x0000001030257223 */ /* 0x040fe20000000025 */
[C---:B------:R-:W-:Y:S01]  /*0800*/  FFMA R40, R48.reuse, R17, R40 ;  /* 0x0000001130287223 */ /* 0x040fe20000000028 */
[C---:B------:R-:W-:Y:S01]  /*0810*/  FFMA R49, R48.reuse, R18, R49 ;  /* 0x0000001230317223 */ /* 0x040fe20000000031 */
[----:B------:R-:W2:Y:S01]  /*0820*/  LDS.128 R24, [R2+UR4+0x30] ;  /* 0x0000300402187984 */ /* 0x000ea20008000c00 */
[C---:B------:R-:W-:Y:S01]  /*0830*/  FFMA R52, R48.reuse, R19, R52 ;  /* 0x0000001330347223 */ /* 0x040fe20000000034 */
[C---:B------:R-:W-:Y:S01]  /*0840*/  FFMA R35, R48.reuse, R12, R35 ;  /* 0x0000000c30237223 */ /* 0x040fe20000000023 */
[C---:B------:R-:W-:Y:S01]  /*0850*/  FFMA R38, R48.reuse, R13, R38 ;  /* 0x0000000d30267223 */ /* 0x040fe20000000026 */
[C---:B------:R-:W-:Y:S01]  /*0860*/  FFMA R47, R48.reuse, R14, R47 ;  /* 0x0000000e302f7223 */ /* 0x040fe2000000002f */
[----:B------:R-:W-:Y:S01]  /*0870*/  FFMA R50, R48, R15, R50 ;  /* 0x0000000f30327223 */ /* 0x000fe20000000032 */
[----:B------:R-:W4:Y:S04]  /*0880*/  LDS.128 R16, [R2+UR4+0x40] ;  /* 0x0000400402107984 */ /* 0x000f280008000c00 */
[----:B------:R-:W5:Y:S01]  /*0890*/  LDS.128 R12, [R2+UR4+0x60] ;  /* 0x00006004020c7984 */ /* 0x000f620008000c00 */
[C---:B---3--:R-:W-:Y:S01]  /*08a0*/  FFMA R53, R6.reuse, R28, R53 ;  /* 0x0000001c06357223 */ /* 0x048fe20000000035 */
[C---:B------:R-:W-:Y:S01]  /*08b0*/  FFMA R60, R6.reuse, R29, R60 ;  /* 0x0000001d063c7223 */ /* 0x040fe2000000003c */
[C---:B------:R-:W-:Y:S01]  /*08c0*/  FFMA R55, R6.reuse, R30, R55 ;  /* 0x0000001e06377223 */ /* 0x040fe20000000037 */
[----:B------:R-:W-:-:S02]  /*08d0*/  FFMA R44, R6, R31, R44 ;  /* 0x0000001f062c7223 */ /* 0x000fc4000000002c */
[----:B------:R-:W3:Y:S01]  /*08e0*/  LDS.128 R28, [R2+UR4+0xa0] ;  /* 0x0000a004021c7984 */ /* 0x000ee20008000c00 */
        /* <DEDUP_REMOVED lines=8> */
[C---:B--2---:R-:W-:Y:S01]  /*0970*/  FFMA R11, R48.reuse, R24, R59 ;  /* 0x00000018300b7223 */ /* 0x044fe2000000003b */
[C---:B------:R-:W-:Y:S01]  /*0980*/  FFMA R34, R48.reuse, R25, R34 ;  /* 0x0000001930227223 */ /* 0x040fe20000000022 */
[C---:B------:R-:W-:Y:S01]  /*0990*/  FFMA R43, R48.reuse, R26, R43 ;  /* 0x0000001a302b7223 */ /* 0x040fe2000000002b */
[----:B------:R-:W-:Y:S01]  /*09a0*/  FFMA R48, R48, R27, R54 ;  /* 0x0000001b30307223 */ /* 0x000fe20000000036 */
[----:B------:R-:W0:Y:S01]  /*09b0*/  LDS.128 R20, [R2+UR4+0x80] ;  /* 0x0000800402147984 */ /* 0x000e220008000c00 */
[C---:B----4-:R-:W-:Y:S01]  /*09c0*/  FFMA R54, R6.reuse, R16, R57 ;  /* 0x0000001006367223 */ /* 0x050fe20000000039 */
[C---:B------:R-:W-:Y:S01]  /*09d0*/  FFMA R56, R6.reuse, R17, R56 ;  /* 0x0000001106387223 */ /* 0x040fe20000000038 */
[C---:B------:R-:W-:Y:S01]  /*09e0*/  FFMA R51, R6.reuse, R18, R51 ;  /* 0x0000001206337223 */ /* 0x040fe20000000033 */
[C---:B------:R-:W-:Y:S01]  /*09f0*/  FFMA R58, R6.reuse, R19, R58 ;  /* 0x00000013063a7223 */ /* 0x040fe2000000003a */
[C---:B-----5:R-:W-:Y:S01]  /*0a00*/  FFMA R41, R6.reuse, R12, R41 ;  /* 0x0000000c06297223 */ /* 0x060fe20000000029 */
[----:B------:R-:W1:Y:S01]  /*0a10*/  LDS.128 R16, [R2+UR4+0x90] ;  /* 0x0000900402107984 */ /* 0x000e620008000c00 */
[C---:B------:R-:W-:Y:S01]  /*0a20*/  FFMA R46, R6.reuse, R13, R46 ;  /* 0x0000000d062e7223 */ /* 0x040fe2000000002e */
[C---:B------:R-:W-:Y:S01]  /*0a30*/  FFMA R39, R6.reuse, R14, R39 ;  /* 0x0000000e06277223 */ /* 0x040fe20000000027 */
[C---:B------:R-:W-:Y:S01]  /*0a40*/  FFMA R42, R6.reuse, R15, R42 ;  /* 0x0000000f062a7223 */ /* 0x040fe2000000002a */
[----:B------:R-:W2:Y:S04]  /*0a50*/  LDS.128 R24, [R2+UR4+0x70] ;  /* 0x0000700402187984 */ /* 0x000ea80008000c00 */
[----:B------:R-:W4:Y:S01]  /*0a60*/  LDS.128 R12, [R2+UR4+0xb0] ;  /* 0x0000b004020c7984 */ /* 0x000f220008000c00 */
[C---:B---3--:R-:W-:Y:S01]  /*0a70*/  FFMA R7, R6.reuse, R28, R7 ;  /* 0x0000001c06077223 */ /* 0x048fe20000000007 */
[C---:B------:R-:W-:Y:S01]  /*0a80*/  FFMA R28, R6.reuse, R29, R10 ;  /* 0x0000001d061c7223 */ /* 0x040fe2000000000a */
[C---:B------:R-:W-:Y:S01]  /*0a90*/  FFMA R32, R6.reuse, R31, R32 ;  /* 0x0000001f06207223 */ /* 0x040fe20000000020 */
[C---:B------:R-:W-:Y:S01]  /*0aa0*/  FFMA R29, R6.reuse, R30, R9 ;  /* 0x0000001e061d7223 */ /* 0x040fe20000000009 */
[C---:B0-----:R-:W-:Y:S01]  /*0ab0*/  FFMA R35, R6.reuse, R20, R35 ;  /* 0x0000001406237223 */ /* 0x041fe20000000023 */
[C---:B------:R-:W-:Y:S01]  /*0ac0*/  FFMA R38, R6.reuse, R21, R38 ;  /* 0x0000001506267223 */ /* 0x040fe20000000026 */
[C---:B------:R-:W-:Y:S01]  /*0ad0*/  FFMA R47, R6.reuse, R22, R47 ;  /* 0x00000016062f7223 */ /* 0x040fe2000000002f */
[----:B------:R-:W-:-:S02]  /*0ae0*/  FFMA R50, R6, R23, R50 ;  /* 0x0000001706327223 */ /* 0x000fc40000000032 */
[----:B------:R-:W0:Y:S01]  /*0af0*/  LDS.128 R20, [R2+UR4+0xc0] ;  /* 0x0000c00402147984 */ /* 0x000e220008000c00 */
        /* <DEDUP_REMOVED lines=8> */
[----:B------:R-:W1:Y:S01]  /*0b80*/  LDS.128 R16, [R2+UR4+0xe0] ;  /* 0x0000e00402107984 */ /* 0x000e620008000c00 */
[C---:B----4-:R-:W-:Y:S01]  /*0b90*/  FFMA R31, R6.reuse, R12, R11 ;  /* 0x0000000c061f7223 */ /* 0x050fe2000000000b */
[C---:B------:R-:W-:Y:S01]  /*0ba0*/  FFMA R34, R6.reuse, R13, R34 ;  /* 0x0000000d06227223 */ /* 0x040fe20000000022 */
[C---:B------:R-:W-:Y:S01]  /*0bb0*/  FFMA R43, R6.reuse, R14, R43 ;  /* 0x0000000e062b7223 */ /* 0x040fe2000000002b */
[----:B------:R-:W-:Y:S01]  /*0bc0*/  FFMA R48, R6, R15, R48 ;  /* 0x0000000f06307223 */ /* 0x000fe20000000030 */
[----:B------:R-:W2:Y:S04]  /*0bd0*/  LDS.128 R24, [R2+UR4+0xd0] ;  /* 0x0000d00402187984 */ /* 0x000ea80008000c00 */
[----:B------:R-:W3:Y:S04]  /*0be0*/  LDS.128 R8, [R2+UR4+0xf0] ;  /* 0x0000f00402087984 */ /* 0x000ee80008000c00 */
[----:B------:R-:W4:Y:S01]  /*0bf0*/  LDS.128 R12, [R2+UR4+0x100] ;  /* 0x00010004020c7984 */ /* 0x000f220008000c00 */
        /* <DEDUP_REMOVED lines=21> */
[----:B------:R-:W1:Y:S04]  /*0d50*/  LDS.128 R16, [R2+UR4+0x150] ;  /* 0x0001500402107984 */ /* 0x000e680008000c00 */
        /* <DEDUP_REMOVED lines=20> */
[C---:B----4-:R-:W-:Y:S01]  /*0ea0*/  FFMA R57, R4.reuse, R12, R57 ;  /* 0x0000000c04397223 */ /* 0x050fe20000000039 */
[C---:B------:R-:W-:Y:S01]  /*0eb0*/  FFMA R56, R4.reuse, R13, R56 ;  /* 0x0000000d04387223 */ /* 0x040fe20000000038 */
[C---:B------:R-:W-:Y:S01]  /*0ec0*/  FFMA R51, R4.reuse, R14, R51 ;  /* 0x0000000e04337223 */ /* 0x040fe20000000033 */
[----:B------:R-:W-:Y:S01]  /*0ed0*/  FFMA R58, R4, R15, R58 ;  /* 0x0000000f043a7223 */ /* 0x000fe2000000003a */
[----:B------:R-:W1:Y:S04]  /*0ee0*/  LDS.128 R16, [R2+UR4+0x190] ;  /* 0x0001900402107984 */ /* 0x000e680008000c00 */
[----:B------:R-:W2:Y:S04]  /*0ef0*/  LDS.128 R28, [R2+UR4+0x170] ;  /* 0x00017004021c7984 */ /* 0x000ea80008000c00 */
[----:B------:R-:W3:Y:S04]  /*0f00*/  LDS.128 R24, [R2+UR4+0x180] ;  /* 0x0001800402187984 */ /* 0x000ee80008000c00 */
[----:B------:R-:W4:Y:S04]  /*0f10*/  LDS.128 R12, [R2+UR4+0x1a0] ;  /* 0x0001a004020c7984 */ /* 0x000f280008000c00 */
[----:B------:R-:W5:Y:S01]  /*0f20*/  LDS.128 R8, [R2+UR4+0x1b0] ;  /* 0x0001b00402087984 */ /* 0x000f620008000c00 */
[----:B------:R-:W-:-:S04]  /*0f30*/  UIADD3 UR4, UPT, UPT, UR4, 0x200, URZ ;  /* 0x0000020004047890 */ /* 0x000fc8000fffe0ff */
[----:B------:R-:W-:Y:S01]  /*0f40*/  UISETP.NE.AND UP0, UPT, UR4, 0x1040, UPT ;  /* 0x000010400400788c */ /* 0x000fe2000bf05270 */
        /* <DEDUP_REMOVED lines=20> */
[C---:B-----5:R-:W-:Y:S01]  /*1090*/  FFMA R59, R4.reuse, R8, R59 ;  /* 0x00000008043b7223 */ /* 0x060fe2000000003b */
[C---:B------:R-:W-:Y:S01]  /*10a0*/  FFMA R34, R4.reuse, R9, R34 ;  /* 0x0000000904227223 */ /* 0x040fe20000000022 */
[C---:B------:R-:W-:Y:S01]  /*10b0*/  FFMA R43, R4.reuse, R10, R43 ;  /* 0x0000000a042b7223 */ /* 0x040fe2000000002b */
[----:B------:R-:W-:Y:S01]  /*10c0*/  FFMA R54, R4, R11, R48 ;  /* 0x0000000b04367223 */ /* 0x000fe20000000030 */
[----:B------:R-:W-:Y:S06]  /*10d0*/  BRA.U UP0, `(.L_x_7) ;  /* 0xfffffff5005c7547 */ /* 0x000fec000b83ffff */
[----:B------:R-:W0:Y:S01]  /*10e0*/  LDCU.64 UR4, c[0x0][0x3a0] ;  /* 0x00007400ff0477ac */ /* 0x000e220008000a00 */
[----:B------:R-:W-:-:S04]  /*10f0*/  IADD3 R3, P0, PT, R3, R0, RZ ;  /* 0x0000000003037210 */ /* 0x000fc80007f1e0ff */
[----:B------:R-:W-:Y:S02]  /*1100*/  IADD3.X R0, PT, PT, RZ, RZ, RZ, P0, !PT ;  /* 0x000000ffff007210 */ /* 0x000fe400007fe4ff */
[----:B0-----:R-:W-:-:S04]  /*1110*/  LEA R2, P0, R3, UR4, 0x2 ;  /* 0x0000000403027c11 */ /* 0x001fc8000f8010ff */
[----:B------:R-:W-:-:S05]  /*1120*/  LEA.HI.X R3, R3, UR5, R0, 0x2, P0 ;  /* 0x0000000503037c11 */ /* 0x000fca00080f1400 */
[----:B------:R-:W2:Y:S04]  /*1130*/  LDG.E R17, desc[UR6][R2.64+0x4] ;  /* 0x0000040602117981 */ /* 0x000ea8000c1e1900 */
[----:B------:R-:W3:Y:S04]  /*1140*/  LDG.E R14, desc[UR6][R2.64] ;  /* 0x00000006020e7981 */ /* 0x000ee8000c1e1900 */
        /* <DEDUP_REMOVED lines=23> */
[----:B--2---:R-:W-:-:S03]  /*12c0*/  FADD R31, R56, R17 ;  /* 0x00000011381f7221 */ /* 0x004fc60000000000 */
[----:B------:R-:W2:Y:S01]  /*12d0*/  LDG.E R17, desc[UR6][R2.64+0x54] ;  /* 0x0000540602117981 */ /* 0x000ea2000c1e1900 */
[----:B---3--:R-:W-:-:S03]  /*12e0*/  FADD R57, R57, R14 ;  /* 0x0000000e39397221 */ /* 0x008fc60000000000 */
[----:B------:R0:W-:Y:S01]  /*12f0*/  STG.E desc[UR6][R2.64+0x4], R31 ;  /* 0x0000041f02007986 */ /* 0x0001e2000c101906 */
[----:B----4-:R-:W-:-:S03]  /*1300*/  FADD R51, R51, R18 ;  /* 0x0000001233337221 */ /* 0x010fc60000000000 */
[----:B------:R-:W3:Y:S01]  /*1310*/  LDG.E R14, desc[UR6][R2.64+0x48] ;  /* 0x00004806020e7981 */ /* 0x000ee2000c1e1900 */
[----:B-----5:R-:W-:-:S03]  /*1320*/  FADD R63, R53, R24 ;  /* 0x00000018353f7221 */ /* 0x020fc60000000000 */
[----:B------:R-:W4:Y:S01]  /*1330*/  LDG.E R18, desc[UR6][R2.64+0x68] ;  /* 0x0000680602127981 */ /* 0x000f22000c1e1900 */
[----:B------:R-:W-:-:S03]  /*1340*/  FADD R65, R60, R27 ;  /* 0x0000001b3c417221 */ /* 0x000fc60000000000 */
[----:B------:R-:W5:Y:S04]  /*1350*/  LDG.E R53, desc[UR6][R2.64+0x6c] ;  /* 0x00006c0602357981 */ /* 0x000f68000c1e1900 */
[----:B------:R-:W5:Y:S04]  /*1360*/  LDG.E R24, desc[UR6][R2.64+0x70] ;  /* 0x0000700602187981 */ /* 0x000f68000c1e1900 */
[----:B0-----:R-:W5:Y:S04]  /*1370*/  LDG.E R31, desc[UR6][R2.64+0x74] ;  /* 0x00007406021f7981 */ /* 0x001f68000c1e1900 */
[----:B------:R-:W5:Y:S01]  /*1380*/  LDG.E R27, desc[UR6][R2.64+0x7c] ;  /* 0x00007c06021b7981 */ /* 0x000f62000c1e1900 */
[----:B------:R-:W-:Y:S01]  /*1390*/  FADD R29, R58, R29 ;  /* 0x0000001d3a1d7221 */ /* 0x000fe20000000000 */
        /* <DEDUP_REMOVED lines=43> */
[----:B--2---:R-:W-:Y:S01]  /*1650*/  FADD R17, R36, R17 ;  /* 0x0000001124117221 */ /* 0x004fe20000000000 */
[----:B---3--:R-:W-:Y:S01]  /*1660*/  FADD R47, R47, R14 ;  /* 0x0000000e2f2f7221 */ /* 0x008fe20000000000 */
[----:B----4-:R-:W-:Y:S01]  /*1670*/  FADD R61, R61, R18 ;  /* 0x000000123d3d7221 */ /* 0x010fe20000000000 */
[----:B-----5:R-:W-:Y:S01]  /*1680*/  FADD R53, R32, R53 ;  /* 0x0000003520357221 */ /* 0x020fe20000000000 */
        /* <DEDUP_REMOVED lines=11> */
.L_x_8:
        /* <DEDUP_REMOVED lines=12> */
.L_x_25:


//--------------------- .text._Z36kernel_A_full_B_SparseXDense_EllpackPKfiS0_iPfijPj --------------------------
	.section	.text._Z36kernel_A_full_B_SparseXDense_EllpackPKfiS0_iPfijPj,"ax",@progbits
	.align	128
        .global         _Z36kernel_A_full_B_SparseXDense_EllpackPKfiS0_iPfijPj
        .type           _Z36kernel_A_full_B_SparseXDense_EllpackPKfiS0_iPfijPj,@function
        .size           _Z36kernel_A_full_B_SparseXDense_EllpackPKfiS0_iPfijPj,(.L_x_26 - _Z36kernel_A_full_B_SparseXDense_EllpackPKfiS0_iPfijPj)
        .other          _Z36kernel_A_full_B_SparseXDense_EllpackPKfiS0_iPfijPj,@"STO_CUDA_ENTRY STV_DEFAULT"
_Z36kernel_A_full_B_SparseXDense_EllpackPKfiS0_iPfijPj:
.text._Z36kernel_A_full_B_SparseXDense_EllpackPKfiS0_iPfijPj:
        /* <DEDUP_REMOVED lines=18> */
.L_x_9:
[----:B------:R-:W0:Y:S01]  /*0120*/  S2R R5, SR_TID.X ;  /* 0x0000000000057919 */ /* 0x000e220000002100 */
[----:B------:R-:W1:Y:S01]  /*0130*/  LDCU UR4, c[0x0][0x398] ;  /* 0x00007300ff0477ac */ /* 0x000e620008000800 */
[----:B------:R-:W2:Y:S01]  /*0140*/  LDCU.64 UR8, c[0x0][0x390] ;  /* 0x00007200ff0877ac */ /* 0x000ea20008000a00 */
[----:B------:R-:W3:Y:S01]  /*0150*/  S2UR UR5, SR_CgaCtaId ;  /* 0x00000000000579c3 */ /* 0x000ee20000008800 */
[----:B------:R-:W4:Y:S01]  /*0160*/  LDCU.64 UR10, c[0x0][0x3a0] ;  /* 0x00007400ff0a77ac */ /* 0x000f220008000a00 */
[----:B-1----:R-:W-:-:S04]  /*0170*/  LEA R0, R3, UR4, 0xa ;  /* 0x0000000403007c11 */ /* 0x002fc8000f8e50ff */
[----:B0-----:R-:W-:-:S05]  /*0180*/  IADD3 R0, P0, PT, R0, R5, RZ ;  /* 0x0000000500007210 */ /* 0x001fca0007f1e0ff */
[----:B------:R-:W-:Y:S01]  /*0190*/  IMAD.X R7, RZ, RZ, RZ, P0 ;  /* 0x000000ffff077224 */ /* 0x000fe200000e06ff */
[----:B--2---:R-:W-:-:S04]  /*01a0*/  LEA R6, P0, R0, UR8, 0x2 ;  /* 0x0000000800067c11 */ /* 0x004fc8000f8010ff */
[----:B------:R-:W-:Y:S01]  /*01b0*/  LEA.HI.X R7, R0, UR9, R7, 0x2, P0 ;  /* 0x0000000900077c11 */ /* 0x000fe200080f1407 */
[----:B------:R-:W-:Y:S01]  /*01c0*/  IMAD.SHL.U32 R10, R5, 0x100, RZ ;  /* 0x00000100050a7824 */ /* 0x000fe200078e00ff */
[----:B------:R-:W-:Y:S01]  /*01d0*/  UMOV UR4, 0x400 ;  /* 0x0000040000047882 */ /* 0x000fe20000000000 */
[----:B------:R-:W0:Y:S02]  /*01e0*/  LDCU.64 UR8, c[0x0][0x380] ;  /* 0x00007000ff0877ac */ /* 0x000e240008000a00 */
[----:B------:R-:W2:Y:S01]  /*01f0*/  LDG.E R11, desc[UR6][R6.64+0x80] ;  /* 0x00008006060b7981 */ /* 0x000ea2000c1e1900 */
[----:B------:R-:W1:Y:S03]  /*0200*/  LDC.64 R34, c[0x3][R10] ;  /* 0x00c000000a227b82 */ /* 0x000e660000000a00 */
[----:B------:R-:W5:Y:S04]  /*0210*/  LDG.E R8, desc[UR6][R6.64+0xd00] ;  /* 0x000d000606087981 */ /* 0x000f68000c1e1900 */
[----:B------:R-:W4:Y:S01]  /*0220*/  LDG.E R2, desc[UR6][R6.64+0xc00] ;  /* 0x000c000606027981 */ /* 0x000f22000c1e1900 */
[----:B------:R-:W0:Y:S03]  /*0230*/  LDC.64 R36, c[0x3][R10+0x8] ;  /* 0x00c002000a247b82 */ /* 0x000e260000000a00 */
[----:B------:R-:W4:Y:S04]  /*0240*/  LDG.E R9, desc[UR6][R6.64] ;  /* 0x0000000606097981 */ /* 0x000f28000c1e1900 */
[----:B------:R-:W4:Y:S01]  /*0250*/  LDG.E R4, desc[UR6][R6.64+0xc80] ;  /* 0x000c800606047981 */ /* 0x000f22000c1e1900 */
[----:B------:R-:W0:Y:S03]  /*0260*/  LDC.64 R26, c[0x3][R10+0x10] ;  /* 0x00c004000a1a7b82 */ /* 0x000e260000000a00 */
        /* <DEDUP_REMOVED lines=26> */
[----:B------:R1:W4:Y:S01]  /*0410*/  LDG.E R20, desc[UR6][R6.64+0xf80] ;  /* 0x000f800606147981 */ /* 0x000322000c1e1900 */
[----:B---3--:R-:W-:-:S06]  /*0420*/  ULEA UR4, UR5, UR4, 0x18 ;  /* 0x0000000405047291 */ /* 0x008fcc000f8ec0ff */
[----:B------:R-:W-:-:S05]  /*0430*/  LEA R0, R22, UR4, 0xc ;  /* 0x0000000416007c11 */ /* 0x000fca000f8e60ff */
[----:B------:R-:W3:Y:S01]  /*0440*/  LDCU UR4, c[0x0][0x388] ;  /* 0x00007100ff0477ac */ /* 0x000ee20008000800 */
[----:B------:R-:W-:Y:S02]  /*0450*/  IMAD R0, R5, 0x4, R0 ;  /* 0x0000000405007824 */ /* 0x000fe400078e0200 */
[----:B-1----:R-:W-:Y:S02]  /*0460*/  IMAD.SHL.U32 R6, R34, 0x20, RZ ;  /* 0x0000002022067824 */ /* 0x002fe400078e00ff */
[----:B------:R-:W-:-:S03]  /*0470*/  IMAD.SHL.U32 R22, R35, 0x20, RZ ;  /* 0x0000002023167824 */ /* 0x000fc600078e00ff */
[-C--:B------:R-:W-:Y:S02]  /*0480*/  LOP3.LUT R6, R6, R5.reuse, RZ, 0xfc, !PT ;  /* 0x0000000506067212 */ /* 0x080fe400078efcff */
[----:B------:R-:W-:Y:S01]  /*0490*/  LOP3.LUT R22, R22, R5, RZ, 0xfc, !PT ;  /* 0x0000000516167212 */ /* 0x000fe200078efcff */
[----:B--2---:R3:W-:Y:S04]  /*04a0*/  STS [R0+0x80], R11 ;  /* 0x0000800b00007388 */ /* 0x0047e80000000800 */
[----:B-----5:R1:W-:Y:S01]  /*04b0*/  STS [R0+0xd00], R8 ;  /* 0x000d000800007388 */ /* 0x0203e20000000800 */
[----:B---3--:R-:W-:-:S03]  /*04c0*/  LEA R11, R3, UR4, 0xa ;  /* 0x00000004030b7c11 */ /* 0x008fc6000f8e50ff */
[----:B----4-:R0:W-:Y:S01]  /*04d0*/  STS [R0+0xc00], R2 ;  /* 0x000c000200007388 */ /* 0x0101e20000000800 */
[----:B------:R-:W2:Y:S01]  /*04e0*/  LDCU UR4, c[0x0][0x3a8] ;  /* 0x00007500ff0477ac */ /* 0x000ea20008000800 */
[C---:B-1----:R-:W-:Y:S02]  /*04f0*/  IADD3 R8, P0, PT, R11.reuse, R6, RZ ;  /* 0x000000060b087210 */ /* 0x042fe40007f1e0ff */
[----:B------:R1:W-:Y:S01]  /*0500*/  STS [R0], R9 ;  /* 0x0000000900007388 */ /* 0x0003e20000000800 */
[----:B------:R-:W-:Y:S01]  /*0510*/  IADD3 R22, P1, PT, R11, R22, RZ ;  /* 0x000000160b167210 */ /* 0x000fe20007f3e0ff */
[----:B0-----:R-:W-:Y:S02]  /*0520*/  IMAD.SHL.U32 R2, R36, 0x20, RZ ;  /* 0x0000002024027824 */ /* 0x001fe400078e00ff */
[----:B------:R0:W-:Y:S01]  /*0530*/  STS [R0+0xc80], R4 ;  /* 0x000c800400007388 */ /* 0x0001e20000000800 */
[----:B-1----:R-:W-:Y:S01]  /*0540*/  IMAD.X R9, RZ, RZ, RZ, P0 ;  /* 0x000000ffff097224 */ /* 0x002fe200000e06ff */
[----:B------:R-:W-:-:S02]  /*0550*/  LEA R48, P0, R8, UR8, 0x2 ;  /* 0x0000000808307c11 */ /* 0x000fc4000f8010ff */
[-C--:B------:R-:W-:Y:S01]  /*0560*/  LOP3.LUT R2, R2, R5.reuse, RZ, 0xfc, !PT ;  /* 0x0000000502027212 */ /* 0x080fe200078efcff */
[----:B------:R1:W-:Y:S01]  /*0570*/  STS [R0+0x880], R49 ;  /* 0x0008803100007388 */ /* 0x0003e20000000800 */
[----:B0-----:R-:W-:Y:S02]  /*0580*/  IMAD.SHL.U32 R4, R37, 0x20, RZ ;  /* 0x0000002025047824 */ /* 0x001fe400078e00ff */
[----:B------:R-:W-:Y:S01]  /*0590*/  IMAD.X R7, RZ, RZ, RZ, P1 ;  /* 0x000000ffff077224 */ /* 0x000fe200008e06ff */
[----:B------:R-:W-:Y:S02]  /*05a0*/  LEA R6, P1, R22, UR8, 0x2 ;  /* 0x0000000816067c11 */ /* 0x000fe4000f8210ff */
[----:B-1----:R-:W-:Y:S02]  /*05b0*/  LEA.HI.X R49, R8, UR9, R9, 0x2, P0 ;  /* 0x0000000908317c11 */ /* 0x002fe400080f1409 */
[----:B------:R-:W-:Y:S01]  /*05c0*/  IADD3 R8, P0, PT, R11, R2, RZ ;  /* 0x000000020b087210 */ /* 0x000fe20007f1e0ff */
[----:B------:R-:W-:Y:S01]  /*05d0*/  IMAD.SHL.U32 R2, R26, 0x20, RZ ;  /* 0x000000201a027824 */ /* 0x000fe200078e00ff */
[----:B------:R-:W-:-:S02]  /*05e0*/  LOP3.LUT R4, R4, R5, RZ, 0xfc, !PT ;  /* 0x0000000504047212 */ /* 0x000fc400078efcff */
[----:B------:R-:W-:Y:S01]  /*05f0*/  LEA.HI.X R7, R22, UR9, R7, 0x2, P1 ;  /* 0x0000000916077c11 */ /* 0x000fe200088f1407 */
[----:B------:R-:W-:Y:S01]  /*0600*/  IMAD.X R9, RZ, RZ, RZ, P0 ;  /* 0x000000ffff097224 */ /* 0x000fe200000e06ff */
[----:B------:R-:W-:Y:S02]  /*0610*/  IADD3 R4, P1, PT, R11, R4, RZ ;  /* 0x000000040b047210 */ /* 0x000fe40007f3e0ff */
[----:B------:R-:W-:Y:S01]  /*0620*/  LEA R54, P0, R8, UR8, 0x2 ;  /* 0x0000000808367c11 */ /* 0x000fe2000f8010ff */
[----:B------:R-:W-:Y:S01]  /*0630*/  STS [R0+0x100], R13 ;  /* 0x0001000d00007388 */ /* 0x000fe20000000800 */
[----:B------:R-:W-:-:S03]  /*0640*/  LOP3.LUT R2, R2, R5, RZ, 0xfc, !PT ;  /* 0x0000000502027212 */ /* 0x000fc600078efcff */
[----:B------:R-:W-:Y:S04]  /*0650*/  STS [R0+0x180], R15 ;  /* 0x0001800f00007388 */ /* 0x000fe80000000800 */
[----:B------:R-:W-:Y:S04]  /*0660*/  STS [R0+0x200], R17 ;  /* 0x0002001100007388 */ /* 0x000fe80000000800 */
[----:B------:R-:W-:Y:S04]  /*0670*/  STS [R0+0x280], R19 ;  /* 0x0002801300007388 */ /* 0x000fe80000000800 */
[----:B------:R-:W-:Y:S04]  /*0680*/  STS [R0+0x300], R21 ;  /* 0x0003001500007388 */ /* 0x000fe80000000800 */
[----:B------:R0:W-:Y:S04]  /*0690*/  STS [R0+0x380], R23 ;  /* 0x0003801700007388 */ /* 0x0001e80000000800 */
[----:B------:R1:W-:Y:S04]  /*06a0*/  STS [R0+0x400], R25 ;  /* 0x0004001900007388 */ /* 0x0003e80000000800 */
[----:B------:R3:W-:Y:S01]  /*06b0*/  STS [R0+0x480], R29 ;  /* 0x0004801d00007388 */ /* 0x0007e20000000800 */
[----:B0-----:R-:W0:Y:S03]  /*06c0*/  LDC.64 R22, c[0x3][R10+0x38] ;  /* 0x00c00e000a167b82 */ /* 0x001e260000000a00 */
[----:B------:R-:W-:Y:S04]  /*06d0*/  STS [R0+0x500], R31 ;  /* 0x0005001f00007388 */ /* 0x000fe80000000800 */
[----:B------:R-:W-:Y:S01]  /*06e0*/  STS [R0+0x580], R33 ;  /* 0x0005802100007388 */ /* 0x000fe20000000800 */
[----:B-1----:R-:W1:Y:S03]  /*06f0*/  LDC.64 R24, c[0x3][R10+0x18] ;  /* 0x00c006000a187b82 */ /* 0x002e660000000a00 */
[----:B------:R-:W-:Y:S04]  /*0700*/  STS [R0+0x600], R39 ;  /* 0x0006002700007388 */ /* 0x000fe80000000800 */
[----:B------:R-:W-:Y:S01]  /*0710*/  STS [R0+0x680], R41 ;  /* 0x0006802900007388 */ /* 0x000fe20000000800 */
[----:B---3--:R-:W3:Y:S03]  /*0720*/  LDC.64 R28, c[0x3][R10+0x20] ;  /* 0x00c008000a1c7b82 */ /* 0x008ee60000000a00 */
[----:B------:R-:W-:Y:S04]  /*0730*/  STS [R0+0x700], R43 ;  /* 0x0007002b00007388 */ /* 0x000fe80000000800 */
[----:B------:R-:W-:Y:S04]  /*0740*/  STS [R0+0x780], R45 ;  /* 0x0007802d00007388 */ /* 0x000fe80000000800 */
[----:B------:R-:W-:Y:S04]  /*0750*/  STS [R0+0x800], R47 ;  /* 0x0008002f00007388 */ /* 0x000fe80000000800 */
[----:B------:R-:W-:Y:S04]  /*0760*/  STS [R0+0x900], R51 ;  /* 0x0009003300007388 */ /* 0x000fe80000000800 */
[----:B------:R-:W-:Y:S04]  /*0770*/  STS [R0+0x980], R53 ;  /* 0x0009803500007388 */ /* 0x000fe80000000800 */
[----:B------:R4:W-:Y:S04]  /*0780*/  STS [R0+0xa00], R55 ;  /* 0x000a003700007388 */ /* 0x0009e80000000800 */
[----:B------:R-:W-:Y:S04]  /*0790*/  STS [R0+0xa80], R57 ;  /* 0x000a803900007388 */ /* 0x000fe80000000800 */
[----:B------:R-:W-:Y:S01]  /*07a0*/  STS [R0+0xb00], R59 ;  /* 0x000b003b00007388 */ /* 0x000fe20000000800 */
[----:B----4-:R-:W-:-:S03]  /*07b0*/  LEA.HI.X R55, R8, UR9, R9, 0x2, P0 ;  /* 0x0000000908377c11 */ /* 0x010fc600080f1409 */
[----:B------:R-:W-:Y:S01]  /*07c0*/  STS [R0+0xb80], R61 ;  /* 0x000b803d00007388 */ /* 0x000fe20000000800 */
[----:B------:R-:W-:-:S03]  /*07d0*/  IMAD.X R9, RZ, RZ, RZ, P1 ;  /* 0x000000ffff097224 */ /* 0x000fc600008e06ff */
[----:B------:R-:W-:Y:S01]  /*07e0*/  STS [R0+0xd80], R12 ;  /* 0x000d800c00007388 */ /* 0x000fe20000000800 */
[----:B------:R-:W-:-:S03]  /*07f0*/  IADD3 R2, P1, PT, R11, R2, RZ ;  /* 0x000000020b027210 */ /* 0x000fc60007f3e0ff */
[----:B------:R-:W-:Y:S04]  /*0800*/  STS [R0+0xe00], R14 ;  /* 0x000e000e00007388 */ /* 0x000fe80000000800 */
[----:B------:R-:W-:Y:S04]  /*0810*/  STS [R0+0xe80], R16 ;  /* 0x000e801000007388 */ /* 0x000fe80000000800 */
[----:B------:R-:W-:Y:S04]  /*0820*/  STS [R0+0xf00], R18 ;  /* 0x000f001200007388 */ /* 0x000fe80000000800 */
[----:B------:R4:W-:Y:S01]  /*0830*/  STS [R0+0xf80], R20 ;  /* 0x000f801400007388 */ /* 0x0009e20000000800 */
[----:B------:R-:W-:-:S03]  /*0840*/  NOP ;  /* 0x0000000000007918 */ /* 0x000fc60000000000 */
[----:B------:R-:W5:Y:S01]  /*0850*/  LDG.E R48, desc[UR6][R48.64] ;  /* 0x0000000630307981 */ /* 0x000f62000c1e1900 */
[C---:B------:R-:W-:Y:S01]  /*0860*/  LEA R8, P0, R4.reuse, UR8, 0x2 ;  /* 0x0000000804087c11 */ /* 0x040fe2000f8010ff */
[----:B------:R-:W-:Y:S01]  /*0870*/  IMAD.X R13, RZ, RZ, RZ, P1 ;  /* 0x000000ffff0d7224 */ /* 0x000fe200008e06ff */
[----:B----4-:R-:W4:Y:S01]  /*0880*/  LDC.64 R20, c[0x3][R10+0x28] ;  /* 0x00c00a000a147b82 */ /* 0x010f220000000a00 */
[----:B------:R2:W5:Y:S01]  /*0890*/  LDG.E R53, desc[UR6][R6.64] ;  /* 0x0000000606357981 */ /* 0x000562000c1e1900 */
[----:B------:R-:W-:Y:S02]  /*08a0*/  LEA.HI.X R9, R4, UR9, R9, 0x2, P0 ;  /* 0x0000000904097c11 */ /* 0x000fe400080f1409 */
[C---:B------:R-:W-:Y:S01]  /*08b0*/  LEA R12, P0, R2.reuse, UR8, 0x2 ;  /* 0x00000008020c7c11 */ /* 0x040fe2000f8010ff */
[----:B------:R-:W5:Y:S03]  /*08c0*/  LDG.E R54, desc[UR6][R54.64] ;  /* 0x0000000636367981 */ /* 0x000f66000c1e1900 */
[----:B------:R-:W-:Y:S01]  /*08d0*/  LEA.HI.X R13, R2, UR9, R13, 0x2, P0 ;  /* 0x00000009020d7c11 */ /* 0x000fe200080f140d */
[----:B------:R0:W5:Y:S01]  /*08e0*/  LDG.E R49, desc[UR6][R8.64] ;  /* 0x0000000608317981 */ /* 0x000162000c1e1900 */
[----:B------:R-:W4:Y:S03]  /*08f0*/  LDC.64 R16, c[0x3][R10+0x30] ;  /* 0x00c00c000a107b82 */ /* 0x000f260000000a00 */
[----:B------:R3:W5:Y:S01]  /*0900*/  LDG.E R57, desc[UR6][R12.64] ;  /* 0x000000060c397981 */ /* 0x000762000c1e1900 */
[----:B------:R-:W-:Y:S01]  /*0910*/  IMAD.SHL.U32 R2, R27, 0x20, RZ ;  /* 0x000000201b027824 */ /* 0x000fe200078e00ff */
[----:B-1----:R-:W-:-:S04]  /*0920*/  SHF.L.U32 R4, R24, 0x5, RZ ;  /* 0x0000000518047819 */ /* 0x002fc800000006ff */
[-C--:B------:R-:W-:Y:S02]  /*0930*/  LOP3.LUT R2, R2, R5.reuse, RZ, 0xfc, !PT ;  /* 0x0000000502027212 */ /* 0x080fe400078efcff */
[----:B------:R-:W-:Y:S02]  /*0940*/  LOP3.LUT R4, R4, R5, RZ, 0xfc, !PT ;  /* 0x0000000504047212 */ /* 0x000fe400078efcff */
[----:B--2---:R-:W-:Y:S01]  /*0950*/  IADD3 R7, P0, PT, R11, R2, RZ ;  /* 0x000000020b077210 */ /* 0x004fe20007f1e0ff */
[----:B------:R-:W-:Y:S01]  /*0960*/  IMAD.SHL.U32 R2, R25, 0x20, RZ ;  /* 0x0000002019027824 */ /* 0x000fe200078e00ff */
[----:B------:R-:W-:-:S03]  /*0970*/  IADD3 R4, P1, PT, R11, R4, RZ ;  /* 0x000000040b047210 */ /* 0x000fc60007f3e0ff */
[----:B0-----:R-:W-:Y:S01]  /*0980*/  IMAD.X R8, RZ, RZ, RZ, P0 ;  /* 0x000000ffff087224 */ /* 0x001fe200000e06ff */
[C---:B------:R-:W-:Y:S02]  /*0990*/  LEA R6, P0, R7.reuse, UR8, 0x2 ;  /* 0x0000000807067c11 */ /* 0x040fe4000f8010ff */
[----:B------:R-:W-:Y:S01]  /*09a0*/  LOP3.LUT R2, R2, R5, RZ, 0xfc, !PT ;  /* 0x0000000502027212 */ /* 0x000fe200078efcff */
[----:B---3--:R-:W-:Y:S01]  /*09b0*/  IMAD.X R13, RZ, RZ, RZ, P1 ;  /* 0x000000ffff0d7224 */ /* 0x008fe200008e06ff */
[----:B------:R-:W-:Y:S02]  /*09c0*/  LEA.HI.X R7, R7, UR9, R8, 0x2, P0 ;  /* 0x0000000907077c11 */ /* 0x000fe400080f1408 */
[----:B------:R-:W-:Y:S02]  /*09d0*/  IADD3 R9, P1, PT, R11, R2, RZ ;  /* 0x000000020b097210 */ /* 0x000fe40007f3e0ff */
[----:B------:R-:W-:Y:S01]  /*09e0*/  LEA R12, P0, R4, UR8, 0x2 ;  /* 0x00000008040c7c11 */ /* 0x000fe2000f8010ff */
[----:B------:R-:W-:-:S02]  /*09f0*/  IMAD.SHL.U32 R2, R28, 0x20, RZ ;  /* 0x000000201c027824 */ /* 0x000fc400078e00ff */
[----:B------:R-:W-:Y:S01]  /*0a00*/  IMAD.X R14, RZ, RZ, RZ, P1 ;  /* 0x000000ffff0e7224 */ /* 0x000fe200008e06ff */
[----:B------:R-:W-:Y:S02]  /*0a10*/  LEA.HI.X R13, R4, UR9, R13, 0x2, P0 ;  /* 0x00000009040d7c11 */ /* 0x000fe400080f140d */
[C---:B------:R-:W-:Y:S01]  /*0a20*/  LEA R8, P0, R9.reuse, UR8, 0x2 ;  /* 0x0000000809087c11 */ /* 0x040fe2000f8010ff */
[----:B------:R0:W2:Y:S01]  /*0a30*/  LDG.E R4, desc[UR6][R6.64] ;  /* 0x0000000606047981 */ /* 0x0000a2000c1e1900 */
[-C--:B------:R-:W-:Y:S02]  /*0a40*/  LOP3.LUT R2, R2, R5.reuse, RZ, 0xfc, !PT ;  /* 0x0000000502027212 */ /* 0x080fe400078efcff */
[----:B------:R-:W-:Y:S01]  /*0a50*/  LEA.HI.X R9, R9, UR9, R14, 0x2, P0 ;  /* 0x0000000909097c11 */ /* 0x000fe200080f140e */
[----:B------:R-:W-:Y:S01]  /*0a60*/  IMAD.SHL.U32 R14, R29, 0x20, RZ ;  /* 0x000000201d0e7824 */ /* 0x000fe200078e00ff */
[----:B------:R-:W-:Y:S01]  /*0a70*/  IADD3 R15, P0, PT, R11, R2, RZ ;  /* 0x000000020b0f7210 */ /* 0x000fe20007f1e0ff */
[----:B----4-:R-:W-:Y:S01]  /*0a80*/  IMAD.SHL.U32 R18, R20, 0x20, RZ ;  /* 0x0000002014127824 */ /* 0x010fe200078e00ff */
[----:B------:R-:W3:Y:S02]  /*0a90*/  LDG.E R12, desc[UR6][R12.64] ;  /* 0x000000060c0c7981 */ /* 0x000ee4000c1e1900 */
[----:B------:R-:W-:Y:S01]  /*0aa0*/  LOP3.LUT R2, R14, R5, RZ, 0xfc, !PT ;  /* 0x000000050e027212 */ /* 0x000fe200078efcff */
[----:B------:R-:W-:Y:S01]  /*0ab0*/  IMAD.X R30, RZ, RZ, RZ, P0 ;  /* 0x000000ffff1e7224 */ /* 0x000fe200000e06ff */
[----:B------:R-:W-:Y:S01]  /*0ac0*/  LEA R14, P0, R15, UR8, 0x2 ;  /* 0x000000080f0e7c11 */ /* 0x000fe2000f8010ff */
[----:B------:R1:W4:Y:S01]  /*0ad0*/  LDG.E R8, desc[UR6][R8.64] ;  /* 0x0000000608087981 */ /* 0x000322000c1e1900 */
[----:B------:R-:W-:Y:S01]  /*0ae0*/  IADD3 R19, P1, PT, R11, R2, RZ ;  /* 0x000000020b137210 */ /* 0x000fe20007f3e0ff */
[----:B------:R-:W-:Y:S01]  /*0af0*/  IMAD.SHL.U32 R2, R21, 0x20, RZ ;  /* 0x0000002015027824 */ /* 0x000fe200078e00ff */
[----:B------:R-:W-:-:S02]  /*0b00*/  LEA.HI.X R15, R15, UR9, R30, 0x2, P0 ;  /* 0x000000090f0f7c11 */ /* 0x000fc400080f141e */
[----:B------:R-:W1:Y:S01]  /*0b10*/  LDC.64 R30, c[0x3][R10+0x40] ;  /* 0x00c010000a1e7b82 */ /* 0x000e620000000a00 */
[-C--:B------:R-:W-:Y:S02]  /*0b20*/  LOP3.LUT R18, R18, R5.reuse, RZ, 0xfc, !PT ;  /* 0x0000000512127212 */ /* 0x080fe400078efcff */
[----:B------:R-:W-:Y:S01]  /*0b30*/  LOP3.LUT R2, R2, R5, RZ, 0xfc, !PT ;  /* 0x0000000502027212 */ /* 0x000fe200078efcff */
[----:B0-----:R-:W-:Y:S01]  /*0b40*/  IMAD.X R6, RZ, RZ, RZ, P1 ;  /* 0x000000ffff067224 */ /* 0x001fe200008e06ff */
[C---:B------:R-:W-:Y:S02]  /*0b50*/  IADD3 R7, P1, PT, R11.reuse, R18, RZ ;  /* 0x000000120b077210 */ /* 0x040fe40007f3e0ff */
[----:B------:R-:W-:Y:S02]  /*0b60*/  IADD3 R2, P2, PT, R11, R2, RZ ;  /* 0x000000020b027210 */ /* 0x000fe40007f5e0ff */
[C---:B------:R-:W-:Y:S01]  /*0b70*/  LEA R32, P0, R19.reuse, UR8, 0x2 ;  /* 0x0000000813207c11 */ /* 0x040fe2000f8010ff */
[----:B------:R-:W-:Y:S01]  /*0b80*/  IMAD.X R42, RZ, RZ, RZ, P1 ;  /* 0x000000ffff2a7224 */ /* 0x000fe200008e06ff */
[----:B------:R-:W-:Y:S01]  /*0b90*/  LEA R40, P1, R2, UR8, 0x2 ;  /* 0x0000000802287c11 */ /* 0x000fe2000f8210ff */
[----:B-1----:R-:W-:Y:S01]  /*0ba0*/  IMAD.X R9, RZ, RZ, RZ, P2 ;  /* 0x000000ffff097224 */ /* 0x002fe200010e06ff */
[----:B------:R-:W-:-:S02]  /*0bb0*/  LEA.HI.X R33, R19, UR9, R6, 0x2, P0 ;  /* 0x0000000913217c11 */ /* 0x000fc400080f1406 */
[C---:B------:R-:W-:Y:S01]  /*0bc0*/  LEA R38, P0, R7.reuse, UR8, 0x2 ;  /* 0x0000000807267c11 */ /* 0x040fe2000f8010ff */
[----:B------:R-:W0:Y:S01]  /*0bd0*/  LDC.64 R18, c[0x3][R10+0x48] ;  /* 0x00c012000a127b82 */ /* 0x000e220000000a00 */
[----:B------:R-:W-:Y:S01]  /*0be0*/  LEA.HI.X R41, R2, UR9, R9, 0x2, P1 ;  /* 0x0000000902297c11 */ /* 0x000fe200088f1409 */
[----:B------:R-:W-:Y:S01]  /*0bf0*/  IMAD.SHL.U32 R2, R16, 0x20, RZ ;  /* 0x0000002010027824 */ /* 0x000fe200078e00ff */
[----:B------:R-:W-:Y:S01]  /*0c00*/  LEA.HI.X R39, R7, UR9, R42, 0x2, P0 ;  /* 0x0000000907277c11 */ /* 0x000fe200080f142a */
[----:B------:R1:W4:Y:S01]  /*0c10*/  LDG.E R6, desc[UR6][R14.64] ;  /* 0x000000060e067981 */ /* 0x000322000c1e1900 */
[----:B------:R-:W-:Y:S02]  /*0c20*/  SHF.L.U32 R42, R17, 0x5, RZ ;  /* 0x00000005112a7819 */ /* 0x000fe400000006ff */
[-C--:B------:R-:W-:Y:S01]  /*0c30*/  LOP3.LUT R2, R2, R5.reuse, RZ, 0xfc, !PT ;  /* 0x0000000502027212 */ /* 0x080fe200078efcff */
[----:B------:R1:W4:Y:S01]  /*0c40*/  LDG.E R7, desc[UR6][R32.64] ;  /* 0x0000000620077981 */ /* 0x000322000c1e1900 */
[----:B------:R-:W-:-:S03]  /*0c50*/  LOP3.LUT R42, R42, R5, RZ, 0xfc, !PT ;  /* 0x000000052a2a7212 */ /* 0x000fc600078efcff */
[----:B------:R1:W4:Y:S01]  /*0c60*/  LDG.E R52, desc[UR6][R38.64] ;  /* 0x0000000626347981 */ /* 0x000322000c1e1900 */
[C---:B------:R-:W-:Y:S01]  /*0c70*/  IADD3 R9, P1, PT, R11.reuse, R42, RZ ;  /* 0x0000002a0b097210 */ /* 0x040fe20007f3e0ff */
[----:B-1----:R-:W-:Y:S01]  /*0c80*/  IMAD.SHL.U32 R14, R22, 0x20, RZ ;  /* 0x00000020160e7824 */ /* 0x002fe200078e00ff */
[----:B------:R-:W-:Y:S01]  /*0c90*/  IADD3 R15, P0, PT, R11, R2, RZ ;  /* 0x000000020b0f7210 */ /* 0x000fe20007f1e0ff */
[----:B------:R-:W-:Y:S01]  /*0ca0*/  IMAD.SHL.U32 R2, R23, 0x20, RZ ;  /* 0x0000002017027824 */ /* 0x000fe200078e00ff */
[----:B------:R1:W4:Y:S01]  /*0cb0*/  LDG.E R51, desc[UR6][R40.64] ;  /* 0x0000000628337981 */ /* 0x000322000c1e1900 */
[----:B------:R-:W-:Y:S01]  /*0cc0*/  IMAD.X R32, RZ, RZ, RZ, P1 ;  /* 0x000000ffff207224 */ /* 0x000fe200008e06ff */
[-C--:B------:R-:W-:Y:S02]  /*0cd0*/  LOP3.LUT R14, R14, R5.reuse, RZ, 0xfc, !PT ;  /* 0x000000050e0e7212 */ /* 0x080fe400078efcff */
[----:B------:R-:W-:Y:S02]  /*0ce0*/  LOP3.LUT R2, R2, R5, RZ, 0xfc, !PT ;  /* 0x0000000502027212 */ /* 0x000fe400078efcff */
[----:B------:R-:W-:-:S02]  /*0cf0*/  LEA R38, P2, R9, UR8, 0x2 ;  /* 0x0000000809267c11 */ /* 0x000fc4000f8410ff */
[----:B------:R-:W-:Y:S02]  /*0d00*/  IADD3 R13, P1, PT, R11, R14, RZ ;  /* 0x0000000e0b0d7210 */ /* 0x000fe40007f3e0ff */
[----:B------:R-:W-:Y:S02]  /*0d10*/  LEA.HI.X R39, R9, UR9, R32, 0x2, P2 ;  /* 0x0000000909277c11 */ /* 0x000fe400090f1420 */
[----:B------:R-:W-:Y:S01]  /*0d20*/  IADD3 R2, P2, PT, R11, R2, RZ ;  /* 0x000000020b027210 */ /* 0x000fe20007f5e0ff */
[----:B------:R-:W-:Y:S01]  /*0d30*/  IMAD.X R44, RZ, RZ, RZ, P0 ;  /* 0x000000ffff2c7224 */ /* 0x000fe200000e06ff */
[C---:B------:R-:W-:Y:S01]  /*0d40*/  LEA R42, P0, R15.reuse, UR8, 0x2 ;  /* 0x000000080f2a7c11 */ /* 0x040fe2000f8010ff */
[----:B-1----:R-:W-:Y:S01]  /*0d50*/  IMAD.X R40, RZ, RZ, RZ, P1 ;  /* 0x000000ffff287224 */ /* 0x002fe200008e06ff */
[----:B------:R-:W-:Y:S01]  /*0d60*/  LEA R14, P1, R2, UR8, 0x2 ;  /* 0x00000008020e7c11 */ /* 0x000fe2000f8210ff */
[----:B------:R-:W-:Y:S01]  /*0d70*/  IMAD.X R9, RZ, RZ, RZ, P2 ;  /* 0x000000ffff097224 */ /* 0x000fe200010e06ff */
[----:B------:R-:W-:Y:S01]  /*0d80*/  LEA.HI.X R43, R15, UR9, R44, 0x2, P0 ;  /* 0x000000090f2b7c11 */ /* 0x000fe200080f142c */
[----:B------:R-:W4:Y:S01]  /*0d90*/  LDG.E R47, desc[UR6][R38.64] ;  /* 0x00000006262f7981 */ /* 0x000f22000c1e1900 */
[----:B------:R-:W-:-:S02]  /*0da0*/  LEA R32, P0, R13, UR8, 0x2 ;  /* 0x000000080d207c11 */ /* 0x000fc4000f8010ff */
[----:B------:R-:W-:Y:S01]  /*0db0*/  LEA.HI.X R15, R2, UR9, R9, 0x2, P1 ;  /* 0x00000009020f7c11 */ /* 0x000fe200088f1409 */
[----:B------:R-:W-:Y:S01]  /*0dc0*/  IMAD.SHL.U32 R2, R30, 0x20, RZ ;  /* 0x000000201e027824 */ /* 0x000fe200078e00ff */
[----:B------:R-:W-:Y:S01]  /*0dd0*/  LEA.HI.X R33, R13, UR9, R40, 0x2, P0 ;  /* 0x000000090d217c11 */ /* 0x000fe200080f1428 */
[----:B------:R-:W-:Y:S01]  /*0de0*/  IMAD.SHL.U32 R44, R31, 0x20, RZ ;  /* 0x000000201f2c7824 */ /* 0x000fe200078e00ff */
[----:B------:R0:W4:Y:S02]  /*0df0*/  LDG.E R50, desc[UR6][R42.64] ;  /* 0x000000062a327981 */ /* 0x000124000c1e1900 */
[-C--:B------:R-:W-:Y:S02]  /*0e00*/  LOP3.LUT R40, R2, R5.reuse, RZ, 0xfc, !PT ;  /* 0x0000000502287212 */ /* 0x080fe400078efcff */
[----:B------:R-:W-:Y:S01]  /*0e10*/  LOP3.LUT R44, R44, R5, RZ, 0xfc, !PT ;  /* 0x000000052c2c7212 */ /* 0x000fe200078efcff */
[----:B------:R1:W4:Y:S01]  /*0e20*/  LDG.E R46, desc[UR6][R32.64] ;  /* 0x00000006202e7981 */ /* 0x000322000c1e1900 */
[----:B------:R-:W-:-:S02]  /*0e30*/  IADD3 R13, P0, PT, R11, R40, RZ ;  /* 0x000000280b0d7210 */ /* 0x000fc40007f1e0ff */
[----:B------:R-:W-:Y:S01]  /*0e40*/  IADD3 R9, P1, PT, R11, R44, RZ ;  /* 0x0000002c0b097210 */ /* 0x000fe20007f3e0ff */
[----:B------:R1:W4:Y:S02]  /*0e50*/  LDG.E R2, desc[UR6][R14.64] ;  /* 0x000000060e027981 */ /* 0x000324000c1e1900 */
[----:B------:R-:W-:Y:S01]  /*0e60*/  IMAD.X R56, RZ, RZ, RZ, P0 ;  /* 0x000000ffff387224 */ /* 0x000fe200000e06ff */
[----:B------:R-:W-:Y:S01]  /*0e70*/  LEA R44, P0, R13, UR8, 0x2 ;  /* 0x000000080d2c7c11 */ /* 0x000fe2000f8010ff */
[----:B0-----:R-:W-:Y:S02]  /*0e80*/  IMAD.SHL.U32 R42, R18, 0x20, RZ ;  /* 0x00000020122a7824 */ /* 0x001fe400078e00ff */
[----:B------:R-:W-:Y:S01]  /*0e90*/  IMAD.SHL.U32 R40, R19, 0x20, RZ ;  /* 0x0000002013287824 */ /* 0x000fe200078e00ff */
[----:B------:R-:W-:Y:S01]  /*0ea0*/  LEA.HI.X R45, R13, UR9, R56, 0x2, P0 ;  /* 0x000000090d2d7c11 */ /* 0x000fe200080f1438 */
[----:B-1----:R-:W-:Y:S01]  /*0eb0*/  IMAD.X R32, RZ, RZ, RZ, P1 ;  /* 0x000000ffff207224 */ /* 0x002fe200008e06ff */
[----:B------:R-:W-:-:S02]  /*0ec0*/  LOP3.LUT R38, R42, R5, RZ, 0xfc, !PT ;  /* 0x000000052a267212 */ /* 0x000fc400078efcff */
[----:B------:R-:W-:Y:S01]  /*0ed0*/  LEA R42, P1, R9, UR8, 0x2 ;  /* 0x00000008092a7c11 */ /* 0x000fe2000f8210ff */
[----:B------:R0:W4:Y:S01]  /*0ee0*/  LDG.E R15, desc[UR6][R44.64] ;  /* 0x000000062c0f7981 */ /* 0x000122000c1e1900 */
[----:B------:R-:W-:Y:S02]  /*0ef0*/  LOP3.LUT R14, R40, R5, RZ, 0xfc, !PT ;  /* 0x00000005280e7212 */ /* 0x000fe400078efcff */
[----:B------:R-:W-:Y:S02]  /*0f00*/  IADD3 R38, P2, PT, R11, R38, RZ ;  /* 0x000000260b267210 */ /* 0x000fe40007f5e0ff */
[----:B------:R-:W-:Y:S02]  /*0f10*/  LEA.HI.X R43, R9, UR9, R32, 0x2, P1 ;  /* 0x00000009092b7c11 */ /* 0x000fe400088f1420 */
[----:B------:R-:W-:Y:S02]  /*0f20*/  IADD3 R9, P1, PT, R11, R14, RZ ;  /* 0x0000000e0b097210 */ /* 0x000fe40007f3e0ff */
[----:B------:R-:W-:Y:S01]  /*0f30*/  IADD3.X R13, PT, PT, RZ, RZ, RZ, P2, !PT ;  /* 0x000000ffff0d7210 */ /* 0x000fe200017fe4ff */
[----:B------:R-:W4:Y:S01]  /*0f40*/  LDG.E R14, desc[UR6][R42.64] ;  /* 0x000000062a0e7981 */ /* 0x000f22000c1e1900 */
[----:B------:R-:W-:Y:S01]  /*0f50*/  LEA R40, P0, R38, UR8, 0x2 ;  /* 0x0000000826287c11 */ /* 0x000fe2000f8010ff */
[----:B------:R-:W-:-:S03]  /*0f60*/  IMAD.X R32, RZ, RZ, RZ, P1 ;  /* 0x000000ffff207224 */ /* 0x000fc600008e06ff */
[----:B------:R-:W-:Y:S02]  /*0f70*/  LEA.HI.X R41, R38, UR9, R13, 0x2, P0 ;  /* 0x0000000926297c11 */ /* 0x000fe400080f140d */
[----:B------:R-:W-:-:S04]  /*0f80*/  LEA R38, P0, R9, UR8, 0x2 ;  /* 0x0000000809267c11 */ /* 0x000fc8000f8010ff */
[----:B------:R-:W-:Y:S02]  /*0f90*/  LEA.HI.X R39, R9, UR9, R32, 0x2, P0 ;  /* 0x0000000909277c11 */ /* 0x000fe400080f1420 */
[----:B------:R1:W4:Y:S01]  /*0fa0*/  LDG.E R9, desc[UR6][R40.64] ;  /* 0x0000000628097981 */ /* 0x000322000c1e1900 */
[----:B------:R-:W1:Y:S03]  /*0fb0*/  LDC.64 R32, c[0x3][R10+0x50] ;  /* 0x00c014000a207b82 */ /* 0x000e660000000a00 */
[----:B------:R1:W4:Y:S01]  /*0fc0*/  LDG.E R13, desc[UR6][R38.64] ;  /* 0x00000006260d7981 */ /* 0x000322000c1e1900 */
[--C-:B------:R-:W-:Y:S02]  /*0fd0*/  IMAD R55, R34, 0x80, R0.reuse ;  /* 0x0000008022377824 */ /* 0x100fe400078e0200 */
[--C-:B------:R-:W-:Y:S02]  /*0fe0*/  IMAD R56, R35, 0x80, R0.reuse ;  /* 0x0000008023387824 */ /* 0x100fe400078e0200 */
[--C-:B0-----:R-:W-:Y:S01]  /*0ff0*/  IMAD R44, R36, 0x80, R0.reuse ;  /* 0x00000080242c7824 */ /* 0x101fe200078e0200 */
[----:B------:R-:W0:Y:S01]  /*1000*/  LDC.64 R34, c[0x3][R10+0x58] ;  /* 0x00c016000a227b82 */ /* 0x000e220000000a00 */
[----:B------:R-:W5:Y:S01]  /*1010*/  LDS R55, [R55] ;  /* 0x0000000037377984 */ /* 0x000f620000000800 */
[----:B------:R-:W-:-:S03]  /*1020*/  IMAD R45, R37, 0x80, R0 ;  /* 0x00000080252d7824 */ /* 0x000fc600078e0200 */
[----:B------:R-:W0:Y:S01]  /*1030*/  LDS R56, [R56] ;  /* 0x0000000038387984 */ /* 0x000e220000000800 */
[----:B------:R-:W-:Y:S02]  /*1040*/  IMAD R26, R26, 0x80, R0 ;  /* 0x000000801a1a7824 */ /* 0x000fe400078e0200 */
[----:B------:R-:W0:Y:S01]  /*1050*/  LDC.64 R36, c[0x3][R10+0x60] ;  /* 0x00c018000a247b82 */ /* 0x000e220000000a00 */
[----:B------:R-:W0:Y:S04]  /*1060*/  LDS R44, [R44] ;  /* 0x000000002c2c7984 */ /* 0x000e280000000800 */
[----:B-1----:R-:W1:Y:S04]  /*1070*/  LDS R40, [R45] ;  /* 0x000000002d287984 */ /* 0x002e680000000800 */
[----:B------:R-:W1:Y:S01]  /*1080*/  LDS R26, [R26] ;  /* 0x000000001a1a7984 */ /* 0x000e620000000800 */
[----:B------:R-:W-:-:S05]  /*1090*/  IMAD.SHL.U32 R38, R32, 0x20, RZ ;  /* 0x0000002020267824 */ /* 0x000fca00078e00ff */
[----:B------:R-:W-:-:S04]  /*10a0*/  LOP3.LUT R38, R38, R5, RZ, 0xfc, !PT ;  /* 0x0000000526267212 */ /* 0x000fc800078efcff */
[----:B------:R-:W-:Y:S02]  /*10b0*/  IADD3 R43, P0, PT, R11, R38, RZ ;  /* 0x000000260b2b7210 */ /* 0x000fe40007f1e0ff */
[----:B------:R-:W1:Y:S01]  /*10c0*/  LDC.64 R38, c[0x3][R10+0x68] ;  /* 0x00c01a000a267b82 */ /* 0x000e620000000a00 */
[----:B------:R-:W-:-:S05]  /*10d0*/  IMAD.SHL.U32 R42, R33, 0x20, RZ ;  /* 0x00000020212a7824 */ /* 0x000fca00078e00ff */
[----:B------:R-:W-:-:S04]  /*10e0*/  LOP3.LUT R42, R42, R5, RZ, 0xfc, !PT ;  /* 0x000000052a2a7212 */ /* 0x000fc800078efcff */
[----:B------:R-:W-:Y:S01]  /*10f0*/  IADD3 R41, P1, PT, R11, R42, RZ ;  /* 0x0000002a0b297210 */ /* 0x000fe20007f3e0ff */
[----:B-----5:R-:W-:-:S04]  /*1100*/  FFMA R48, R48, R55, RZ ;  /* 0x0000003730307223 */ /* 0x020fc800000000ff */
[----:B0-----:R-:W-:-:S04]  /*1110*/  FFMA R53, R53, R56, R48 ;  /* 0x0000003835357223 */ /* 0x001fc80000000030 */
[----:B------:R-:W-:-:S04]  /*1120*/  FFMA R54, R54, R44, R53 ;  /* 0x0000002c36367223 */ /* 0x000fc80000000035 */
[----:B-1----:R-:W-:-:S04]  /*1130*/  FFMA R40, R49, R40, R54 ;  /* 0x0000002831287223 */ /* 0x002fc80000000036 */
[----:B------:R-:W-:Y:S01]  /*1140*/  FFMA R57, R57, R26, R40 ;  /* 0x0000001a39397223 */ /* 0x000fe20000000028 */
[----:B------:R-:W-:Y:S02]  /*1150*/  IMAD.SHL.U32 R26, R34, 0x20, RZ ;  /* 0x00000020221a7824 */ /* 0x000fe400078e00ff */
[----:B------:R-:W-:Y:S01]  /*1160*/  IMAD.X R56, RZ, RZ, RZ, P0 ;  /* 0x000000ffff387224 */ /* 0x000fe200000e06ff */
[----:B------:R-:W-:Y:S01]  /*1170*/  LEA R44, P0, R43, UR8, 0x2 ;  /* 0x000000082b2c7c11 */ /* 0x000fe2000f8010ff */
[----:B------:R-:W-:Y:S01]  /*1180*/  IMAD.X R48, RZ, RZ, RZ, P1 ;  /* 0x000000ffff307224 */ /* 0x000fe200008e06ff */
[----:B------:R-:W-:Y:S01]  /*1190*/  LEA R42, P1, R41, UR8, 0x2 ;  /* 0x00000008292a7c11 */ /* 0x000fe2000f8210ff */
[----:B------:R-:W-:Y:S01]  /*11a0*/  IMAD.SHL.U32 R40, R35, 0x20, RZ ;  /* 0x0000002023287824 */ /* 0x000fe200078e00ff */
[----:B------:R-:W-:Y:S02]  /*11b0*/  LOP3.LUT R26, R26, R5, RZ, 0xfc, !PT ;  /* 0x000000051a1a7212 */ /* 0x000fe400078efcff */
[----:B------:R-:W-:-:S02]  /*11c0*/  LEA.HI.X R45, R43, UR9, R56, 0x2, P0 ;  /* 0x000000092b2d7c11 */ /* 0x000fc400080f1438 */
[----:B------:R-:W-:Y:S02]  /*11d0*/  LEA.HI.X R43, R41, UR9, R48, 0x2, P1 ;  /* 0x00000009292b7c11 */ /* 0x000fe400088f1430 */
[C---:B------:R-:W-:Y:S01]  /*11e0*/  IADD3 R26, P0, PT, R11.reuse, R26, RZ ;  /* 0x0000001a0b1a7210 */ /* 0x040fe20007f1e0ff */
[----:B------:R0:W5:Y:S01]  /*11f0*/  LDG.E R54, desc[UR6][R44.64] ;  /* 0x000000062c367981 */ /* 0x000162000c1e1900 */
[-C--:B------:R-:W-:Y:S02]  /*1200*/  LOP3.LUT R48, R40, R5.reuse, RZ, 0xfc, !PT ;  /* 0x0000000528307212 */ /* 0x080fe400078efcff */
[----:B------:R-:W-:Y:S01]  /*1210*/  SHF.L.U32 R56, R36, 0x5, RZ ;  /* 0x0000000524387819 */ /* 0x000fe200000006ff */
[----:B------:R-:W1:Y:S01]  /*1220*/  LDC.64 R40, c[0x3][R10+0x70] ;  /* 0x00c01c000a287b82 */ /* 0x000e620000000a00 */
[C---:B------:R-:W-:Y:S01]  /*1230*/  IADD3 R48, P1, PT, R11.reuse, R48, RZ ;  /* 0x000000300b307210 */ /* 0x040fe20007f3e0ff */
[----:B------:R-:W-:Y:S01]  /*1240*/  IMAD.X R49, RZ, RZ, RZ, P0 ;  /* 0x000000ffff317224 */ /* 0x000fe200000e06ff */
[----:B------:R-:W-:Y:S01]  /*1250*/  LOP3.LUT R56, R56, R5, RZ, 0xfc, !PT ;  /* 0x0000000538387212 */ /* 0x000fe200078efcff */
[----:B------:R2:W5:Y:S01]  /*1260*/  LDG.E R55, desc[UR6][R42.64] ;  /* 0x000000062a377981 */ /* 0x000562000c1e1900 */
[----:B------:R-:W-:Y:S01]  /*1270*/  LEA R58, P0, R26, UR8, 0x2 ;  /* 0x000000081a3a7c11 */ /* 0x000fe2000f8010ff */
[----:B0-----:R-:W-:Y:S01]  /*1280*/  IMAD.X R45, RZ, RZ, RZ, P1 ;  /* 0x000000ffff2d7224 */ /* 0x001fe200008e06ff */
[----:B------:R-:W-:-:S02]  /*1290*/  IADD3 R56, P2, PT, R11, R56, RZ ;  /* 0x000000380b387210 */ /* 0x000fc40007f5e0ff */
[----:B------:R-:W-:Y:S01]  /*12a0*/  LEA.HI.X R59, R26, UR9, R49, 0x2, P0 ;  /* 0x000000091a3b7c11 */ /* 0x000fe200080f1431 */
[----:B------:R-:W-:Y:S01]  /*12b0*/  IMAD.SHL.U32 R26, R37, 0x20, RZ ;  /* 0x00000020251a7824 */ /* 0x000fe200078e00ff */
[----:B------:R-:W-:Y:S01]  /*12c0*/  LEA R44, P1, R48, UR8, 0x2 ;  /* 0x00000008302c7c11 */ /* 0x000fe2000f8210ff */
[----:B--2---:R-:W-:-:S03]  /*12d0*/  IMAD.X R43, RZ, RZ, RZ, P2 ;  /* 0x000000ffff2b7224 */ /* 0x004fc600010e06ff */
[----:B------:R-:W-:Y:S02]  /*12e0*/  LEA.HI.X R45, R48, UR9, R45, 0x2, P1 ;  /* 0x00000009302d7c11 */ /* 0x000fe400088f142d */
[----:B------:R-:W-:Y:S02]  /*12f0*/  LEA R42, P0, R56, UR8, 0x2 ;  /* 0x00000008382a7c11 */ /* 0x000fe4000f8010ff */
[-C--:B------:R-:W-:Y:S01]  /*1300*/  LOP3.LUT R48, R26, R5.reuse, RZ, 0xfc, !PT ;  /* 0x000000051a307212 */ /* 0x080fe200078efcff */
[----:B------:R-:W-:Y:S01]  /*1310*/  IMAD.SHL.U32 R60, R38, 0x20, RZ ;  /* 0x00000020263c7824 */ /* 0x000fe200078e00ff */
[----:B------:R-:W-:Y:S01]  /*1320*/  LEA.HI.X R43, R56, UR9, R43, 0x2, P0 ;  /* 0x00000009382b7c11 */ /* 0x000fe200080f142b */
[----:B------:R-:W2:Y:S01]  /*1330*/  LDG.E R26, desc[UR6][R58.64] ;  /* 0x000000063a1a7981 */ /* 0x000ea2000c1e1900 */
[----:B------:R-:W-:Y:S02]  /*1340*/  IADD3 R49, P0, PT, R11, R48, RZ ;  /* 0x000000300b317210 */ /* 0x000fe40007f1e0ff */
[----:B------:R-:W-:Y:S01]  /*1350*/  LOP3.LUT R60, R60, R5, RZ, 0xfc, !PT ;  /* 0x000000053c3c7212 */ /* 0x000fe200078efcff */
[----:B------:R0:W2:Y:S02]  /*1360*/  LDG.E R56, desc[UR6][R42.64] ;  /* 0x000000062a387981 */ /* 0x0000a4000c1e1900 */
[----:B------:R-:W-:Y:S01]  /*1370*/  IMAD.X R61, RZ, RZ, RZ, P0 ;  /* 0x000000ffff3d7224 */ /* 0x000fe200000e06ff */
[C---:B------:R-:W-:Y:S01]  /*1380*/  LEA R48, P0, R49.reuse, UR8, 0x2 ;  /* 0x0000000831307c11 */ /* 0x040fe2000f8010ff */
[----:B------:R3:W2:Y:S03]  /*1390*/  LDG.E R53, desc[UR6][R44.64] ;  /* 0x000000062c357981 */ /* 0x0006a6000c1e1900 */
[----:B------:R-:W-:Y:S01]  /*13a0*/  LEA.HI.X R49, R49, UR9, R61, 0x2, P0 ;  /* 0x0000000931317c11 */ /* 0x000fe200080f143d */
[----:B------:R-:W-:Y:S01]  /*13b0*/  IMAD.SHL.U32 R61, R39, 0x20, RZ ;  /* 0x00000020273d7824 */ /* 0x000fe200078e00ff */
[----:B------:R-:W-:-:S03]  /*13c0*/  IADD3 R60, P0, PT, R11, R60, RZ ;  /* 0x0000003c0b3c7210 */ /* 0x000fc60007f1e0ff */
[----:B------:R1:W2:Y:S01]  /*13d0*/  LDG.E R58, desc[UR6][R48.64] ;  /* 0x00000006303a7981 */ /* 0x0002a2000c1e1900 */
[----:B------:R-:W-:Y:S01]  /*13e0*/  LOP3.LUT R61, R61, R5, RZ, 0xfc, !PT ;  /* 0x000000053d3d7212 */ /* 0x000fe200078efcff */
[----:B0-----:R-:W-:Y:S01]  /*13f0*/  IMAD.X R43, RZ, RZ, RZ, P0 ;  /* 0x000000ffff2b7224 */ /* 0x001fe200000e06ff */
[C---:B------:R-:W-:Y:S02]  /*1400*/  LEA R42, P0, R60.reuse, UR8, 0x2 ;  /* 0x000000083c2a7c11 */ /* 0x040fe4000f8010ff */
[----:B------:R-:W-:Y:S02]  /*1410*/  IADD3 R61, P1, PT, R11, R61, RZ ;  /* 0x0000003d0b3d7210 */ /* 0x000fe40007f3e0ff */
[----:B------:R-:W-:Y:S02]  /*1420*/  LEA.HI.X R43, R60, UR9, R43, 0x2, P0 ;  /* 0x000000093c2b7c11 */ /* 0x000fe400080f142b */
[----:B---3--:R-:W-:Y:S01]  /*1430*/  LEA R44, P0, R61, UR8, 0x2 ;  /* 0x000000083d2c7c11 */ /* 0x008fe2000f8010ff */
[----:B------:R-:W-:-:S02]  /*1440*/  IMAD.X R60, RZ, RZ, RZ, P1 ;  /* 0x000000ffff3c7224 */ /* 0x000fc400008e06ff */
[----:B------:R0:W3:Y:S03]  /*1450*/  LDG.E R42, desc[UR6][R42.64] ;  /* 0x000000062a2a7981 */ /* 0x0000e6000c1e1900 */
[----:B------:R-:W-:Y:S01]  /*1460*/  LEA.HI.X R45, R61, UR9, R60, 0x2, P0 ;  /* 0x000000093d2d7c11 */ /* 0x000fe200080f143c */
[----:B-1----:R-:W-:-:S04]  /*1470*/  IMAD.SHL.U32 R60, R40, 0x20, RZ ;  /* 0x00000020283c7824 */ /* 0x002fc800078e00ff */
[----:B------:R1:W3:Y:S01]  /*1480*/  LDG.E R44, desc[UR6][R44.64] ;  /* 0x000000062c2c7981 */ /* 0x0002e2000c1e1900 */
[----:B------:R-:W-:-:S04]  /*1490*/  LOP3.LUT R60, R60, R5, RZ, 0xfc, !PT ;  /* 0x000000053c3c7212 */ /* 0x000fc800078efcff */
[----:B------:R-:W-:-:S05]  /*14a0*/  IADD3 R60, P0, PT, R11, R60, RZ ;  /* 0x0000003c0b3c7210 */ /* 0x000fca0007f1e0ff */
[----:B------:R-:W-:Y:S01]  /*14b0*/  IMAD.X R49, RZ, RZ, RZ, P0 ;  /* 0x000000ffff317224 */ /* 0x000fe200000e06ff */
[----:B------:R-:W-:-:S04]  /*14c0*/  LEA R48, P0, R60, UR8, 0x2 ;  /* 0x000000083c307c11 */ /* 0x000fc8000f8010ff */
[----:B------:R-:W-:-:S05]  /*14d0*/  LEA.HI.X R49, R60, UR9, R49, 0x2, P0 ;  /* 0x000000093c317c11 */ /* 0x000fca00080f1431 */
[----:B------:R1:W3:Y:S01]  /*14e0*/  LDG.E R48, desc[UR6][R48.64] ;  /* 0x0000000630307981 */ /* 0x0002e2000c1e1900 */
[----:B------:R-:W-:Y:S01]  /*14f0*/  IMAD R27, R27, 0x80, R0 ;  /* 0x000000801b1b7824 */ /* 0x000fe200078e0200 */
[----:B------:R-:W-:-:S05]  /*1500*/  LEA R59, R24, R0, 0x7 ;  /* 0x00000000183b7211 */ /* 0x000fca00078e38ff */
[----:B------:R-:W4:Y:S01]  /*1510*/  LDS R27, [R27] ;  /* 0x000000001b1b7984 */ /* 0x000f220000000800 */
[----:B------:R-:W-:-:S03]  /*1520*/  IMAD R60, R25, 0x80, R0 ;  /* 0x00000080193c7824 */ /* 0x000fc600078e0200 */
[----:B------:R-:W4:Y:S01]  /*1530*/  LDS R59, [R59] ;  /* 0x000000003b3b7984 */ /* 0x000f220000000800 */
[----:B------:R-:W-:-:S03]  /*1540*/  IMAD R25, R28, 0x80, R0 ;  /* 0x000000801c197824 */ /* 0x000fc600078e0200 */
[----:B0-----:R0:W4:Y:S01]  /*1550*/  LDS R43, [R60] ;  /* 0x000000003c2b7984 */ /* 0x0011220000000800 */
[----:B------:R-:W-:-:S03]  /*1560*/  IMAD R28, R29, 0x80, R0 ;  /* 0x000000801d1c7824 */ /* 0x000fc600078e0200 */
[----:B------:R-:W4:Y:S01]  /*1570*/  LDS R25, [R25] ;  /* 0x0000000019197984 */ /* 0x000f220000000800 */
[----:B-1----:R-:W-:-:S03]  /*1580*/  IMAD R45, R20, 0x80, R0 ;  /* 0x00000080142d7824 */ /* 0x002fc600078e0200 */
[----:B------:R-:W1:Y:S01]  /*1590*/  LDS R20, [R28] ;  /* 0x000000001c147984 */ /* 0x000e620000000800 */
[----:B------:R-:W-:-:S03]  /*15a0*/  IMAD R24, R21, 0x80, R0 ;  /* 0x0000008015187824 */ /* 0x000fc600078e0200 */
[----:B------:R-:W1:Y:S01]  /*15b0*/  LDS R21, [R45] ;  /* 0x000000002d157984 */ /* 0x000e620000000800 */
[----:B------:R-:W-:-:S03]  /*15c0*/  IMAD R29, R16, 0x80, R0 ;  /* 0x00000080101d7824 */ /* 0x000fc600078e0200 */
[----:B------:R-:W1:Y:S01]  /*15d0*/  LDS R24, [R24] ;  /* 0x0000000018187984 */ /* 0x000e620000000800 */
[--C-:B------:R-:W-:Y:S02]  /*15e0*/  IMAD R49, R17, 0x80, R0.reuse ;  /* 0x0000008011317824 */ /* 0x100fe400078e0200 */
[--C-:B0-----:R-:W-:Y:S01]  /*15f0*/  IMAD R60, R22, 0x80, R0.reuse ;  /* 0x00000080163c7824 */ /* 0x101fe200078e0200 */
[----:B------:R-:W0:Y:S01]  /*1600*/  LDS R29, [R29] ;  /* 0x000000001d1d7984 */ /* 0x000e220000000800 */
[----:B------:R-:W-:Y:S01]  /*1610*/  IMAD R23, R23, 0x80, R0 ;  /* 0x0000008017177824 */ /* 0x000fe200078e0200 */
[----:B------:R-:W0:Y:S02]  /*1620*/  LDC.64 R16, c[0x3][R10+0x78] ;  /* 0x00c01e000a107b82 */ /* 0x000e240000000a00 */
[----:B------:R-:W0:Y:S04]  /*1630*/  LDS R22, [R49] ;  /* 0x0000000031167984 */ /* 0x000e280000000800 */
[----:B------:R-:W-:Y:S01]  /*1640*/  LDS R23, [R23] ;  /* 0x0000000017177984 */ /* 0x000fe20000000800 */
[----:B----4-:R-:W-:-:S03]  /*1650*/  FFMA R57, R4, R27, R57 ;  /* 0x0000001b04397223 */ /* 0x010fc60000000039 */
[----:B------:R-:W4:Y:S01]  /*1660*/  LDS R27, [R60] ;  /* 0x000000003c1b7984 */ /* 0x000f220000000800 */
[----:B------:R-:W-:Y:S02]  /*1670*/  IMAD R4, R30, 0x80, R0 ;  /* 0x000000801e047824 */ /* 0x000fe400078e0200 */
[----:B------:R-:W-:-:S04]  /*1680*/  FFMA R57, R12, R59, R57 ;  /* 0x0000003b0c397223 */ /* 0x000fc80000000039 */
[----:B------:R-:W4:Y:S01]  /*1690*/  LDS R4, [R4] ;  /* 0x0000000004047984 */ /* 0x000f220000000800 */
[----:B------:R-:W-:Y:S01]  /*16a0*/  FFMA R43, R8, R43, R57 ;  /* 0x0000002b082b7223 */ /* 0x000fe20000000039 */
[----:B------:R-:W-:-:S03]  /*16b0*/  IMAD R31, R31, 0x80, R0 ;  /* 0x000000801f1f7824 */ /* 0x000fc600078e0200 */
[----:B------:R-:W-:Y:S01]  /*16c0*/  FFMA R8, R6, R25, R43 ;  /* 0x0000001906087223 */ /* 0x000fe2000000002b */
[----:B------:R-:W-:Y:S02]  /*16d0*/  IMAD R12, R18, 0x80, R0 ;  /* 0x00000080120c7824 */ /* 0x000fe400078e0200 */
[----:B------:R-:W4:Y:S01]  /*16e0*/  LDS R31, [R31] ;  /* 0x000000001f1f7984 */ /* 0x000f220000000800 */
[----:B-1----:R-:W-:Y:S01]  /*16f0*/  FFMA R7, R7, R20, R8 ;  /* 0x0000001407077223 */ /* 0x002fe20000000008 */
[----:B------:R-:W-:Y:S02]  /*1700*/  LEA R25, R19, R0, 0x7 ;  /* 0x0000000013197211 */ /* 0x000fe400078e38ff */
[----:B------:R-:W1:Y:S01]  /*1710*/  LDC.64 R18, c[0x3][R10+0x80] ;  /* 0x00c020000a127b82 */ /* 0x000e620000000a00 */
[----:B------:R-:W1:Y:S01]  /*1720*/  LDS R6, [R12] ;  /* 0x000000000c067984 */ /* 0x000e620000000800 */
[----:B------:R-:W-:-:S03]  /*1730*/  FFMA R52, R52, R21, R7 ;  /* 0x0000001534347223 */ /* 0x000fc60000000007 */
[----:B------:R-:W1:Y:S01]  /*1740*/  LDS R8, [R25] ;  /* 0x0000000019087984 */ /* 0x000e620000000800 */
[----:B------:R-:W-:Y:S02]  /*1750*/  FFMA R51, R51, R24, R52 ;  /* 0x0000001833337223 */ /* 0x000fe40000000034 */
[----:B------:R-:W1:Y:S02]  /*1760*/  LDC.64 R20, c[0x3][R10+0x88] ;  /* 0x00c022000a147b82 */ /* 0x000e640000000a00 */
[----:B0-----:R-:W-:-:S04]  /*1770*/  FFMA R50, R50, R29, R51 ;  /* 0x0000001d32327223 */ /* 0x001fc80000000033 */
[----:B------:R-:W-:Y:S01]  /*1780*/  FFMA R47, R47, R22, R50 ;  /* 0x000000162f2f7223 */ /* 0x000fe20000000032 */
[----:B------:R-:W-:-:S03]  /*1790*/  IMAD.SHL.U32 R22, R41, 0x20, RZ ;  /* 0x0000002029167824 */ /* 0x000fc600078e00ff */
[----:B----4-:R-:W-:Y:S02]  /*17a0*/  FFMA R27, R46, R27, R47 ;  /* 0x0000001b2e1b7223 */ /* 0x010fe4000000002f */
[----:B------:R-:W-:Y:S02]  /*17b0*/  LOP3.LUT R22, R22, R5, RZ, 0xfc, !PT ;  /* 0x0000000516167212 */ /* 0x000fe400078efcff */
[----:B------:R-:W-:-:S04]  /*17c0*/  FFMA R2, R2, R23, R27 ;  /* 0x0000001702027223 */ /* 0x000fc8000000001b */
[----:B------:R-:W-:Y:S01]  /*17d0*/  FFMA R15, R15, R4, R2 ;  /* 0x000000040f0f7223 */ /* 0x000fe20000000002 */
[----:B------:R-:W-:Y:S02]  /*17e0*/  IADD3 R2, P0, PT, R11, R22, RZ ;  /* 0x000000160b027210 */ /* 0x000fe40007f1e0ff */
[----:B------:R-:W0:Y:S03]  /*17f0*/  LDC.64 R22, c[0x3][R10+0x90] ;  /* 0x00c024000a167b82 */ /* 0x000e260000000a00 */
[----:B------:R-:W-:Y:S01]  /*1800*/  IMAD.X R7, RZ, RZ, RZ, P0 ;  /* 0x000000ffff077224 */ /* 0x000fe200000e06ff */
[----:B------:R-:W-:Y:S01]  /*1810*/  LEA R28, P0, R2, UR8, 0x2 ;  /* 0x00000008021c7c11 */ /* 0x000fe2000f8010ff */
[----:B------:R-:W-:-:S03]  /*1820*/  FFMA R14, R14, R31, R15 ;  /* 0x0000001f0e0e7223 */ /* 0x000fc6000000000f */
[----:B------:R-:W-:Y:S01]  /*1830*/  LEA.HI.X R29, R2, UR9, R7, 0x2, P0 ;  /* 0x00000009021d7c11 */ /* 0x000fe200080f1407 */
[----:B------:R-:W-:Y:S02]  /*1840*/  IMAD.SHL.U32 R2, R16, 0x20, RZ ;  /* 0x0000002010027824 */ /* 0x000fe400078e00ff */
[----:B-1----:R-:W-:Y:S01]  /*1850*/  FFMA R6, R9, R6, R14 ;  /* 0x0000000609067223 */ /* 0x002fe2000000000e */
[----:B------:R-:W-:Y:S01]  /*1860*/  IMAD.SHL.U32 R4, R17, 0x20, RZ ;  /* 0x0000002011047824 */ /* 0x000fe200078e00ff */
[----:B------:R-:W1:Y:S01]  /*1870*/  LDC.64 R14, c[0x3][R10+0x98] ;  /* 0x00c026000a0e7b82 */ /* 0x000e620000000a00 */
[----:B------:R4:W3:Y:S01]  /*1880*/  LDG.E R49, desc[UR6][R28.64] ;  /* 0x000000061c317981 */ /* 0x0008e2000c1e1900 */
[-C--:B------:R-:W-:Y:S01]  /*1890*/  LOP3.LUT R2, R2, R5.reuse, RZ, 0xfc, !PT ;  /* 0x0000000502027212 */ /* 0x080fe200078efcff */
[----:B------:R-:W-:Y:S01]  /*18a0*/  FFMA R57, R13, R8, R6 ;  /* 0x000000080d397223 */ /* 0x000fe20000000006 */
[----:B------:R-:W-:Y:S02]  /*18b0*/  LOP3.LUT R4, R4, R5, RZ, 0xfc, !PT ;  /* 0x0000000504047212 */ /* 0x000fe400078efcff */
[C---:B------:R-:W-:Y:S01]  /*18c0*/  IADD3 R8, P0, PT, R11.reuse, R2, RZ ;  /* 0x000000020b087210 */ /* 0x040fe20007f1e0ff */
[----:B------:R-:W-:Y:S01]  /*18d0*/  IMAD.SHL.U32 R6, R18, 0x20, RZ ;  /* 0x0000002012067824 */ /* 0x000fe200078e00ff */
[----:B------:R-:W-:-:S03]  /*18e0*/  IADD3 R4, P1, PT, R11, R4, RZ ;  /* 0x000000040b047210 */ /* 0x000fc60007f3e0ff */
[----:B------:R-:W-:Y:S01]  /*18f0*/  IMAD.X R9, RZ, RZ, RZ, P0 ;  /* 0x000000ffff097224 */ /* 0x000fe200000e06ff */
[----:B------:R-:W-:Y:S01]  /*1900*/  LEA R30, P0, R8, UR8, 0x2 ;  /* 0x00000008081e7c11 */ /* 0x000fe2000f8010ff */
[----:B------:R-:W-:Y:S01]  /*1910*/  IMAD.SHL.U32 R2, R19, 0x20, RZ ;  /* 0x0000002013027824 */ /* 0x000fe200078e00ff */
[-C--:B------:R-:W-:Y:S01]  /*1920*/  LOP3.LUT R6, R6, R5.reuse, RZ, 0xfc, !PT ;  /* 0x0000000506067212 */ /* 0x080fe200078efcff */
[----:B------:R-:W-:Y:S01]  /*1930*/  IMAD.X R7, RZ, RZ, RZ, P1 ;  /* 0x000000ffff077224 */ /* 0x000fe200008e06ff */
[----:B------:R-:W-:Y:S02]  /*1940*/  LEA.HI.X R31, R8, UR9, R9, 0x2, P0 ;  /* 0x00000009081f7c11 */ /* 0x000fe400080f1409 */
[----:B------:R-:W-:Y:S01]  /*1950*/  LEA R24, P1, R4, UR8, 0x2 ;  /* 0x0000000804187c11 */ /* 0x000fe2000f8210ff */
[----:B------:R-:W1:Y:S01]  /*1960*/  LDC.64 R8, c[0x3][R10+0xa0] ;  /* 0x00c028000a087b82 */ /* 0x000e620000000a00 */
[----:B------:R-:W-:Y:S01]  /*1970*/  IADD3 R6, P0, PT, R11, R6, RZ ;  /* 0x000000060b067210 */ /* 0x000fe20007f1e0ff */
[----:B------:R-:W3:Y:S01]  /*1980*/  LDG.E R27, desc[UR6][R30.64] ;  /* 0x000000061e1b7981 */ /* 0x000ee2000c1e1900 */
[----:B------:R-:W-:-:S02]  /*1990*/  LOP3.LUT R2, R2, R5, RZ, 0xfc, !PT ;  /* 0x0000000502027212 */ /* 0x000fc400078efcff */
[----:B------:R-:W-:Y:S01]  /*19a0*/  LEA.HI.X R25, R4, UR9, R7, 0x2, P1 ;  /* 0x0000000904197c11 */ /* 0x000fe200088f1407 */
[----:B------:R-:W-:Y:S01]  /*19b0*/  IMAD.X R7, RZ, RZ, RZ, P0 ;  /* 0x000000ffff077224 */ /* 0x000fe200000e06ff */
[C---:B------:R-:W-:Y:S02]  /*19c0*/  LEA R12, P0, R6.reuse, UR8, 0x2 ;  /* 0x00000008060c7c11 */ /* 0x040fe4000f8010ff */
[----:B------:R-:W-:Y:S01]  /*19d0*/  IADD3 R4, P1, PT, R11, R2, RZ ;  /* 0x000000020b047210 */ /* 0x000fe20007f3e0ff */
[----:B------:R-:W3:Y:S01]  /*19e0*/  LDG.E R47, desc[UR6][R24.64] ;  /* 0x00000006182f7981 */ /* 0x000ee2000c1e1900 */
[----:B------:R-:W-:Y:S01]  /*19f0*/  LEA.HI.X R13, R6, UR9, R7, 0x2, P0 ;  /* 0x00000009060d7c11 */ /* 0x000fe200080f1407 */
[----:B------:R-:W-:Y:S01]  /*1a00*/  IMAD.SHL.U32 R2, R20, 0x20, RZ ;  /* 0x0000002014027824 */ /* 0x000fe200078e00ff */
[----:B------:R-:W-:Y:S01]  /*1a10*/  LEA R6, P0, R4, UR8, 0x2 ;  /* 0x0000000804067c11 */ /* 0x000fe2000f8010ff */
[----:B------:R-:W-:Y:S02]  /*1a20*/  IMAD.X R7, RZ, RZ, RZ, P1 ;  /* 0x000000ffff077224 */ /* 0x000fe400008e06ff */
[----:B------:R0:W3:Y:S01]  /*1a30*/  LDG.E R46, desc[UR6][R12.64] ;  /* 0x000000060c2e7981 */ /* 0x0000e2000c1e1900 */
[----:B------:R-:W-:-:S02]  /*1a40*/  LOP3.LUT R2, R2, R5, RZ, 0xfc, !PT ;  /* 0x0000000502027212 */ /* 0x000fc400078efcff */
[----:B------:R-:W-:Y:S01]  /*1a50*/  LEA.HI.X R7, R4, UR9, R7, 0x2, P0 ;  /* 0x0000000904077c11 */ /* 0x000fe200080f1407 */
[----:B------:R-:W-:Y:S01]  /*1a60*/  IMAD.SHL.U32 R4, R21, 0x20, RZ ;  /* 0x0000002015047824 */ /* 0x000fe200078e00ff */
[----:B----4-:R-:W-:Y:S02]  /*1a70*/  IADD3 R29, P0, PT, R11, R2, RZ ;  /* 0x000000020b1d7210 */ /* 0x010fe40007f1e0ff */
[----:B0-----:R-:W-:Y:S01]  /*1a80*/  SHF.L.U32 R28, R22, 0x5, RZ ;  /* 0x00000005161c7819 */ /* 0x001fe200000006ff */
[----:B------:R0:W4:Y:S01]  /*1a90*/  LDG.E R45, desc[UR6][R6.64] ;  /* 0x00000006062d7981 */ /* 0x000122000c1e1900 */
[-C--:B------:R-:W-:Y:S01]  /*1aa0*/  LOP3.LUT R4, R4, R5.reuse, RZ, 0xfc, !PT ;  /* 0x0000000504047212 */ /* 0x080fe200078efcff */
[----:B------:R-:W5:Y:S01]  /*1ab0*/  LDC.64 R12, c[0x3][R10+0xa8] ;  /* 0x00c02a000a0c7b82 */ /* 0x000f620000000a00 */
[----:B------:R-:W-:Y:S01]  /*1ac0*/  IMAD.X R24, RZ, RZ, RZ, P0 ;  /* 0x000000ffff187224 */ /* 0x000fe200000e06ff */
[----:B------:R-:W-:Y:S02]  /*1ad0*/  LEA R50, P0, R29, UR8, 0x2 ;  /* 0x000000081d327c11 */ /* 0x000fe4000f8010ff */
[----:B------:R-:W-:Y:S01]  /*1ae0*/  IADD3 R4, P1, PT, R11, R4, RZ ;  /* 0x000000040b047210 */ /* 0x000fe20007f3e0ff */
[----:B------:R-:W-:Y:S01]  /*1af0*/  IMAD.SHL.U32 R2, R23, 0x20, RZ ;  /* 0x0000002017027824 */ /* 0x000fe200078e00ff */
[----:B------:R-:W-:-:S02]  /*1b00*/  LOP3.LUT R28, R28, R5, RZ, 0xfc, !PT ;  /* 0x000000051c1c7212 */ /* 0x000fc400078efcff */
[----:B------:R-:W-:Y:S01]  /*1b10*/  LEA.HI.X R51, R29, UR9, R24, 0x2, P0 ;  /* 0x000000091d337c11 */ /* 0x000fe200080f1418 */
[----:B------:R-:W-:Y:S01]  /*1b20*/  IMAD.X R25, RZ, RZ, RZ, P1 ;  /* 0x000000ffff197224 */ /* 0x000fe200008e06ff */
[----:B------:R-:W-:Y:S02]  /*1b30*/  LEA R30, P1, R4, UR8, 0x2 ;  /* 0x00000008041e7c11 */ /* 0x000fe4000f8210ff */
[----:B------:R-:W-:Y:S02]  /*1b40*/  IADD3 R24, P0, PT, R11, R28, RZ ;  /* 0x0000001c0b187210 */ /* 0x000fe40007f1e0ff */
[-C--:B------:R-:W-:Y:S02]  /*1b50*/  LOP3.LUT R2, R2, R5.reuse, RZ, 0xfc, !PT ;  /* 0x0000000502027212 */ /* 0x080fe400078efcff */
[----:B------:R-:W-:Y:S01]  /*1b60*/  LEA.HI.X R31, R4, UR9, R25, 0x2, P1 ;  /* 0x00000009041f7c11 */ /* 0x000fe200088f1419 */
[----:B------:R-:W-:Y:S01]  /*1b70*/  IMAD.X R25, RZ, RZ, RZ, P0 ;  /* 0x000000ffff197224 */ /* 0x000fe200000e06ff */
[----:B------:R-:W-:Y:S01]  /*1b80*/  LEA R28, P0, R24, UR8, 0x2 ;  /* 0x00000008181c7c11 */ /* 0x000fe2000f8010ff */
[----:B-1----:R-:W-:Y:S01]  /*1b90*/  IMAD.SHL.U32 R52, R15, 0x20, RZ ;  /* 0x000000200f347824 */ /* 0x002fe200078e00ff */
[----:B0-----:R-:W-:Y:S01]  /*1ba0*/  IADD3 R7, P1, PT, R11, R2, RZ ;  /* 0x000000020b077210 */ /* 0x001fe20007f3e0ff */
[----:B------:R-:W-:Y:S01]  /*1bb0*/  IMAD.SHL.U32 R2, R14, 0x20, RZ ;  /* 0x000000200e027824 */ /* 0x000fe200078e00ff */
[----:B------:R-:W-:Y:S01]  /*1bc0*/  LEA.HI.X R29, R24, UR9, R25, 0x2, P0 ;  /* 0x00000009181d7c11 */ /* 0x000fe200080f1419 */
[----:B------:R-:W-:Y:S01]  /*1bd0*/  IMAD.SHL.U32 R60, R8, 0x20, RZ ;  /* 0x00000020083c7824 */ /* 0x000fe200078e00ff */
[----:B------:R-:W-:Y:S01]  /*1be0*/  LEA R6, P0, R7, UR8, 0x2 ;  /* 0x0000000807067c11 */ /* 0x000fe2000f8010ff */
[----:B------:R-:W-:Y:S01]  /*1bf0*/  IMAD.X R24, RZ, RZ, RZ, P1 ;  /* 0x000000ffff187224 */ /* 0x000fe200008e06ff */
[-C--:B------:R-:W-:Y:S01]  /*1c00*/  LOP3.LUT R2, R2, R5.reuse, RZ, 0xfc, !PT ;  /* 0x0000000502027212 */ /* 0x080fe200078efcff */
[----:B------:R0:W4:Y:S01]  /*1c10*/  LDG.E R4, desc[UR6][R50.64] ;  /* 0x0000000632047981 */ /* 0x000122000c1e1900 */
[----:B------:R-:W-:-:S02]  /*1c20*/  LOP3.LUT R52, R52, R5, RZ, 0xfc, !PT ;  /* 0x0000000534347212 */ /* 0x000fc400078efcff */
[----:B------:R-:W-:Y:S01]  /*1c30*/  LEA.HI.X R7, R7, UR9, R24, 0x2, P0 ;  /* 0x0000000907077c11 */ /* 0x000fe200080f1418 */
[----:B------:R1:W4:Y:S01]  /*1c40*/  LDG.E R43, desc[UR6][R30.64] ;  /* 0x000000061e2b7981 */ /* 0x000322000c1e1900 */
[----:B------:R-:W-:-:S03]  /*1c50*/  IADD3 R2, P0, PT, R11, R2, RZ ;  /* 0x000000020b027210 */ /* 0x000fc60007f1e0ff */
[----:B------:R1:W4:Y:S01]  /*1c60*/  LDG.E R24, desc[UR6][R28.64] ;  /* 0x000000061c187981 */ /* 0x000322000c1e1900 */
[C---:B0-----:R-:W-:Y:S02]  /*1c70*/  IADD3 R51, P1, PT, R11.reuse, R52, RZ ;  /* 0x000000340b337210 */ /* 0x041fe40007f3e0ff */
[----:B------:R-:W-:Y:S01]  /*1c80*/  LOP3.LUT R52, R60, R5, RZ, 0xfc, !PT ;  /* 0x000000053c347212 */ /* 0x000fe200078efcff */
[----:B------:R-:W-:Y:S01]  /*1c90*/  IMAD R32, R32, 0x80, R0 ;  /* 0x0000008020207824 */ /* 0x000fe200078e0200 */
[----:B------:R-:W4:Y:S01]  /*1ca0*/  LDG.E R25, desc[UR6][R6.64] ;  /* 0x0000000606197981 */ /* 0x000f22000c1e1900 */
[----:B-1----:R-:W-:Y:S01]  /*1cb0*/  IMAD.X R31, RZ, RZ, RZ, P0 ;  /* 0x000000ffff1f7224 */ /* 0x002fe200000e06ff */
[----:B------:R-:W-:Y:S01]  /*1cc0*/  LEA R60, P0, R2, UR8, 0x2 ;  /* 0x00000008023c7c11 */ /* 0x000fe2000f8010ff */
[----:B------:R-:W-:Y:S01]  /*1cd0*/  IMAD.X R30, RZ, RZ, RZ, P1 ;  /* 0x000000ffff1e7224 */ /* 0x000fe200008e06ff */
[----:B------:R-:W-:Y:S01]  /*1ce0*/  IADD3 R52, P2, PT, R11, R52, RZ ;  /* 0x000000340b347210 */ /* 0x000fe20007f5e0ff */
[----:B------:R-:W0:Y:S01]  /*1cf0*/  LDS R32, [R32] ;  /* 0x0000000020207984 */ /* 0x000e220000000800 */
[----:B------:R-:W-:-:S02]  /*1d00*/  LEA R50, P1, R51, UR8, 0x2 ;  /* 0x0000000833327c11 */ /* 0x000fc4000f8210ff */
[----:B------:R-:W-:Y:S01]  /*1d10*/  LEA.HI.X R61, R2, UR9, R31, 0x2, P0 ;  /* 0x00000009023d7c11 */ /* 0x000fe200080f141f */
[----:B------:R-:W-:Y:S01]  /*1d20*/  IMAD.SHL.U32 R2, R9, 0x20, RZ ;  /* 0x0000002009027824 */ /* 0x000fe200078e00ff */
[----:B------:R-:W-:Y:S01]  /*1d30*/  LEA.HI.X R51, R51, UR9, R30, 0x2, P1 ;  /* 0x0000000933337c11 */ /* 0x000fe200088f141e */
[----:B------:R-:W-:Y:S01]  /*1d40*/  IMAD.X R29, RZ, RZ, RZ, P2 ;  /* 0x000000ffff1d7224 */ /* 0x000fe200010e06ff */
[----:B------:R-:W-:Y:S01]  /*1d50*/  LEA R30, P0, R52, UR8, 0x2 ;  /* 0x00000008341e7c11 */ /* 0x000fe2000f8010ff */
[----:B------:R-:W-:Y:S01]  /*1d60*/  IMAD R33, R33, 0x80, R0 ;  /* 0x0000008021217824 */ /* 0x000fe200078e0200 */
[----:B------:R-:W-:Y:S01]  /*1d70*/  LOP3.LUT R2, R2, R5, RZ, 0xfc, !PT ;  /* 0x0000000502027212 */ /* 0x000fe200078efcff */
[----:B------:R1:W4:Y:S01]  /*1d80*/  LDG.E R6, desc[UR6][R60.64] ;  /* 0x000000063c067981 */ /* 0x000322000c1e1900 */
[----:B------:R-:W-:Y:S01]  /*1d90*/  LEA.HI.X R31, R52, UR9, R29, 0x2, P0 ;  /* 0x00000009341f7c11 */ /* 0x000fe200080f141d */
[----:B-----5:R-:W-:Y:S01]  /*1da0*/  IMAD.SHL.U32 R52, R12, 0x20, RZ ;  /* 0x000000200c347824 */ /* 0x020fe200078e00ff */
[----:B------:R-:W-:Y:S01]  /*1db0*/  IADD3 R29, P0, PT, R11, R2, RZ ;  /* 0x000000020b1d7210 */ /* 0x000fe20007f1e0ff */
[----:B------:R-:W5:Y:S03]  /*1dc0*/  LDG.E R7, desc[UR6][R50.64] ;  /* 0x0000000632077981 */ /* 0x000f66000c1e1900 */
[----:B------:R-:W-:Y:S01]  /*1dd0*/  IADD3.X R59, PT, PT, RZ, RZ, RZ, P0, !PT ;  /* 0x000000ffff3b7210 */ /* 0x000fe200007fe4ff */
[----:B------:R1:W5:Y:S01]  /*1de0*/  LDG.E R2, desc[UR6][R30.64] ;  /* 0x000000061e027981 */ /* 0x000362000c1e1900 */
[----:B------:R-:W-:-:S02]  /*1df0*/  LEA R28, P0, R29, UR8, 0x2 ;  /* 0x000000081d1c7c11 */ /* 0x000fc4000f8010ff */
[----:B------:R-:W-:Y:S02]  /*1e00*/  LOP3.LUT R52, R52, R5, RZ, 0xfc, !PT ;  /* 0x0000000534347212 */ /* 0x000fe400078efcff */
[----:B------:R-:W-:Y:S02]  /*1e10*/  LEA.HI.X R29, R29, UR9, R59, 0x2, P0 ;  /* 0x000000091d1d7c11 */ /* 0x000fe400080f143b */
[----:B------:R-:W-:Y:S01]  /*1e20*/  IADD3 R59, P0, PT, R11, R52, RZ ;  /* 0x000000340b3b7210 */ /* 0x000fe20007f1e0ff */
[----:B------:R-:W-:Y:S02]  /*1e30*/  IMAD R52, R34, 0x80, R0 ;  /* 0x0000008022347824 */ /* 0x000fe400078e0200 */
[----:B------:R0:W2:Y:S02]  /*1e40*/  LDS R34, [R33] ;  /* 0x0000000021227984 */ /* 0x0000a40000000800 */
[----:B-1----:R-:W-:Y:S01]  /*1e50*/  IMAD.X R60, RZ, RZ, RZ, P0 ;  /* 0x000000ffff3c7224 */ /* 0x002fe200000e06ff */
[C---:B------:R-:W-:Y:S01]  /*1e60*/  LEA R30, P0, R59.reuse, UR8, 0x2 ;  /* 0x000000083b1e7c11 */ /* 0x040fe2000f8010ff */
[----:B------:R1:W5:Y:S03]  /*1e70*/  LDG.E R50, desc[UR6][R28.64] ;  /* 0x000000061c327981 */ /* 0x000366000c1e1900 */
[----:B------:R-:W-:Y:S01]  /*1e80*/  LEA.HI.X R31, R59, UR9, R60, 0x2, P0 ;  /* 0x000000093b1f7c11 */ /* 0x000fe200080f143c */
[----:B------:R-:W-:-:S02]  /*1e90*/  IMAD R60, R35, 0x80, R0 ;  /* 0x00000080233c7824 */ /* 0x000fc400078e0200 */
[----:B------:R-:W2:Y:S01]  /*1ea0*/  LDS R35, [R52] ;  /* 0x0000000034237984 */ /* 0x000ea20000000800 */
[----:B0-----:R-:W-:-:S03]  /*1eb0*/  IMAD R33, R36, 0x80, R0 ;  /* 0x0000008024217824 */ /* 0x001fc600078e0200 */
[----:B------:R-:W0:Y:S01]  /*1ec0*/  LDS R36, [R60] ;  /* 0x000000003c247984 */ /* 0x000e220000000800 */
[----:B-1----:R-:W1:Y:S01]  /*1ed0*/  LDC.64 R28, c[0x3][R10+0xb0] ;  /* 0x00c02c000a1c7b82 */ /* 0x002e620000000a00 */
[--C-:B------:R-:W-:Y:S02]  /*1ee0*/  IMAD R59, R37, 0x80, R0.reuse ;  /* 0x00000080253b7824 */ /* 0x100fe400078e0200 */
[----:B------:R2:W0:Y:S01]  /*1ef0*/  LDS R37, [R33] ;  /* 0x0000000021257984 */ /* 0x0004220000000800 */
[----:B------:R-:W-:-:S03]  /*1f00*/  IMAD R61, R38, 0x80, R0 ;  /* 0x00000080263d7824 */ /* 0x000fc600078e0200 */
[----:B------:R-:W1:Y:S01]  /*1f10*/  LDS R59, [R59] ;  /* 0x000000003b3b7984 */ /* 0x000e620000000800 */
[----:B------:R-:W-:-:S03]  /*1f20*/  IMAD R39, R39, 0x80, R0 ;  /* 0x0000008027277824 */ /* 0x000fc600078e0200 */
[----:B------:R-:W3:Y:S01]  /*1f30*/  LDS R61, [R61] ;  /* 0x000000003d3d7984 */ /* 0x000ee20000000800 */
[----:B------:R-:W-:-:S03]  /*1f40*/  IMAD R40, R40, 0x80, R0 ;  /* 0x0000008028287824 */ /* 0x000fc600078e0200 */
[----:B------:R-:W3:Y:S01]  /*1f50*/  LDS R39, [R39] ;  /* 0x0000000027277984 */ /* 0x000ee20000000800 */
[----:B------:R-:W-:-:S03]  /*1f60*/  FFMA R32, R54, R32, R57 ;  /* 0x0000002036207223 */ /* 0x000fc60000000039 */
[----:B------:R2:W5:Y:S04]  /*1f70*/  LDG.E R51, desc[UR6][R30.64] ;  /* 0x000000061e337981 */ /* 0x000568000c1e1900 */
[----:B------:R-:W3:Y:S01]  /*1f80*/  LDS R57, [R40] ;  /* 0x0000000028397984 */ /* 0x000ee20000000800 */
[----:B--2---:R-:W-:Y:S02]  /*1f90*/  FFMA R55, R55, R34, R32 ;  /* 0x0000002237377223 */ /* 0x004fe40000000020 */
[----:B------:R-:W2:Y:S08]  /*1fa0*/  LDC.64 R32, c[0x3][R10+0xc0] ;  /* 0x00c030000a207b82 */ /* 0x000eb00000000a00 */
[----:B------:R-:W2:Y:S01]  /*1fb0*/  LDC.64 R30, c[0x3][R10+0xb8] ;  /* 0x00c02e000a1e7b82 */ /* 0x000ea20000000a00 */
[----:B------:R-:W-:-:S04]  /*1fc0*/  FFMA R26, R26, R35, R55 ;  /* 0x000000231a1a7223 */ /* 0x000fc80000000037 */
[----:B0-----:R-:W-:Y:S01]  /*1fd0*/  FFMA R53, R53, R36, R26 ;  /* 0x0000002435357223 */ /* 0x001fe2000000001a */
[----:B------:R-:W-:-:S03]  /*1fe0*/  IMAD.SHL.U32 R26, R13, 0x20, RZ ;  /* 0x000000200d1a7824 */ /* 0x000fc600078e00ff */
[----:B------:R-:W-:Y:S02]  /*1ff0*/  FFMA R37, R56, R37, R53 ;  /* 0x0000002538257223 */ /* 0x000fe40000000035 */
[----:B------:R-:W-:Y:S02]  /*2000*/  LOP3.LUT R26, R26, R5, RZ, 0xfc, !PT ;  /* 0x000000051a1a7212 */ /* 0x000fe400078efcff */
[----:B-1----:R-:W-:Y:S01]  /*2010*/  FFMA R37, R58, R59, R37 ;  /* 0x0000003b3a257223 */ /* 0x002fe20000000025 */
[----:B------:R-:W-:Y:S02]  /*2020*/  SHF.L.U32 R34, R28, 0x5, RZ ;  /* 0x000000051c227819 */ /* 0x000fe400000006ff */
[----:B------:R-:W-:Y:S01]  /*2030*/  IADD3 R35, P0, PT, R11, R26, RZ ;  /* 0x0000001a0b237210 */ /* 0x000fe20007f1e0ff */
[----:B------:R-:W-:Y:S02]  /*2040*/  IMAD.SHL.U32 R26, R29, 0x20, RZ ;  /* 0x000000201d1a7824 */ /* 0x000fe400078e00ff */
[----:B---3--:R-:W-:Y:S01]  /*2050*/  FFMA R37, R42, R61, R37 ;  /* 0x0000003d2a257223 */ /* 0x008fe20000000025 */
[----:B------:R-:W-:Y:S01]  /*2060*/  LOP3.LUT R34, R34, R5, RZ, 0xfc, !PT ;  /* 0x0000000522227212 */ /* 0x000fe200078efcff */
[----:B------:R-:W-:Y:S01]  /*2070*/  IMAD.X R36, RZ, RZ, RZ, P0 ;  /* 0x000000ffff247224 */ /* 0x000fe200000e06ff */
[----:B------:R-:W-:Y:S01]  /*2080*/  LEA R54, P0, R35, UR8, 0x2 ;  /* 0x0000000823367c11 */ /* 0x000fe2000f8010ff */
[----:B------:R-:W-:Y:S01]  /*2090*/  FFMA R37, R44, R39, R37 ;  /* 0x000000272c257223 */ /* 0x000fe20000000025 */
[----:B------:R-:W-:-:S02]  /*20a0*/  LOP3.LUT R26, R26, R5, RZ, 0xfc, !PT ;  /* 0x000000051a1a7212 */ /* 0x000fc400078efcff */
[----:B------:R-:W-:Y:S02]  /*20b0*/  IADD3 R39, P1, PT, R11, R34, RZ ;  /* 0x000000220b277210 */ /* 0x000fe40007f3e0ff */
[----:B------:R-:W-:Y:S02]  /*20c0*/  LEA.HI.X R55, R35, UR9, R36, 0x2, P0 ;  /* 0x0000000923377c11 */ /* 0x000fe400080f1424 */
[----:B------:R-:W0:Y:S01]  /*20d0*/  LDC.64 R34, c[0x3][R10+0xc8] ;  /* 0x00c032000a227b82 */ /* 0x000e220000000a00 */
[----:B------:R-:W-:Y:S01]  /*20e0*/  IADD3 R36, P2, PT, R11, R26, RZ ;  /* 0x0000001a0b247210 */ /* 0x000fe20007f5e0ff */
[----:B------:R-:W-:Y:S02]  /*20f0*/  IMAD.X R26, RZ, RZ, RZ, P1 ;  /* 0x000000ffff1a7224 */ /* 0x000fe400008e06ff */
[----:B------:R-:W-:Y:S01]  /*2100*/  FFMA R56, R48, R57, R37 ;  /* 0x0000003930387223 */ /* 0x000fe20000000025 */
[----:B------:R-:W-:Y:S01]  /*2110*/  LEA R52, P0, R39, UR8, 0x2 ;  /* 0x0000000827347c11 */ /* 0x000fe2000f8010ff */
[----:B------:R-:W-:Y:S01]  /*2120*/  IMAD.X R37, RZ, RZ, RZ, P2 ;  /* 0x000000ffff257224 */ /* 0x000fe200010e06ff */
[----:B------:R-:W-:-:S02]  /*2130*/  LEA R38, P1, R36, UR8, 0x2 ;  /* 0x0000000824267c11 */ /* 0x000fc4000f8210ff */
[----:B------:R-:W-:Y:S02]  /*2140*/  LEA.HI.X R53, R39, UR9, R26, 0x2, P0 ;  /* 0x0000000927357c11 */ /* 0x000fe400080f141a */
[----:B------:R-:W-:Y:S01]  /*2150*/  LEA.HI.X R39, R36, UR9, R37, 0x2, P1 ;  /* 0x0000000924277c11 */ /* 0x000fe200088f1425 */
[----:B--2---:R-:W-:Y:S01]  /*2160*/  IMAD.SHL.U32 R48, R32, 0x20, RZ ;  /* 0x0000002020307824 */ /* 0x004fe200078e00ff */
[----:B------:R1:W2:Y:S04]  /*2170*/  LDG.E R26, desc[UR6][R54.64] ;  /* 0x00000006361a7981 */ /* 0x0002a8000c1e1900 */
[----:B------:R3:W2:Y:S01]  /*2180*/  LDG.E R40, desc[UR6][R52.64] ;  /* 0x0000000634287981 */ /* 0x0006a2000c1e1900 */
[----:B------:R-:W-:Y:S02]  /*2190*/  IMAD.SHL.U32 R36, R30, 0x20, RZ ;  /* 0x000000201e247824 */ /* 0x000fe400078e00ff */
[----:B------:R-:W-:Y:S01]  /*21a0*/  IMAD.SHL.U32 R44, R31, 0x20, RZ ;  /* 0x000000201f2c7824 */ /* 0x000fe200078e00ff */
[----:B------:R3:W2:Y:S02]  /*21b0*/  LDG.E R42, desc[UR6][R38.64] ;  /* 0x00000006262a7981 */ /* 0x0006a4000c1e1900 */
[----:B------:R-:W-:-:S02]  /*21c0*/  LOP3.LUT R36, R36, R5, RZ, 0xfc, !PT ;  /* 0x0000000524247212 */ /* 0x000fc400078efcff */
[-C--:B------:R-:W-:Y:S02]  /*21d0*/  LOP3.LUT R44, R44, R5.reuse, RZ, 0xfc, !PT ;  /* 0x000000052c2c7212 */ /* 0x080fe400078efcff */
[C---:B------:R-:W-:Y:S02]  /*21e0*/  IADD3 R57, P0, PT, R11.reuse, R36, RZ ;  /* 0x000000240b397210 */ /* 0x040fe40007f1e0ff */
[----:B------:R-:W-:Y:S01]  /*21f0*/  IADD3 R44, P1, PT, R11, R44, RZ ;  /* 0x0000002c0b2c7210 */ /* 0x000fe20007f3e0ff */
[----:B------:R-:W0:Y:S01]  /*2200*/  LDC.64 R36, c[0x3][R10+0xd0] ;  /* 0x00c034000a247b82 */ /* 0x000e220000000a00 */
[----:B------:R-:W-:Y:S01]  /*2210*/  LOP3.LUT R48, R48, R5, RZ, 0xfc, !PT ;  /* 0x0000000530307212 */ /* 0x000fe200078efcff */
[----:B-1----:R-:W-:Y:S01]  /*2220*/  IMAD.X R54, RZ, RZ, RZ, P0 ;  /* 0x000000ffff367224 */ /* 0x002fe200000e06ff */
[----:B------:R-:W-:Y:S01]  /*2230*/  LEA R58, P0, R57, UR8, 0x2 ;  /* 0x00000008393a7c11 */ /* 0x000fe2000f8010ff */
[----:B---3--:R-:W-:Y:S01]  /*2240*/  IMAD.X R53, RZ, RZ, RZ, P1 ;  /* 0x000000ffff357224 */ /* 0x008fe200008e06ff */
[----:B------:R-:W-:-:S02]  /*2250*/  IADD3 R48, P2, PT, R11, R48, RZ ;  /* 0x000000300b307210 */ /* 0x000fc40007f5e0ff */
[C---:B------:R-:W-:Y:S02]  /*2260*/  LEA R52, P1, R44.reuse, UR8, 0x2 ;  /* 0x000000082c347c11 */ /* 0x040fe4000f8210ff */
[----:B------:R-:W-:Y:S01]  /*2270*/  LEA.HI.X R59, R57, UR9, R54, 0x2, P0 ;  /* 0x00000009393b7c11 */ /* 0x000fe200080f1436 */
[----:B------:R-:W-:Y:S01]  /*2280*/  IMAD.X R39, RZ, RZ, RZ, P2 ;  /* 0x000000ffff277224 */ /* 0x000fe200010e06ff */
[----:B------:R-:W-:Y:S01]  /*2290*/  LEA.HI.X R53, R44, UR9, R53, 0x2, P1 ;  /* 0x000000092c357c11 */ /* 0x000fe200088f1435 */
[----:B------:R-:W-:Y:S01]  /*22a0*/  IMAD.SHL.U32 R44, R33, 0x20, RZ ;  /* 0x00000020212c7824 */ /* 0x000fe200078e00ff */
[----:B------:R-:W-:-:S04]  /*22b0*/  LEA R38, P0, R48, UR8, 0x2 ;  /* 0x0000000830267c11 */ /* 0x000fc8000f8010ff */
[----:B------:R-:W-:Y:S02]  /*22c0*/  LEA.HI.X R39, R48, UR9, R39, 0x2, P0 ;  /* 0x0000000930277c11 */ /* 0x000fe400080f1427 */
[-C--:B------:R-:W-:Y:S02]  /*22d0*/  LOP3.LUT R48, R44, R5.reuse, RZ, 0xfc, !PT ;  /* 0x000000052c307212 */ /* 0x080fe400078efcff */
[----:B0-----:R-:W-:Y:S01]  /*22e0*/  SHF.L.U32 R60, R34, 0x5, RZ ;  /* 0x00000005223c7819 */ /* 0x001fe200000006ff */
[----:B------:R0:W3:Y:S01]  /*22f0*/  LDG.E R57, desc[UR6][R38.64] ;  /* 0x0000000626397981 */ /* 0x0000e2000c1e1900 */
[----:B------:R-:W-:Y:S02]  /*2300*/  IADD3 R55, P0, PT, R11, R48, RZ ;  /* 0x000000300b377210 */ /* 0x000fe40007f1e0ff */
[----:B------:R-:W-:Y:S01]  /*2310*/  LOP3.LUT R60, R60, R5, RZ, 0xfc, !PT ;  /* 0x000000053c3c7212 */ /* 0x000fe200078efcff */
[----:B------:R1:W3:Y:S02]  /*2320*/  LDG.E R48, desc[UR6][R52.64] ;  /* 0x0000000634307981 */ /* 0x0002e4000c1e1900 */
[----:B------:R-:W-:Y:S01]  /*2330*/  IMAD.X R61, RZ, RZ, RZ, P0 ;  /* 0x000000ffff3d7224 */ /* 0x000fe200000e06ff */
[C---:B------:R-:W-:Y:S01]  /*2340*/  LEA R54, P0, R55.reuse, UR8, 0x2 ;  /* 0x0000000837367c11 */ /* 0x040fe2000f8010ff */
[----:B------:R-:W3:Y:S03]  /*2350*/  LDG.E R44, desc[UR6][R58.64] ;  /* 0x000000063a2c7981 */ /* 0x000ee6000c1e1900 */
[----:B------:R-:W-:Y:S01]  /*2360*/  LEA.HI.X R55, R55, UR9, R61, 0x2, P0 ;  /* 0x0000000937377c11 */ /* 0x000fe200080f143d */
[----:B------:R-:W-:Y:S01]  /*2370*/  IMAD.SHL.U32 R61, R35, 0x20, RZ ;  /* 0x00000020233d7824 */ /* 0x000fe200078e00ff */
[----:B------:R-:W-:-:S04]  /*2380*/  IADD3 R60, P0, PT, R11, R60, RZ ;  /* 0x0000003c0b3c7210 */ /* 0x000fc80007f1e0ff */
[----:B------:R-:W-:Y:S01]  /*2390*/  LOP3.LUT R61, R61, R5, RZ, 0xfc, !PT ;  /* 0x000000053d3d7212 */ /* 0x000fe200078efcff */
[----:B0-----:R-:W-:Y:S01]  /*23a0*/  IMAD.X R39, RZ, RZ, RZ, P0 ;  /* 0x000000ffff277224 */ /* 0x001fe200000e06ff */
[C---:B-1----:R-:W-:Y:S01]  /*23b0*/  LEA R52, P0, R60.reuse, UR8, 0x2 ;  /* 0x000000083c347c11 */ /* 0x042fe2000f8010ff */
[----:B------:R0:W3:Y:S01]  /*23c0*/  LDG.E R58, desc[UR6][R54.64] ;  /* 0x00000006363a7981 */ /* 0x0000e2000c1e1900 */
[----:B------:R-:W-:Y:S02]  /*23d0*/  IADD3 R61, P1, PT, R11, R61, RZ ;  /* 0x0000003d0b3d7210 */ /* 0x000fe40007f3e0ff */
[----:B------:R-:W-:Y:S02]  /*23e0*/  LEA.HI.X R53, R60, UR9, R39, 0x2, P0 ;  /* 0x000000093c357c11 */ /* 0x000fe400080f1427 */
[C---:B------:R-:W-:Y:S01]  /*23f0*/  LEA R38, P0, R61.reuse, UR8, 0x2 ;  /* 0x000000083d267c11 */ /* 0x040fe2000f8010ff */
[----:B------:R-:W-:Y:S02]  /*2400*/  IMAD.X R60, RZ, RZ, RZ, P1 ;  /* 0x000000ffff3c7224 */ /* 0x000fe400008e06ff */
[----:B------:R1:W3:Y:S03]  /*2410*/  LDG.E R52, desc[UR6][R52.64] ;  /* 0x0000000634347981 */ /* 0x0002e6000c1e1900 */
[----:B------:R-:W-:Y:S01]  /*2420*/  LEA.HI.X R39, R61, UR9, R60, 0x2, P0 ;  /* 0x000000093d277c11 */ /* 0x000fe200080f143c */
[----:B------:R-:W-:-:S04]  /*2430*/  IMAD.SHL.U32 R60, R36, 0x20, RZ ;  /* 0x00000020243c7824 */ /* 0x000fc800078e00ff */
[----:B------:R1:W3:Y:S01]  /*2440*/  LDG.E R38, desc[UR6][R38.64] ;  /* 0x0000000626267981 */ /* 0x0002e2000c1e1900 */
[----:B------:R-:W-:-:S04]  /*2450*/  LOP3.LUT R60, R60, R5, RZ, 0xfc, !PT ;  /* 0x000000053c3c7212 */ /* 0x000fc800078efcff */
[----:B------:R-:W-:-:S05]  /*2460*/  IADD3 R60, P0, PT, R11, R60, RZ ;  /* 0x0000003c0b3c7210 */ /* 0x000fca0007f1e0ff */
[----:B0-----:R-:W-:Y:S01]  /*2470*/  IMAD.X R55, RZ, RZ, RZ, P0 ;  /* 0x000000ffff377224 */ /* 0x001fe200000e06ff */
[----:B------:R-:W-:-:S04]  /*2480*/  LEA R54, P0, R60, UR8, 0x2 ;  /* 0x000000083c367c11 */ /* 0x000fc8000f8010ff */
[----:B------:R-:W-:-:S05]  /*2490*/  LEA.HI.X R55, R60, UR9, R55, 0x2, P0 ;  /* 0x000000093c377c11 */ /* 0x000fca00080f1437 */
[----:B------:R-:W3:Y:S01]  /*24a0*/  LDG.E R54, desc[UR6][R54.64] ;  /* 0x0000000636367981 */ /* 0x000ee2000c1e1900 */
[--C-:B------:R-:W-:Y:S02]  /*24b0*/  IMAD R41, R41, 0x80, R0.reuse ;  /* 0x0000008029297824 */ /* 0x100fe400078e0200 */
[----:B------:R-:W-:-:S04]  /*24c0*/  IMAD R60, R16, 0x80, R0 ;  /* 0x00000080103c7824 */ /* 0x000fc800078e0200 */
[----:B------:R-:W0:Y:S01]  /*24d0*/  LDS R41, [R41] ;  /* 0x0000000029297984 */ /* 0x000e220000000800 */
[----:B------:R-:W-:-:S03]  /*24e0*/  IMAD R17, R17, 0x80, R0 ;  /* 0x0000008011117824 */ /* 0x000fc600078e0200 */
[----:B------:R-:W0:Y:S01]  /*24f0*/  LDS R60, [R60] ;  /* 0x000000003c3c7984 */ /* 0x000e220000000800 */
[----:B-1----:R-:W-:-:S03]  /*2500*/  IMAD R53, R18, 0x80, R0 ;  /* 0x0000008012357824 */ /* 0x002fc600078e0200 */
[----:B------:R1:W0:Y:S01]  /*2510*/  LDS R18, [R17] ;  /* 0x0000000011127984 */ /* 0x0002220000000800 */
[----:B------:R-:W-:-:S03]  /*2520*/  IMAD R39, R19, 0x80, R0 ;  /* 0x0000008013277824 */ /* 0x000fc600078e0200 */
[----:B------:R-:W4:Y:S01]  /*2530*/  LDS R53, [R53] ;  /* 0x0000000035357984 */ /* 0x000f220000000800 */
[----:B------:R-:W-:-:S03]  /*2540*/  IMAD R19, R20, 0x80, R0 ;  /* 0x0000008014137824 */ /* 0x000fc600078e0200 */
[----:B------:R-:W4:Y:S01]  /*2550*/  LDS R39, [R39] ;  /* 0x0000000027277984 */ /* 0x000f220000000800 */
[----:B------:R-:W-:Y:S01]  /*2560*/  IMAD R20, R21, 0x80, R0 ;  /* 0x0000008015147824 */ /* 0x000fe200078e0200 */
[----:B-1----:R-:W1:Y:S02]  /*2570*/  LDC.64 R16, c[0x3][R10+0xd8] ;  /* 0x00c036000a107b82 */ /* 0x002e640000000a00 */
[----:B------:R-:W1:Y:S01]  /*2580*/  LDS R19, [R19] ;  /* 0x0000000013137984 */ /* 0x000e620000000800 */
[----:B------:R-:W-:-:S03]  /*2590*/  LEA R21, R22, R0, 0x7 ;  /* 0x0000000016157211 */ /* 0x000fc600078e38ff */
[----:B------:R-:W1:Y:S01]  /*25a0*/  LDS R20, [R20] ;  /* 0x0000000014147984 */ /* 0x000e620000000800 */
[----:B------:R-:W-:-:S03]  /*25b0*/  IMAD R22, R23, 0x80, R0 ;  /* 0x0000008017167824 */ /* 0x000fc600078e0200 */
[----:B------:R-:W1:Y:S01]  /*25c0*/  LDS R21, [R21] ;  /* 0x0000000015157984 */ /* 0x000e620000000800 */
[----:B------:R-:W-:-:S03]  /*25d0*/  IMAD R23, R14, 0x80, R0 ;  /* 0x000000800e177824 */ /* 0x000fc600078e0200 */
[----:B------:R-:W1:Y:S01]  /*25e0*/  LDS R22, [R22] ;  /* 0x0000000016167984 */ /* 0x000e620000000800 */
[----:B------:R-:W-:-:S03]  /*25f0*/  IMAD R15, R15, 0x80, R0 ;  /* 0x000000800f0f7824 */ /* 0x000fc600078e0200 */
[----:B------:R-:W5:Y:S01]  /*2600*/  LDS R23, [R23] ;  /* 0x0000000017177984 */ /* 0x000f620000000800 */
[----:B0-----:R-:W-:-:S04]  /*2610*/  FFMA R56, R49, R41, R56 ;  /* 0x0000002931387223 */ /* 0x001fc80000000038 */
[----:B------:R-:W-:Y:S01]  /*2620*/  FFMA R60, R27, R60, R56 ;  /* 0x0000003c1b3c7223 */ /* 0x000fe20000000038 */
[--C-:B------:R-:W-:Y:S01]  /*2630*/  IMAD R27, R8, 0x80, R0.reuse ;  /* 0x00000080081b7824 */ /* 0x100fe200078e0200 */
[----:B------:R0:W5:Y:S01]  /*2640*/  LDS R56, [R15] ;  /* 0x000000000f387984 */ /* 0x0001620000000800 */
[----:B------:R-:W-:Y:S02]  /*2650*/  IMAD R41, R9, 0x80, R0 ;  /* 0x0000008009297824 */ /* 0x000fe400078e0200 */
[----:B------:R-:W-:Y:S01]  /*2660*/  FFMA R47, R47, R18, R60 ;  /* 0x000000122f2f7223 */ /* 0x000fe2000000003c */
[----:B------:R-:W5:Y:S01]  /*2670*/  LDC.64 R8, c[0x3][R10+0xe0] ;  /* 0x00c038000a087b82 */ /* 0x000f620000000a00 */
[----:B------:R-:W5:Y:S02]  /*2680*/  LDS R27, [R27] ;  /* 0x000000001b1b7984 */ /* 0x000f640000000800 */
[----:B----4-:R-:W-:Y:S01]  /*2690*/  FFMA R46, R46, R53, R47 ;  /* 0x000000352e2e7223 */ /* 0x010fe2000000002f */
[----:B------:R-:W-:Y:S01]  /*26a0*/  IMAD R12, R12, 0x80, R0 ;  /* 0x000000800c0c7824 */ /* 0x000fe200078e0200 */
[----:B------:R-:W4:Y:S02]  /*26b0*/  LDS R41, [R41] ;  /* 0x0000000029297984 */ /* 0x000f240000000800 */
[----:B------:R-:W-:Y:S01]  /*26c0*/  FFMA R39, R45, R39, R46 ;  /* 0x000000272d277223 */ /* 0x000fe2000000002e */
[----:B0-----:R-:W0:Y:S02]  /*26d0*/  LDC.64 R14, c[0x3][R10+0xe8] ;  /* 0x00c03a000a0e7b82 */ /* 0x001e240000000a00 */
[----:B------:R-:W4:Y:S01]  /*26e0*/  LDS R12, [R12] ;  /* 0x000000000c0c7984 */ /* 0x000f220000000800 */
[----:B-1----:R-:W-:-:S04]  /*26f0*/  FFMA R4, R4, R19, R39 ;  /* 0x0000001304047223 */ /* 0x002fc80000000027 */
[----:B------:R-:W-:Y:S01]  /*2700*/  FFMA R43, R43, R20, R4 ;  /* 0x000000142b2b7223 */ /* 0x000fe20000000004 */
[----:B------:R-:W-:-:S04]  /*2710*/  LEA R4, R3, UR4, 0xa ;  /* 0x0000000403047c11 */ /* 0x000fc8000f8e50ff */
[----:B------:R-:W-:Y:S01]  /*2720*/  IADD3 R3, P0, PT, R4, R5, RZ ;  /* 0x0000000504037210 */ /* 0x000fe20007f1e0ff */
[----:B------:R-:W-:Y:S01]  /*2730*/  FFMA R24, R24, R21, R43 ;  /* 0x0000001518187223 */ /* 0x000fe2000000002b */
[----:B------:R-:W-:-:S03]  /*2740*/  IMAD.SHL.U32 R4, R37, 0x20, RZ ;  /* 0x0000002025047824 */ /* 0x000fc600078e00ff */
[----:B------:R-:W-:Y:S01]  /*2750*/  IMAD.X R20, RZ, RZ, RZ, P0 ;  /* 0x000000ffff147224 */ /* 0x000fe200000e06ff */
[----:B------:R-:W-:Y:S01]  /*2760*/  LEA R18, P0, R3, UR10, 0x2 ;  /* 0x0000000a03127c11 */ /* 0x000fe2000f8010ff */
[----:B------:R-:W-:Y:S01]  /*2770*/  FFMA R25, R25, R22, R24 ;  /* 0x0000001619197223 */ /* 0x000fe20000000018 */
[----:B------:R-:W-:Y:S02]  /*2780*/  LOP3.LUT R4, R4, R5, RZ, 0xfc, !PT ;  /* 0x0000000504047212 */ /* 0x000fe400078efcff */
[----:B------:R-:W-:Y:S01]  /*2790*/  LEA.HI.X R19, R3, UR11, R20, 0x2, P0 ;  /* 0x0000000b03137c11 */ /* 0x000fe200080f1414 */
[----:B------:R-:W-:Y:S01]  /*27a0*/  IMAD.SHL.U32 R20, R16, 0x20, RZ ;  /* 0x0000002010147824 */ /* 0x000fe200078e00ff */
[----:B------:R-:W-:Y:S01]  /*27b0*/  IADD3 R21, P0, PT, R11, R4, RZ ;  /* 0x000000040b157210 */ /* 0x000fe20007f1e0ff */
[--C-:B------:R-:W-:Y:S01]  /*27c0*/  IMAD R45, R13, 0x80, R0.reuse ;  /* 0x000000800d2d7824 */ /* 0x100fe200078e0200 */
[----:B------:R-:W-:Y:S01]  /*27d0*/  LEA R28, R28, R0, 0x7 ;  /* 0x000000001c1c7211 */ /* 0x000fe200078e38ff */
[----:B------:R-:W-:-:S02]  /*27e0*/  IMAD R31, R31, 0x80, R0 ;  /* 0x000000801f1f7824 */ /* 0x000fc400078e0200 */
[----:B-----5:R-:W-:Y:S01]  /*27f0*/  FFMA R6, R6, R23, R25 ;  /* 0x0000001706067223 */ /* 0x020fe20000000019 */
[----:B------:R-:W-:Y:S01]  /*2800*/  LOP3.LUT R20, R20, R5, RZ, 0xfc, !PT ;  /* 0x0000000514147212 */ /* 0x000fe200078efcff */
[----:B------:R-:W-:Y:S01]  /*2810*/  IMAD.X R24, RZ, RZ, RZ, P0 ;  /* 0x000000ffff187224 */ /* 0x000fe200000e06ff */
[----:B------:R-:W2:Y:S01]  /*2820*/  LDS R45, [R45] ;  /* 0x000000002d2d7984 */ /* 0x000ea20000000800 */
[----:B------:R-:W-:Y:S01]  /*2830*/  FFMA R3, R7, R56, R6 ;  /* 0x0000003807037223 */ /* 0x000fe20000000006 */
[----:B------:R-:W-:Y:S01]  /*2840*/  LEA R22, P0, R21, UR8, 0x2 ;  /* 0x0000000815167c11 */ /* 0x000fe2000f8010ff */
[----:B------:R1:W5:Y:S01]  /*2850*/  LDC.64 R6, c[0x3][R10+0xf0] ;  /* 0x00c03c000a067b82 */ /* 0x0003620000000a00 */
[----:B------:R-:W-:Y:S01]  /*2860*/  IADD3 R4, P1, PT, R11, R20, RZ ;  /* 0x000000140b047210 */ /* 0x000fe20007f3e0ff */
[----:B------:R-:W-:Y:S01]  /*2870*/  FFMA R3, R2, R27, R3 ;  /* 0x0000001b02037223 */ /* 0x000fe20000000003 */
[----:B------:R-:W-:Y:S01]  /*2880*/  IMAD.SHL.U32 R2, R17, 0x20, RZ ;  /* 0x0000002011027824 */ /* 0x000fe200078e00ff */
[----:B------:R-:W-:Y:S01]  /*2890*/  LEA.HI.X R23, R21, UR9, R24, 0x2, P0 ;  /* 0x0000000915177c11 */ /* 0x000fe200080f1418 */
[----:B------:R-:W-:Y:S01]  /*28a0*/  LDS R31, [R31] ;  /* 0x000000001f1f7984 */ /* 0x000fe20000000800 */
[----:B------:R-:W-:Y:S01]  /*28b0*/  IMAD.X R21, RZ, RZ, RZ, P1 ;  /* 0x000000ffff157224 */ /* 0x000fe200008e06ff */
[----:B------:R-:W-:-:S02]  /*28c0*/  LEA R20, P0, R4, UR8, 0x2 ;  /* 0x0000000804147c11 */ /* 0x000fc4000f8010ff */
[----:B------:R-:W-:Y:S01]  /*28d0*/  LOP3.LUT R2, R2, R5, RZ, 0xfc, !PT ;  /* 0x0000000502027212 */ /* 0x000fe200078efcff */
[----:B------:R1:W3:Y:S01]  /*28e0*/  LDG.E R27, desc[UR6][R22.64] ;  /* 0x00000006161b7981 */ /* 0x0002e2000c1e1900 */
[----:B------:R-:W-:Y:S01]  /*28f0*/  LEA.HI.X R21, R4, UR9, R21, 0x2, P0 ;  /* 0x0000000904157c11 */ /* 0x000fe200080f1415 */
[----:B0-----:R-:W-:Y:S02]  /*2900*/  IMAD.SHL.U32 R46, R14, 0x20, RZ ;  /* 0x000000200e2e7824 */ /* 0x001fe400078e00ff */
[----:B------:R-:W-:Y:S01]  /*2910*/  IMAD R35, R35, 0x80, R0 ;  /* 0x0000008023237824 */ /* 0x000fe200078e0200 */
[----:B------:R-:W-:Y:S01]  /*2920*/  LEA R49, R36, R0, 0x7 ;  /* 0x0000000024317211 */ /* 0x000fe200078e38ff */
[----:B----4-:R-:W-:Y:S01]  /*2930*/  FFMA R50, R50, R41, R3 ;  /* 0x0000002932327223 */ /* 0x010fe20000000003 */
[----:B------:R-:W-:Y:S01]  /*2940*/  IADD3 R2, P2, PT, R11, R2, RZ ;  /* 0x000000020b027210 */ /* 0x000fe20007f5e0ff */
[----:B------:R-:W-:Y:S01]  /*2950*/  IMAD.SHL.U32 R4, R8, 0x20, RZ ;  /* 0x0000002008047824 */ /* 0x000fe200078e00ff */
[----:B------:R0:W4:Y:S02]  /*2960*/  LDG.E R39, desc[UR6][R20.64] ;  /* 0x0000000614277981 */ /* 0x000124000c1e1900 */
[----:B------:R-:W-:-:S02]  /*2970*/  IADD3.X R3, PT, PT, RZ, RZ, RZ, P2, !PT ;  /* 0x000000ffff037210 */ /* 0x000fc400017fe4ff */
[----:B------:R-:W-:Y:S01]  /*2980*/  LEA R24, P1, R2, UR8, 0x2 ;  /* 0x0000000802187c11 */ /* 0x000fe2000f8210ff */
[----:B-1----:R-:W-:Y:S01]  /*2990*/  IMAD.SHL.U32 R22, R15, 0x20, RZ ;  /* 0x000000200f167824 */ /* 0x002fe200078e00ff */
[-C--:B------:R-:W-:Y:S01]  /*29a0*/  LOP3.LUT R4, R4, R5.reuse, RZ, 0xfc, !PT ;  /* 0x0000000504047212 */ /* 0x080fe200078efcff */
[----:B------:R-:W-:Y:S01]  /*29b0*/  LDS R35, [R35] ;  /* 0x0000000023237984 */ /* 0x000fe20000000800 */
[----:B------:R-:W-:Y:S02]  /*29c0*/  LEA.HI.X R25, R2, UR9, R3, 0x2, P1 ;  /* 0x0000000902197c11 */ /* 0x000fe400088f1403 */
[----:B------:R-:W-:Y:S01]  /*29d0*/  IADD3 R43, P0, PT, R11, R4, RZ ;  /* 0x000000040b2b7210 */ /* 0x000fe20007f1e0ff */
[----:B------:R1:W2:Y:S01]  /*29e0*/  LDC.64 R2, c[0x3][R10+0xf8] ;  /* 0x00c03e000a027b82 */ /* 0x0002a20000000a00 */
[----:B------:R-:W-:Y:S01]  /*29f0*/  LOP3.LUT R4, R46, R5, RZ, 0xfc, !PT ;  /* 0x000000052e047212 */ /* 0x000fe200078efcff */
[----:B------:R5:W4:Y:S04]  /*2a00*/  LDG.E R41, desc[UR6][R24.64] ;  /* 0x0000000618297981 */ /* 0x000b28000c1e1900 */
[----:B------:R-:W4:Y:S04]  /*2a10*/  LDG.E R36, desc[UR6][R18.64+0x580] ;  /* 0x0005800612247981 */ /* 0x000f28000c1e1900 */
[----:B------:R-:W4:Y:S04]  /*2a20*/  LDG.E R53, desc[UR6][R18.64+0xb00] ;  /* 0x000b000612357981 */ /* 0x000f28000c1e1900 */
[----:B------:R-:W4:Y:S01]  /*2a30*/  LDG.E R56, desc[UR6][R18.64+0xe80] ;  /* 0x000e800612387981 */ /* 0x000f22000c1e1900 */
[----:B------:R-:W-:Y:S01]  /*2a40*/  FFMA R51, R51, R12, R50 ;  /* 0x0000000c33337223 */ /* 0x000fe20000000032 */
[----:B------:R-:W-:-:S05]  /*2a50*/  IMAD.SHL.U32 R12, R9, 0x20, RZ ;  /* 0x00000020090c7824 */ /* 0x000fca00078e00ff */
[----:B------:R-:W-:-:S04]  /*2a60*/  LOP3.LUT R12, R12, R5, RZ, 0xfc, !PT ;  /* 0x000000050c0c7212 */ /* 0x000fc800078efcff */
[----:B------:R-:W-:Y:S01]  /*2a70*/  IADD3 R12, P1, PT, R11, R12, RZ ;  /* 0x0000000c0b0c7210 */ /* 0x000fe20007f3e0ff */
[----:B------:R-:W-:Y:S01]  /*2a80*/  IMAD.X R50, RZ, RZ, RZ, P0 ;  /* 0x000000ffff327224 */ /* 0x000fe200000e06ff */
[----:B------:R-:W-:Y:S02]  /*2a90*/  LEA R46, P0, R43, UR8, 0x2 ;  /* 0x000000082b2e7c11 */ /* 0x000fe4000f8010ff */
[----:B0-----:R-:W-:Y:S01]  /*2aa0*/  LEA R20, P2, R12, UR8, 0x2 ;  /* 0x000000080c147c11 */ /* 0x001fe2000f8410ff */
[----:B------:R-:W-:Y:S01]  /*2ab0*/  IMAD.X R21, RZ, RZ, RZ, P1 ;  /* 0x000000ffff157224 */ /* 0x000fe200008e06ff */
[----:B------:R-:W-:Y:S02]  /*2ac0*/  IADD3 R23, P1, PT, R11, R4, RZ ;  /* 0x000000040b177210 */ /* 0x000fe40007f3e0ff */
[----:B------:R-:W-:Y:S02]  /*2ad0*/  LOP3.LUT R22, R22, R5, RZ, 0xfc, !PT ;  /* 0x0000000516167212 */ /* 0x000fe400078efcff */
[----:B------:R-:W-:Y:S01]  /*2ae0*/  LEA.HI.X R21, R12, UR9, R21, 0x2, P2 ;  /* 0x000000090c157c11 */ /* 0x000fe200090f1415 */
[----:B-1----:R-:W-:Y:S01]  /*2af0*/  IMAD.X R10, RZ, RZ, RZ, P1 ;  /* 0x000000ffff0a7224 */ /* 0x002fe200008e06ff */
[----:B------:R-:W-:-:S02]  /*2b00*/  LEA.HI.X R47, R43, UR9, R50, 0x2, P0 ;  /* 0x000000092b2f7c11 */ /* 0x000fc400080f1432 */
[----:B------:R-:W-:Y:S01]  /*2b10*/  IADD3 R12, P2, PT, R11, R22, RZ ;  /* 0x000000160b0c7210 */ /* 0x000fe20007f5e0ff */
[----:B-----5:R-:W-:Y:S01]  /*2b20*/  IMAD.SHL.U32 R4, R6, 0x20, RZ ;  /* 0x0000002006047824 */ /* 0x020fe200078e00ff */
[C---:B------:R-:W-:Y:S01]  /*2b30*/  LEA R22, P0, R23.reuse, UR8, 0x2 ;  /* 0x0000000817167c11 */ /* 0x040fe2000f8010ff */
[----:B------:R-:W5:Y:S02]  /*2b40*/  LDG.E R43, desc[UR6][R20.64] ;  /* 0x00000006142b7981 */ /* 0x000f64000c1e1900 */
[----:B------:R-:W-:Y:S01]  /*2b50*/  IMAD.X R25, RZ, RZ, RZ, P2 ;  /* 0x000000ffff197224 */ /* 0x000fe200010e06ff */
[----:B------:R-:W-:Y:S01]  /*2b60*/  LEA.HI.X R23, R23, UR9, R10, 0x2, P0 ;  /* 0x0000000917177c11 */ /* 0x000fe200080f140a */
[----:B------:R-:W5:Y:S01]  /*2b70*/  LDG.E R46, desc[UR6][R46.64] ;  /* 0x000000062e2e7981 */ /* 0x000f62000c1e1900 */
[----:B------:R-:W-:-:S03]  /*2b80*/  LEA R24, P0, R12, UR8, 0x2 ;  /* 0x000000080c187c11 */ /* 0x000fc6000f8010ff */
[----:B------:R0:W5:Y:S01]  /*2b90*/  LDG.E R22, desc[UR6][R22.64] ;  /* 0x0000000616167981 */ /* 0x000162000c1e1900 */
[----:B------:R-:W-:-:S05]  /*2ba0*/  LEA.HI.X R25, R12, UR9, R25, 0x2, P0 ;  /* 0x000000090c197c11 */ /* 0x000fca00080f1419 */
[----:B------:R1:W5:Y:S04]  /*2bb0*/  LDG.E R24, desc[UR6][R24.64] ;  /* 0x0000000618187981 */ /* 0x000368000c1e1900 */
[----:B0-----:R0:W3:Y:S01]  /*2bc0*/  LDS R23, [R28] ;  /* 0x000000001c177984 */ /* 0x0010e20000000800 */
[----:B-1----:R-:W-:Y:S01]  /*2bd0*/  IMAD R25, R29, 0x80, R0 ;  /* 0x000000801d197824 */ /* 0x002fe200078e0200 */
[----:B------:R-:W-:-:S05]  /*2be0*/  LOP3.LUT R4, R4, R5, RZ, 0xfc, !PT ;  /* 0x0000000504047212 */ /* 0x000fca00078efcff */
[----:B------:R-:W1:Y:S01]  /*2bf0*/  LDS R25, [R25] ;  /* 0x0000000019197984 */ /* 0x000e620000000800 */
[----:B------:R-:W-:Y:S01]  /*2c00*/  IADD3 R10, P0, PT, R11, R4, RZ ;  /* 0x000000040b0a7210 */ /* 0x000fe20007f1e0ff */
[--C-:B------:R-:W-:Y:S02]  /*2c10*/  IMAD R29, R30, 0x80, R0.reuse ;  /* 0x000000801e1d7824 */ /* 0x100fe400078e0200 */
[----:B------:R-:W-:Y:S02]  /*2c20*/  IMAD.SHL.U32 R4, R7, 0x20, RZ ;  /* 0x0000002007047824 */ /* 0x000fe400078e00ff */
[----:B------:R-:W-:Y:S01]  /*2c30*/  IMAD.X R13, RZ, RZ, RZ, P0 ;  /* 0x000000ffff0d7224 */ /* 0x000fe200000e06ff */
[----:B------:R-:W-:Y:S01]  /*2c40*/  LEA R12, P0, R10, UR8, 0x2 ;  /* 0x000000080a0c7c11 */ /* 0x000fe2000f8010ff */
[----:B------:R-:W1:Y:S01]  /*2c50*/  LDS R29, [R29] ;  /* 0x000000001d1d7984 */ /* 0x000e620000000800 */
[----:B------:R-:W-:Y:S02]  /*2c60*/  LOP3.LUT R4, R4, R5, RZ, 0xfc, !PT ;  /* 0x0000000504047212 */ /* 0x000fe400078efcff */
[----:B------:R-:W-:Y:S01]  /*2c70*/  LEA.HI.X R13, R10, UR9, R13, 0x2, P0 ;  /* 0x000000090a0d7c11 */ /* 0x000fe200080f140d */
[----:B0-----:R-:W-:-:S02]  /*2c80*/  IMAD R28, R32, 0x80, R0 ;  /* 0x00000080201c7824 */ /* 0x001fc400078e0200 */
[----:B--2---:R-:W-:Y:S01]  /*2c90*/  IMAD.SHL.U32 R10, R2, 0x20, RZ ;  /* 0x00000020020a7824 */ /* 0x004fe200078e00ff */
[----:B------:R-:W-:Y:S01]  /*2ca0*/  IADD3 R21, P0, PT, R11, R4, RZ ;  /* 0x000000040b157210 */ /* 0x000fe20007f1e0ff */
[----:B------:R0:W2:Y:S01]  /*2cb0*/  LDG.E R12, desc[UR6][R12.64] ;  /* 0x000000060c0c7981 */ /* 0x0000a2000c1e1900 */
[----:B------:R-:W-:Y:S02]  /*2cc0*/  IMAD.SHL.U32 R20, R3, 0x20, RZ ;  /* 0x0000002003147824 */ /* 0x000fe400078e00ff */
[----:B------:R-:W-:Y:S01]  /*2cd0*/  LOP3.LUT R10, R10, R5, RZ, 0xfc, !PT ;  /* 0x000000050a0a7212 */ /* 0x000fe200078efcff */
[----:B------:R-:W1:Y:S01]  /*2ce0*/  LDS R28, [R28] ;  /* 0x000000001c1c7984 */ /* 0x000e620000000800 */
[----:B------:R-:W-:Y:S02]  /*2cf0*/  IMAD.X R50, RZ, RZ, RZ, P0 ;  /* 0x000000ffff327224 */ /* 0x000fe400000e06ff */
[----:B------:R-:W-:Y:S01]  /*2d00*/  FFMA R45, R26, R45, R51 ;  /* 0x0000002d1a2d7223 */ /* 0x000fe20000000033 */
[----:B------:R-:W2:Y:S01]  /*2d10*/  LDG.E R32, desc[UR6][R18.64+0x100] ;  /* 0x0001000612207981 */ /* 0x000ea2000c1e1900 */
[----:B0-----:R-:W-:-:S02]  /*2d20*/  IMAD R13, R33, 0x80, R0 ;  /* 0x00000080210d7824 */ /* 0x001fc400078e0200 */
[----:B------:R-:W-:Y:S01]  /*2d30*/  IMAD R33, R34, 0x80, R0 ;  /* 0x0000008022217824 */ /* 0x000fe200078e0200 */
[----:B------:R-:W-:Y:S02]  /*2d40*/  LEA R4, P0, R21, UR8, 0x2 ;  /* 0x0000000815047c11 */ /* 0x000fe4000f8010ff */
[----:B------:R-:W-:Y:S01]  /*2d50*/  LOP3.LUT R20, R20, R5, RZ, 0xfc, !PT ;  /* 0x0000000514147212 */ /* 0x000fe200078efcff */
[----:B------:R-:W0:Y:S01]  /*2d60*/  LDS R13, [R13] ;  /* 0x000000000d0d7984 */ /* 0x000e220000000800 */
[----:B------:R-:W-:Y:S02]  /*2d70*/  IADD3 R47, P1, PT, R11, R10, RZ ;  /* 0x0000000a0b2f7210 */ /* 0x000fe40007f3e0ff */
[----:B------:R-:W-:Y:S01]  /*2d80*/  LEA.HI.X R5, R21, UR9, R50, 0x2, P0 ;  /* 0x0000000915057c11 */ /* 0x000fe200080f1432 */
[----:B------:R-:W0:Y:S01]  /*2d90*/  LDS R33, [R33] ;  /* 0x0000000021217984 */ /* 0x000e220000000800 */
[----:B------:R-:W-:Y:S01]  /*2da0*/  IADD3 R21, P2, PT, R11, R20, RZ ;  /* 0x000000140b157210 */ /* 0x000fe20007f5e0ff */
[----:B------:R-:W-:Y:S01]  /*2db0*/  IMAD.X R20, RZ, RZ, RZ, P1 ;  /* 0x000000ffff147224 */ /* 0x000fe200008e06ff */
[C---:B------:R-:W-:Y:S01]  /*2dc0*/  LEA R10, P0, R47.reuse, UR8, 0x2 ;  /* 0x000000082f0a7c11 */ /* 0x040fe2000f8010ff */
[----:B---3--:R-:W-:Y:S01]  /*2dd0*/  FFMA R45, R40, R23, R45 ;  /* 0x00000017282d7223 */ /* 0x008fe2000000002d */
[----:B------:R-:W3:Y:S02]  /*2de0*/  LDG.E R4, desc[UR6][R4.64] ;  /* 0x0000000604047981 */ /* 0x000ee4000c1e1900 */
[----:B------:R-:W-:Y:S01]  /*2df0*/  LEA.HI.X R11, R47, UR9, R20, 0x2, P0 ;  /* 0x000000092f0b7c11 */ /* 0x000fe200080f1414 */
[----:B-1----:R-:W-:Y:S01]  /*2e00*/  FFMA R47, R42, R25, R45 ;  /* 0x000000192a2f7223 */ /* 0x002fe2000000002d */
[----:B------:R-:W-:Y:S01]  /*2e10*/  IMAD.X R30, RZ, RZ, RZ, P2 ;  /* 0x000000ffff1e7224 */ /* 0x000fe200010e06ff */
[----:B------:R-:W1:Y:S01]  /*2e20*/  LDS R25, [R49] ;  /* 0x0000000031197984 */ /* 0x000e620000000800 */
[----:B------:R-:W-:Y:S01]  /*2e30*/  LEA R20, P0, R21, UR8, 0x2 ;  /* 0x0000000815147c11 */ /* 0x000fe2000f8010ff */
[----:B------:R-:W-:-:S02]  /*2e40*/  FFMA R29, R44, R29, R47 ;  /* 0x0000001d2c1d7223 */ /* 0x000fc4000000002f */
[----:B------:R-:W3:Y:S01]  /*2e50*/  LDG.E R10, desc[UR6][R10.64] ;  /* 0x000000060a0a7981 */ /* 0x000ee2000c1e1900 */
[----:B------:R-:W-:Y:S01]  /*2e60*/  LEA.HI.X R21, R21, UR9, R30, 0x2, P0 ;  /* 0x0000000915157c11 */ /* 0x000fe200080f141e */
[----:B------:R-:W-:Y:S02]  /*2e70*/  FFMA R50, R48, R31, R29 ;  /* 0x0000001f30327223 */ /* 0x000fe4000000001d */
[----:B------:R-:W3:Y:S04]  /*2e80*/  LDG.E R5, desc[UR6][R18.64] ;  /* 0x0000000612057981 */ /* 0x000ee8000c1e1900 */
[----:B------:R-:W3:Y:S01]  /*2e90*/  LDG.E R20, desc[UR6][R20.64] ;  /* 0x0000000614147981 */ /* 0x000ee2000c1e1900 */
[----:B------:R-:W-:-:S03]  /*2ea0*/  FFMA R57, R57, R28, R50 ;  /* 0x0000001c39397223 */ /* 0x000fc60000000032 */
[----:B------:R-:W3:Y:S04]  /*2eb0*/  LDG.E R26, desc[UR6][R18.64+0x80] ;  /* 0x00008006121a7981 */ /* 0x000ee8000c1e1900 */
[----:B------:R-:W3:Y:S04]  /*2ec0*/  LDG.E R30, desc[UR6][R18.64+0x200] ;  /* 0x00020006121e7981 */ /* 0x000ee8000c1e1900 */
[----:B------:R-:W3:Y:S01]  /*2ed0*/  LDG.E R34, desc[UR6][R18.64+0x400] ;  /* 0x0004000612227981 */ /* 0x000ee2000c1e1900 */
[----:B0-----:R-:W-:-:S03]  /*2ee0*/  FFMA R57, R58, R13, R57 ;  /* 0x0000000d3a397223 */ /* 0x001fc60000000039 */
[----:B------:R-:W3:Y:S01]  /*2ef0*/  LDG.E R42, desc[UR6][R18.64+0x480] ;  /* 0x00048006122a7981 */ /* 0x000ee2000c1e1900 */
[----:B------:R-:W-:-:S03]  /*2f00*/  FFMA R33, R52, R33, R57 ;  /* 0x0000002134217223 */ /* 0x000fc60000000039 */
[----:B------:R-:W3:Y:S01]  /*2f10*/  LDG.E R48, desc[UR6][R18.64+0x600] ;  /* 0x0006000612307981 */ /* 0x000ee2000c1e1900 */
[----:B------:R-:W-:-:S03]  /*2f20*/  FFMA R55, R38, R35, R33 ;  /* 0x0000002326377223 */ /* 0x000fc60000000021 */
[----:B------:R-:W3:Y:S04]  /*2f30*/  LDG.E R44, desc[UR6][R18.64+0x780] ;  /* 0x00078006122c7981 */ /* 0x000ee8000c1e1900 */
[----:B------:R-:W3:Y:S04]  /*2f40*/  LDG.E R50, desc[UR6][R18.64+0x980] ;  /* 0x0009800612327981 */ /* 0x000ee8000c1e1900 */
[----:B------:R-:W3:Y:S04]  /*2f50*/  LDG.E R28, desc[UR6][R18.64+0xa80] ;  /* 0x000a8006121c7981 */ /* 0x000ee8000c1e1900 */
[----:B------:R-:W3:Y:S01]  /*2f60*/  LDG.E R11, desc[UR6][R18.64+0x180] ;  /* 0x00018006120b7981 */ /* 0x000ee2000c1e1900 */
[----:B-1----:R-:W-:-:S03]  /*2f70*/  FFMA R58, R54, R25, R55 ;  /* 0x00000019363a7223 */ /* 0x002fc60000000037 */
[----:B------:R-:W3:Y:S04]  /*2f80*/  LDG.E R23, desc[UR6][R18.64+0x280] ;  /* 0x0002800612177981 */ /* 0x000ee8000c1e1900 */
        /* <DEDUP_REMOVED lines=16> */
[----:B------:R-:W3:Y:S01]  /*3090*/  LDG.E R54, desc[UR6][R18.64+0xf80] ;  /* 0x000f800612367981 */ /* 0x000ee2000c1e1900 */
[----:B------:R-:W-:-:S06]  /*30a0*/  IMAD R37, R37, 0x80, R0 ;  /* 0x0000008025257824 */ /* 0x000fcc00078e0200 */
[----:B------:R-:W0:Y:S01]  /*30b0*/  LDS R37, [R37] ;  /* 0x0000000025257984 */ /* 0x000e220000000800 */
[--C-:B------:R-:W-:Y:S02]  /*30c0*/  IMAD R16, R16, 0x80, R0.reuse ;  /* 0x0000008010107824 */ /* 0x100fe400078e0200 */
[----:B------:R-:W-:-:S04]  /*30d0*/  IMAD R59, R8, 0x80, R0 ;  /* 0x00000080083b7824 */ /* 0x000fc800078e0200 */
[----:B------:R-:W4:Y:S01]  /*30e0*/  LDS R16, [R16] ;  /* 0x0000000010107984 */ /* 0x000f220000000800 */
[----:B------:R-:W-:-:S03]  /*30f0*/  IMAD R60, R9, 0x80, R0 ;  /* 0x00000080093c7824 */ /* 0x000fc600078e0200 */
[----:B------:R-:W-:Y:S01]  /*3100*/  LDS R9, [R59] ;  /* 0x000000003b097984 */ /* 0x000fe20000000800 */
[----:B------:R-:W-:-:S03]  /*3110*/  IMAD R61, R14, 0x80, R0 ;  /* 0x000000800e3d7824 */ /* 0x000fc600078e0200 */
[----:B------:R-:W-:Y:S01]  /*3120*/  LDS R14, [R60] ;  /* 0x000000003c0e7984 */ /* 0x000fe20000000800 */
[----:B------:R-:W-:Y:S02]  /*3130*/  IMAD R6, R6, 0x80, R0 ;  /* 0x0000008006067824 */ /* 0x000fe400078e0200 */
[----:B0-----:R-:W-:Y:S01]  /*3140*/  FFMA R58, R27, R37, R58 ;  /* 0x000000251b3a7223 */ /* 0x001fe2000000003a */
[----:B------:R-:W-:-:S05]  /*3150*/  IMAD R27, R17, 0x80, R0 ;  /* 0x00000080111b7824 */ /* 0x000fca00078e0200 */
[----:B------:R0:W1:Y:S01]  /*3160*/  LDS R8, [R27] ;  /* 0x000000001b087984 */ /* 0x0000620000000800 */
[----:B------:R-:W-:-:S03]  /*3170*/  IMAD R17, R15, 0x80, R0 ;  /* 0x000000800f117824 */ /* 0x000fc600078e0200 */
[----:B------:R-:W5:Y:S04]  /*3180*/  LDS R15, [R61] ;  /* 0x000000003d0f7984 */ /* 0x000f680000000800 */
[----:B------:R-:W5:Y:S01]  /*3190*/  LDS R17, [R17] ;  /* 0x0000000011117984 */ /* 0x000f620000000800 */
[----:B0-----:R-:W-:-:S03]  /*31a0*/  IMAD R27, R7, 0x80, R0 ;  /* 0x00000080071b7824 */ /* 0x001fc600078e0200 */
[----:B------:R-:W2:Y:S01]  /*31b0*/  LDS R7, [R6] ;  /* 0x0000000006077984 */ /* 0x000ea20000000800 */
[----:B------:R-:W-:-:S03]  /*31c0*/  IMAD R37, R2, 0x80, R0 ;  /* 0x0000008002257824 */ /* 0x000fc600078e0200 */
[----:B------:R-:W3:Y:S01]  /*31d0*/  LDS R27, [R27] ;  /* 0x000000001b1b7984 */ /* 0x000ee20000000800 */
[----:B------:R-:W-:-:S03]  /*31e0*/  IMAD R3, R3, 0x80, R0 ;  /* 0x0000008003037824 */ /* 0x000fc600078e0200 */
[----:B------:R-:W0:Y:S04]  /*31f0*/  LDS R37, [R37] ;  /* 0x0000000025257984 */ /* 0x000e280000000800 */
[----:B------:R-:W0:Y:S01]  /*3200*/  LDS R3, [R3] ;  /* 0x0000000003037984 */ /* 0x000e220000000800 */
[----:B----4-:R-:W-:-:S04]  /*3210*/  FFMA R16, R39, R16, R58 ;  /* 0x0000001027107223 */ /* 0x010fc8000000003a */
[----:B-1----:R-:W-:-:S04]  /*3220*/  FFMA R41, R41, R8, R16 ;  /* 0x0000000829297223 */ /* 0x002fc80000000010 */
[----:B-----5:R-:W-:-:S04]  /*3230*/  FFMA R46, R46, R9, R41 ;  /* 0x000000092e2e7223 */ /* 0x020fc80000000029 */
[----:B------:R-:W-:-:S04]  /*3240*/  FFMA R43, R43, R14, R46 ;  /* 0x0000000e2b2b7223 */ /* 0x000fc8000000002e */
[----:B------:R-:W-:-:S04]  /*3250*/  FFMA R15, R22, R15, R43 ;  /* 0x0000000f160f7223 */ /* 0x000fc8000000002b */
[----:B------:R-:W-:-:S04]  /*3260*/  FFMA R15, R24, R17, R15 ;  /* 0x00000011180f7223 */ /* 0x000fc8000000000f */
[----:B--2---:R-:W-:-:S04]  /*3270*/  FFMA R7, R12, R7, R15 ;  /* 0x000000070c077223 */ /* 0x004fc8000000000f */
[----:B---3--:R-:W-:-:S04]  /*3280*/  FFMA R7, R4, R27, R7 ;  /* 0x0000001b04077223 */ /* 0x008fc80000000007 */
[----:B0-----:R-:W-:-:S04]  /*3290*/  FFMA R7, R10, R37, R7 ;  /* 0x000000250a077223 */ /* 0x001fc80000000007 */
[----:B------:R-:W-:-:S04]  /*32a0*/  FFMA R20, R20, R3, R7 ;  /* 0x0000000314147223 */ /* 0x000fc80000000007 */
[C---:B------:R-:W-:Y:S01]  /*32b0*/  FADD R5, R20.reuse, R5 ;  /* 0x0000000514057221 */ /* 0x040fe20000000000 */
[C---:B------:R-:W-:Y:S01]  /*32c0*/  FADD R3, R20.reuse, R26 ;  /* 0x0000001a14037221 */ /* 0x040fe20000000000 */
[C---:B------:R-:W-:Y:S01]  /*32d0*/  FADD R7, R20.reuse, R32 ;  /* 0x0000002014077221 */ /* 0x040fe20000000000 */
[C---:B------:R-:W-:Y:S02]  /*32e0*/  FADD R9, R20.reuse, R30 ;  /* 0x0000001e14097221 */ /* 0x040fe40000000000 */
[----:B------:R0:W-:Y:S04]  /*32f0*/  STG.E desc[UR6][R18.64], R5 ;  /* 0x0000000512007986 */ /* 0x0001e8000c101906 */
[----:B------:R1:W-:Y:S01]  /*3300*/  STG.E desc[UR6][R18.64+0x80], R3 ;  /* 0x0000800312007986 */ /* 0x0003e2000c101906 */
[C---:B0-----:R-:W-:Y:S01]  /*3310*/  FADD R5, R20.reuse, R42 ;  /* 0x0000002a14057221 */ /* 0x041fe20000000000 */
[----:B-1----:R-:W-:-:S02]  /*3320*/  FADD R3, R20, R34 ;  /* 0x0000002214037221 */ /* 0x002fc40000000000 */
[----:B------:R0:W-:Y:S04]  /*3330*/  STG.E desc[UR6][R18.64+0x100], R7 ;  /* 0x0001000712007986 */ /* 0x0001e8000c101906 */
[----:B------:R1:W-:Y:S04]  /*3340*/  STG.E desc[UR6][R18.64+0x200], R9 ;  /* 0x0002000912007986 */ /* 0x0003e8000c101906 */
[----:B------:R2:W-:Y:S04]  /*3350*/  STG.E desc[UR6][R18.64+0x400], R3 ;  /* 0x0004000312007986 */ /* 0x0005e8000c101906 */
[----:B------:R3:W-:Y:S01]  /*3360*/  STG.E desc[UR6][R18.64+0x480], R5 ;  /* 0x0004800512007986 */ /* 0x0007e2000c101906 */
[C---:B0-----:R-:W-:Y:S01]  /*3370*/  FADD R7, R20.reuse, R48 ;  /* 0x0000003014077221 */ /* 0x041fe20000000000 */
[C---:B-1----:R-:W-:Y:S01]  /*3380*/  FADD R9, R20.reuse, R44 ;  /* 0x0000002c14097221 */ /* 0x042fe20000000000 */
[C---:B--2---:R-:W-:Y:S01]  /*3390*/  FADD R3, R20.reuse, R50 ;  /* 0x0000003214037221 */ /* 0x044fe20000000000 */
[----:B---3--:R-:W-:-:S02]  /*33a0*/  FADD R5, R20, R28 ;  /* 0x0000001c14057221 */ /* 0x008fc40000000000 */
[----:B------:R-:W-:Y:S01]  /*33b0*/  STG.E desc[UR6][R18.64+0x600], R7 ;  /* 0x0006000712007986 */ /* 0x000fe2000c101906 */
[C---:B------:R-:W-:Y:S01]  /*33c0*/  FADD R11, R20.reuse, R11 ;  /* 0x0000000b140b7221 */ /* 0x040fe20000000000 */
[C---:B------:R-:W-:Y:S01]  /*33d0*/  FADD R23, R20.reuse, R23 ;  /* 0x0000001714177221 */ /* 0x040fe20000000000 */
[C---:B------:R-:W-:Y:S01]  /*33e0*/  FADD R21, R20.reuse, R21 ;  /* 0x0000001514157221 */ /* 0x040fe20000000000 */
[----:B------:R-:W-:Y:S01]  /*33f0*/  STG.E desc[UR6][R18.64+0x780], R9 ;  /* 0x0007800912007986 */ /* 0x000fe2000c101906 */
[C---:B------:R-:W-:Y:S01]  /*3400*/  FADD R45, R20.reuse, R45 ;  /* 0x0000002d142d7221 */ /* 0x040fe20000000000 */
[C---:B------:R-:W-:Y:S01]  /*3410*/  FADD R15, R20.reuse, R40 ;  /* 0x00000028140f7221 */ /* 0x040fe20000000000 */
[C---:B------:R-:W-:Y:S01]  /*3420*/  FADD R17, R20.reuse, R36 ;  /* 0x0000002414117221 */ /* 0x040fe20000000000 */
[----:B------:R0:W-:Y:S01]  /*3430*/  STG.E desc[UR6][R18.64+0x980], R3 ;  /* 0x0009800312007986 */ /* 0x0001e2000c101906 */
[C---:B------:R-:W-:Y:S01]  /*3440*/  FADD R29, R20.reuse, R29 ;  /* 0x0000001d141d7221 */ /* 0x040fe20000000000 */
[C---:B------:R-:W-:Y:S01]  /*3450*/  FADD R47, R20.reuse, R47 ;  /* 0x0000002f142f7221 */ /* 0x040fe20000000000 */
[C---:B------:R-:W-:Y:S01]  /*3460*/  FADD R53, R20.reuse, R53 ;  /* 0x0000003514357221 */ /* 0x040fe20000000000 */
[----:B------:R1:W-:Y:S01]  /*3470*/  STG.E desc[UR6][R18.64+0xa80], R5 ;  /* 0x000a800512007986 */ /* 0x0003e2000c101906 */
[C---:B------:R-:W-:Y:S01]  /*3480*/  FADD R31, R20.reuse, R31 ;  /* 0x0000001f141f7221 */ /* 0x040fe20000000000 */
[C---:B------:R-:W-:Y:S01]  /*3490*/  FADD R51, R20.reuse, R51 ;  /* 0x0000003314337221 */ /* 0x040fe20000000000 */
[C---:B0-----:R-:W-:Y:S01]  /*34a0*/  FADD R3, R20.reuse, R56 ;  /* 0x0000003814037221 */ /* 0x041fe20000000000 */
[C---:B------:R-:W-:Y:S01]  /*34b0*/  FADD R13, R20.reuse, R13 ;  /* 0x0000000d140d7221 */ /* 0x040fe20000000000 */
        /* <DEDUP_REMOVED lines=8> */
[----:B-1----:R-:W-:Y:S01]  /*3540*/  FADD R5, R20, R54 ;  /* 0x0000003614057221 */ /* 0x002fe20000000000 */
        /* <DEDUP_REMOVED lines=23> */
.L_x_10:
        /* <DEDUP_REMOVED lines=12> */
.L_x_26:


//--------------------- .text._Z39kernel_A_B_DenseXDense_row_major_dist_BPKfiS0_iPfijPj --------------------------
	.section	.text._Z39kernel_A_B_DenseXDense_row_major_dist_BPKfiS0_iPfijPj,"ax",@progbits
	.align	128
        .global         _Z39kernel_A_B_DenseXDense_row_major_dist_BPKfiS0_iPfijPj
        .type           _Z39kernel_A_B_DenseXDense_row_major_dist_BPKfiS0_iPfijPj,@function
        .size           _Z39kernel_A_B_DenseXDense_row_major_dist_BPKfiS0_iPfijPj,(.L_x_27 - _Z39kernel_A_B_DenseXDense_row_major_dist_BPKfiS0_iPfijPj)
        .other          _Z39kernel_A_B_DenseXDense_row_major_dist_BPKfiS0_iPfijPj,@"STO_CUDA_ENTRY STV_DEFAULT"
_Z39kernel_A_B_DenseXDense_row_major_dist_BPKfiS0_iPfijPj:
.text._Z39kernel_A_B_DenseXDense_row_major_dist_BPKfiS0_iPfijPj:
        /* <DEDUP_REMOVED lines=18> */
.L_x_11:
[----:B------:R-:W0:Y:S01]  /*0120*/  S2R R0, SR_TID.X ;  /* 0x0000000000007919 */ /* 0x000e220000002100 */
[----:B------:R-:W1:Y:S01]  /*0130*/  LDCU UR4, c[0x0][0x398] ;  /* 0x00007300ff0477ac */ /* 0x000e620008000800 */
[----:B------:R-:W2:Y:S01]  /*0140*/  LDCU.64 UR8, c[0x0][0x390] ;  /* 0x00007200ff0877ac */ /* 0x000ea20008000a00 */
[----:B-1----:R-:W-:Y:S01]  /*0150*/  LEA R3, R5, UR4, 0xa ;  /* 0x0000000405037c11 */ /* 0x002fe2000f8e50ff */
[----:B------:R-:W1:Y:S01]  /*0160*/  S2UR UR5, SR_CgaCtaId ;  /* 0x00000000000579c3 */ /* 0x000e620000008800 */
[----:B------:R-:W3:Y:S02]  /*0170*/  LDCU UR4, c[0x0][0x388] ;  /* 0x00007100ff0477ac */ /* 0x000ee40008000800 */
[----:B0-----:R-:W-:-:S04]  /*0180*/  IADD3 R3, P0, PT, R3, R0, RZ ;  /* 0x0000000003037210 */ /* 0x001fc80007f1e0ff */
[----:B------:R-:W-:Y:S02]  /*0190*/  IADD3.X R2, PT, PT, RZ, RZ, RZ, P0, !PT ;  /* 0x000000ffff027210 */ /* 0x000fe400007fe4ff */
[----:B--2---:R-:W-:-:S04]  /*01a0*/  LEA R8, P0, R3, UR8, 0x2 ;  /* 0x0000000803087c11 */ /* 0x004fc8000f8010ff */
[----:B------:R-:W-:Y:S01]  /*01b0*/  LEA.HI.X R9, R3, UR9, R2, 0x2, P0 ;  /* 0x0000000903097c11 */ /* 0x000fe200080f1402 */
[----:B------:R-:W0:Y:S04]  /*01c0*/  LDCU.64 UR8, c[0x0][0x380] ;  /* 0x00007000ff0877ac */ /* 0x000e280008000a00 */
[----:B------:R-:W2:Y:S04]  /*01d0*/  LDG.E R2, desc[UR6][R8.64] ;  /* 0x0000000608027981 */ /* 0x000ea8000c1e1900 */
        /* <DEDUP_REMOVED lines=31> */
[----:B---3--:R-:W-:Y:S01]  /*03d0*/  LEA R6, R5, UR4, 0xa ;  /* 0x0000000405067c11 */ /* 0x008fe2000f8e50ff */
[----:B------:R-:W-:Y:S01]  /*03e0*/  UMOV UR4, 0x400 ;  /* 0x0000040000047882 */ /* 0x000fe20000000000 */
[----:B------:R-:W-:Y:S01]  /*03f0*/  HFMA2 R59, -RZ, RZ, 0, 0 ;  /* 0x00000000ff3b7431 */ /* 0x000fe200000001ff */
[----:B-1----:R-:W-:Y:S01]  /*0400*/  ULEA UR4, UR5, UR4, 0x18 ;  /* 0x0000000405047291 */ /* 0x002fe2000f8ec0ff */
[----:B------:R-:W-:-:S02]  /*0410*/  HFMA2 R49, -RZ, RZ, 0, 0 ;  /* 0x00000000ff317431 */ /* 0x000fc400000001ff */
[----:B------:R-:W-:Y:S01]  /*0420*/  IMAD.WIDE.U32 R6, R6, 0x4, RZ ;  /* 0x0000000406067825 */ /* 0x000fe200078e00ff */
[----:B------:R-:W-:Y:S02]  /*0430*/  CS2R R62, SRZ ;  /* 0x00000000003e7805 */ /* 0x000fe4000001ff00 */
[----:B------:R-:W-:Y:S01]  /*0440*/  LEA R3, R11, UR4, 0xc ;  /* 0x000000040b037c11 */ /* 0x000fe2000f8e60ff */
[----:B------:R-:W-:-:S03]  /*0450*/  IMAD.WIDE.U32 R6, R0, 0x80, R6 ;  /* 0x0000008000067825 */ /* 0x000fc600078e0006 */
[----:B------:R-:W-:Y:S01]  /*0460*/  LEA R11, R0, R3, 0x2 ;  /* 0x00000003000b7211 */ /* 0x000fe200078e10ff */
[----:B------:R-:W1:Y:S01]  /*0470*/  LDCU UR4, c[0x0][0x3a8] ;  /* 0x00007500ff0477ac */ /* 0x000e620008000800 */
[----:B0-----:R-:W-:-:S04]  /*0480*/  IADD3 R60, P0, PT, R6, UR8, RZ ;  /* 0x00000008063c7c10 */ /* 0x001fc8000ff1e0ff */
[----:B------:R-:W-:Y:S02]  /*0490*/  IADD3.X R61, PT, PT, R7, UR9, RZ, P0, !PT ;  /* 0x00000009073d7c10 */ /* 0x000fe400087fe4ff */
[----:B------:R-:W-:Y:S02]  /*04a0*/  MOV R7, RZ ;  /* 0x000000ff00077202 */ /* 0x000fe40000000f00 */
[----:B-1----:R-:W-:Y:S01]  /*04b0*/  LEA R5, R5, UR4, 0xa ;  /* 0x0000000405057c11 */ /* 0x002fe2000f8e50ff */
[----:B------:R-:W-:Y:S01]  /*04c0*/  UMOV UR4, 0x40 ;  /* 0x0000004000047882 */ /* 0x000fe20000000000 */
[----:B--2---:R-:W-:Y:S04]  /*04d0*/  STS [R11], R2 ;  /* 0x000000020b007388 */ /* 0x004fe80000000800 */
[----:B----4-:R-:W-:Y:S04]  /*04e0*/  STS [R11+0x80], R4 ;  /* 0x000080040b007388 */ /* 0x010fe80000000800 */
[----:B-----5:R-:W-:Y:S04]  /*04f0*/  STS [R11+0x100], R10 ;  /* 0x0001000a0b007388 */ /* 0x020fe80000000800 */
[----:B------:R-:W-:Y:S04]  /*0500*/  STS [R11+0x180], R12 ;  /* 0x0001800c0b007388 */ /* 0x000fe80000000800 */
        /* <DEDUP_REMOVED lines=9> */
[----:B------:R0:W-:Y:S04]  /*05a0*/  STS [R11+0x680], R32 ;  /* 0x000680200b007388 */ /* 0x0001e80000000800 */
[----:B------:R1:W-:Y:S04]  /*05b0*/  STS [R11+0x700], R34 ;  /* 0x000700220b007388 */ /* 0x0003e80000000800 */
[----:B------:R2:W-:Y:S01]  /*05c0*/  STS [R11+0x780], R36 ;  /* 0x000780240b007388 */ /* 0x0005e20000000800 */
[----:B0-----:R-:W-:-:S03]  /*05d0*/  CS2R R32, SRZ ;  /* 0x0000000000207805 */ /* 0x001fc6000001ff00 */
[----:B------:R0:W-:Y:S01]  /*05e0*/  STS [R11+0x800], R38 ;  /* 0x000800260b007388 */ /* 0x0001e20000000800 */
[----:B-1----:R-:W-:-:S03]  /*05f0*/  CS2R R34, SRZ ;  /* 0x0000000000227805 */ /* 0x002fc6000001ff00 */
[----:B------:R1:W-:Y:S01]  /*0600*/  STS [R11+0x880], R40 ;  /* 0x000880280b007388 */ /* 0x0003e20000000800 */
[----:B--2---:R-:W-:-:S03]  /*0610*/  CS2R R36, SRZ ;  /* 0x0000000000247805 */ /* 0x004fc6000001ff00 */
[----:B------:R2:W-:Y:S01]  /*0620*/  STS [R11+0x900], R42 ;  /* 0x0009002a0b007388 */ /* 0x0005e20000000800 */
[----:B0-----:R-:W-:-:S03]  /*0630*/  CS2R R38, SRZ ;  /* 0x0000000000267805 */ /* 0x001fc6000001ff00 */
[----:B------:R0:W-:Y:S01]  /*0640*/  STS [R11+0x980], R44 ;  /* 0x0009802c0b007388 */ /* 0x0001e20000000800 */
[----:B-1----:R-:W-:-:S03]  /*0650*/  CS2R R40, SRZ ;  /* 0x0000000000287805 */ /* 0x002fc6000001ff00 */
[----:B------:R1:W-:Y:S01]  /*0660*/  STS [R11+0xa00], R46 ;  /* 0x000a002e0b007388 */ /* 0x0003e20000000800 */
[----:B--2---:R-:W-:-:S03]  /*0670*/  CS2R R42, SRZ ;  /* 0x00000000002a7805 */ /* 0x004fc6000001ff00 */
[----:B------:R-:W-:Y:S01]  /*0680*/  STS [R11+0xa80], R48 ;  /* 0x000a80300b007388 */ /* 0x000fe20000000800 */
[----:B0-----:R-:W-:-:S03]  /*0690*/  CS2R R44, SRZ ;  /* 0x00000000002c7805 */ /* 0x001fc6000001ff00 */
[----:B------:R0:W-:Y:S01]  /*06a0*/  STS [R11+0xb00], R50 ;  /* 0x000b00320b007388 */ /* 0x0001e20000000800 */
[----:B-1----:R-:W-:-:S03]  /*06b0*/  CS2R R46, SRZ ;  /* 0x00000000002e7805 */ /* 0x002fc6000001ff00 */
[----:B------:R1:W-:Y:S04]  /*06c0*/  STS [R11+0xb80], R52 ;  /* 0x000b80340b007388 */ /* 0x0003e80000000800 */
[----:B------:R2:W-:Y:S01]  /*06d0*/  STS [R11+0xc00], R54 ;  /* 0x000c00360b007388 */ /* 0x0005e20000000800 */
[----:B0-----:R-:W-:-:S03]  /*06e0*/  CS2R R50, SRZ ;  /* 0x0000000000327805 */ /* 0x001fc6000001ff00 */
[----:B------:R-:W-:Y:S01]  /*06f0*/  STS [R11+0xc80], R56 ;  /* 0x000c80380b007388 */ /* 0x000fe20000000800 */
[----:B-1----:R-:W-:-:S03]  /*0700*/  CS2R R52, SRZ ;  /* 0x0000000000347805 */ /* 0x002fc6000001ff00 */
[----:B------:R-:W-:Y:S01]  /*0710*/  STS [R11+0xd00], R58 ;  /* 0x000d003a0b007388 */ /* 0x000fe20000000800 */
[----:B--2---:R-:W-:-:S03]  /*0720*/  CS2R R54, SRZ ;  /* 0x0000000000367805 */ /* 0x004fc6000001ff00 */
[----:B------:R0:W-:Y:S04]  /*0730*/  STS [R11+0xd80], R64 ;  /* 0x000d80400b007388 */ /* 0x0001e80000000800 */
[----:B------:R1:W-:Y:S04]  /*0740*/  STS [R11+0xe00], R66 ;  /* 0x000e00420b007388 */ /* 0x0003e80000000800 */
[----:B------:R2:W-:Y:S01]  /*0750*/  STS [R11+0xe80], R68 ;  /* 0x000e80440b007388 */ /* 0x0005e20000000800 */
[----:B0-----:R-:W-:-:S03]  /*0760*/  CS2R R64, SRZ ;  /* 0x0000000000407805 */ /* 0x001fc6000001ff00 */
[----:B------:R0:W-:Y:S01]  /*0770*/  STS [R11+0xf00], R13 ;  /* 0x000f000d0b007388 */ /* 0x0001e20000000800 */
[----:B-1----:R-:W-:-:S03]  /*0780*/  CS2R R66, SRZ ;  /* 0x0000000000427805 */ /* 0x002fc6000001ff00 */
[----:B------:R0:W-:Y:S01]  /*0790*/  STS [R11+0xf80], R15 ;  /* 0x000f800f0b007388 */ /* 0x0001e20000000800 */
[----:B--2---:R-:W-:Y:S01]  /*07a0*/  MOV R68, RZ ;  /* 0x000000ff00447202 */ /* 0x004fe20000000f00 */
[----:B------:R-:W-:-:S06]  /*07b0*/  NOP ;  /* 0x0000000000007918 */ /* 0x000fcc0000000000 */
.L_x_12:
[----:B------:R-:W2:Y:S04]  /*07c0*/  LDG.E R48, desc[UR6][R60.64] ;  /* 0x000000063c307981 */ /* 0x000ea8000c1e1900 */
[----:B------:R-:W3:Y:S04]  /*07d0*/  LDG.E R6, desc[UR6][R60.64+0x4] ;  /* 0x000004063c067981 */ /* 0x000ee8000c1e1900 */
[----:B------:R-:W4:Y:S04]  /*07e0*/  LDG.E R4, desc[UR6][R60.64+0x8] ;  /* 0x000008063c047981 */ /* 0x000f28000c1e1900 */
[----:B------:R1:W5:Y:S04]  /*07f0*/  LDG.E R2, desc[UR6][R60.64+0xc] ;  /* 0x00000c063c027981 */ /* 0x000368000c1e1900 */
[----:B0-----:R-:W2:Y:S04]  /*0800*/  LDS.128 R8, [R3+UR4+-0x40] ;  /* 0xffffc00403087984 */ /* 0x001ea80008000c00 */
[----:B------:R-:W0:Y:S04]  /*0810*/  LDS.128 R20, [R3+UR4+-0x30] ;  /* 0xffffd00403147984 */ /* 0x000e280008000c00 */
[----:B------:R-:W0:Y:S04]  /*0820*/  LDS.128 R24, [R3+UR4+-0x20] ;  /* 0xffffe00403187984 */ /* 0x000e280008000c00 */
[----:B------:R-:W0:Y:S04]  /*0830*/  LDS.128 R16, [R3+UR4+-0x10] ;  /* 0xfffff00403107984 */ /* 0x000e280008000c00 */
[----:B------:R-:W0:Y:S04]  /*0840*/  LDS.128 R12, [R3+UR4] ;  /* 0x00000004030c7984 */ /* 0x000e280008000c00 */
[----:B------:R-:W3:Y:S01]  /*0850*/  LDS.128 R28, [R3+UR4+0x50] ;  /* 0x00005004031c7984 */ /* 0x000ee20008000c00 */
[----:B-1----:R-:W-:-:S04]  /*0860*/  IADD3 R60, P0, PT, R60, 0x10, RZ ;  /* 0x000000103c3c7810 */ /* 0x002fc80007f1e0ff */
[----:B------:R-:W-:Y:S01]  /*0870*/  IADD3.X R61, PT, PT, RZ, R61, RZ, P0, !PT ;  /* 0x0000003dff3d7210 */ /* 0x000fe200007fe4ff */
[C---:B--2---:R-:W-:Y:S01]  /*0880*/  FFMA R51, R48.reuse, R8, R51 ;  /* 0x0000000830337223 */ /* 0x044fe20000000033 */
[C---:B------:R-:W-:Y:S01]  /*0890*/  FFMA R54, R48.reuse, R9, R54 ;  /* 0x0000000930367223 */ /* 0x040fe20000000036 */
[C---:B------:R-:W-:Y:S01]  /*08a0*/  FFMA R53, R48.reuse, R10, R53 ;  /* 0x0000000a30357223 */ /* 0x040fe20000000035 */
[C---:B------:R-:W-:Y:S01]  /*08b0*/  FFMA R56, R48.reuse, R11, R68 ;  /* 0x0000000b30387223 */ /* 0x040fe20000000044 */
[C---:B0-----:R-:W-:Y:S01]  /*08c0*/  FFMA R55, R48.reuse, R20, R55 ;  /* 0x0000001430377223 */ /* 0x041fe20000000037 */
        /* <DEDUP_REMOVED lines=12> */
[C---:B------:R-:W-:Y:S01]  /*0990*/  FFMA R52, R48.reuse, R19, R52 ;  /* 0x0000001330347223 */ /* 0x040fe20000000034 */
[C---:B------:R-:W-:Y:S01]  /*09a0*/  FFMA R35, R48.reuse, R12, R35 ;  /* 0x0000000c30237223 */ /* 0x040fe20000000023 */
[----:B------:R-:W2:Y:S01]  /*09b0*/  LDS.128 R24, [R3+UR4+0x30] ;  /* 0x0000300403187984 */ /* 0x000ea20008000c00 */
        /* <DEDUP_REMOVED lines=17> */
[C---:B------:R-:W-:Y:S02]  /*0ad0*/  FFMA R32, R48.reuse, R23, R32 ;  /* 0x0000001730207223 */ /* 0x040fe40000000020 */
[----:B------:R-:W0:Y:S01]  /*0ae0*/  LDS.128 R20, [R3+UR4+0x80] ;  /* 0x0000800403147984 */ /* 0x000e220008000c00 */
[C---:B--2---:R-:W-:Y:S01]  /*0af0*/  FFMA R11, R48.reuse, R24, R62 ;  /* 0x00000018300b7223 */ /* 0x044fe2000000003e */
[C---:B------:R-:W-:Y:S01]  /*0b00*/  FFMA R34, R48.reuse, R25, R34 ;  /* 0x0000001930227223 */ /* 0x040fe20000000022 */
[C---:B------:R-:W-:Y:S01]  /*0b10*/  FFMA R43, R48.reuse, R26, R43 ;  /* 0x0000001a302b7223 */ /* 0x040fe2000000002b */
[----:B------:R-:W-:Y:S01]  /*0b20*/  FFMA R48, R48, R27, R59 ;  /* 0x0000001b30307223 */ /* 0x000fe2000000003b */
        /* <DEDUP_REMOVED lines=8> */
[----:B------:R-:W1:Y:S04]  /*0bb0*/  LDS.128 R24, [R3+UR4+0x70] ;  /* 0x0000700403187984 */ /* 0x000e680008000c00 */
        /* <DEDUP_REMOVED lines=19> */
[C---:B----4-:R-:W-:Y:S01]  /*0cf0*/  FFMA R31, R6.reuse, R12, R11 ;  /* 0x0000000c061f7223 */ /* 0x050fe2000000000b */
[C---:B------:R-:W-:Y:S01]  /*0d00*/  FFMA R34, R6.reuse, R13, R34 ;  /* 0x0000000d06227223 */ /* 0x040fe20000000022 */
[C---:B------:R-:W-:Y:S01]  /*0d10*/  FFMA R43, R6.reuse, R14, R43 ;  /* 0x0000000e062b7223 */ /* 0x040fe2000000002b */
[----:B------:R-:W-:Y:S01]  /*0d20*/  FFMA R48, R6, R15, R48 ;  /* 0x0000000f06307223 */ /* 0x000fe20000000030 */
        /* <DEDUP_REMOVED lines=83> */
[----:B------:R-:W-:-:S04]  /*1260*/  LEA R5, P0, R0, R5, 0x5 ;  /* 0x0000000500057211 */ /* 0x000fc800078028ff */
        /* <DEDUP_REMOVED lines=33> */
[----:B------:R1:W-:Y:S01]  /*1480*/  STG.E desc[UR6][R2.64+0x4], R29 ;  /* 0x0000041d02007986 */ /* 0x0003e2000c101906 */
[----:B-----5:R-:W-:-:S03]  /*1490*/  FADD R55, R55, R26 ;  /* 0x0000001a37377221 */ /* 0x020fc60000000000 */
[----:B------:R-:W3:Y:S01]  /*14a0*/  LDG.E R17, desc[UR6][R2.64+0x54] ;  /* 0x0000540602117981 */ /* 0x000ee2000c1e1900 */
[----:B------:R-:W-:-:S03]  /*14b0*/  FADD R65, R65, R24 ;  /* 0x0000001841417221 */ /* 0x000fc60000000000 */
[----:B------:R-:W4:Y:S04]  /*14c0*/  LDG.E R18, desc[UR6][R2.64+0x68] ;  /* 0x0000680602127981 */ /* 0x000f28000c1e1900 */
[----:B0-----:R-:W5:Y:S04]  /*14d0*/  LDG.E R51, desc[UR6][R2.64+0x6c] ;  /* 0x00006c0602337981 */ /* 0x001f68000c1e1900 */
[----:B-1----:R-:W5:Y:S04]  /*14e0*/  LDG.E R29, desc[UR6][R2.64+0x70] ;  /* 0x00007006021d7981 */ /* 0x002f68000c1e1900 */
[----:B------:R-:W5:Y:S04]  /*14f0*/  LDG.E R26, desc[UR6][R2.64+0x78] ;  /* 0x00007806021a7981 */ /* 0x000f68000c1e1900 */
        /* <DEDUP_REMOVED lines=44> */
[----:B--2---:R-:W-:-:S05]  /*17c0*/  FADD R47, R47, R14 ;  /* 0x0000000e2f2f7221 */ /* 0x004fca0000000000 */
[----:B------:R-:W-:Y:S01]  /*17d0*/  STG.E desc[UR6][R2.64+0x48], R47 ;  /* 0x0000482f02007986 */ /* 0x000fe2000c101906 */
        /* <DEDUP_REMOVED lines=11> */
[----:B------:R-:W-:Y:S01]  /*1890*/  STG.E desc[UR6][R2.64+0x7c], R59 ;  /* 0x00007c3b02007986 */ /* 0x000fe2000c101906 */
[----:B------:R-:W-:Y:S05]  /*18a0*/  EXIT ;  /* 0x000000000000794d */ /* 0x000fea0003800000 */
.L_x_13:
        /* <DEDUP_REMOVED lines=13> */
.L_x_27:


//--------------------- .text._Z39kernel_A_B_DenseXDense_row_major_dist_APKfiS0_iPfijPj --------------------------
	.section	.text._Z39kernel_A_B_DenseXDense_row_major_dist_APKfiS0_iPfijPj,"ax",@progbits
	.align	128
        .global         _Z39kernel_A_B_DenseXDense_row_major_dist_APKfiS0_iPfijPj
        .type           _Z39kernel_A_B_DenseXDense_row_major_dist_APKfiS0_iPfijPj,@function
        .size           _Z39kernel_A_B_DenseXDense_row_major_dist_APKfiS0_iPfijPj,(.L_x_28 - _Z39kernel_A_B_DenseXDense_row_major_dist_APKfiS0_iPfijPj)
        .other          _Z39kernel_A_B_DenseXDense_row_major_dist_APKfiS0_iPfijPj,@"STO_CUDA_ENTRY STV_DEFAULT"
_Z39kernel_A_B_DenseXDense_row_major_dist_APKfiS0_iPfijPj:
.text._Z39kernel_A_B_DenseXDense_row_major_dist_APKfiS0_iPfijPj:
        /* <DEDUP_REMOVED lines=18> */
.L_x_14:
        /* <DEDUP_REMOVED lines=106> */
.L_x_15:
        /* <DEDUP_REMOVED lines=271> */
.L_x_16:
        /* <DEDUP_REMOVED lines=13> */
.L_x_28:


//--------------------- .text._Z25kernel_A_B_DenseXDense_COPKfiS0_iPfijPj --------------------------
	.section	.text._Z25kernel_A_B_DenseXDense_COPKfiS0_iPfijPj,"ax",@progbits
	.align	128
        .global         _Z25kernel_A_B_DenseXDense_COPKfiS0_iPfijPj
        .type           _Z25kernel_A_B_DenseXDense_COPKfiS0_iPfijPj,@function
        .size           _Z25kernel_A_B_DenseXDense_COPKfiS0_iPfijPj,(.L_x_29 - _Z25kernel_A_B_DenseXDense_COPKfiS0_iPfijPj)
        .other          _Z25kernel_A_B_DenseXDense_COPKfiS0_iPfijPj,@"STO_CUDA_ENTRY STV_DEFAULT"
_Z25kernel_A_B_DenseXDense_COPKfiS0_iPfijPj:
.text._Z25kernel_A_B_DenseXDense_COPKfiS0_iPfijPj:
        /* <DEDUP_REMOVED lines=18> */
.L_x_17:
[----:B------:R-:W0:Y:S01]  /*0120*/  S2R R85, SR_TID.X ;  /* 0x0000000000557919 */ /* 0x000e220000002100 */
[----:B------:R-:W1:Y:S01]  /*0130*/  LDCU UR4, c[0x0][0x388] ;  /* 0x00007100ff0477ac */ /* 0x000e620008000800 */
[----:B------:R-:W2:Y:S01]  /*0140*/  LDCU.64 UR8, c[0x0][0x380] ;  /* 0x00007000ff0877ac */ /* 0x000ea20008000a00 */
[----:B------:R-:W3:Y:S01]  /*0150*/  S2UR UR5, SR_CgaCtaId ;  /* 0x00000000000579c3 */ /* 0x000ee20000008800 */
[----:B------:R-:W4:Y:S01]  /*0160*/  LDCU.64 UR10, c[0x0][0x390] ;  /* 0x00007200ff0a77ac */ /* 0x000f220008000a00 */
[----:B------:R-:W5:Y:S01]  /*0170*/  LDCU.64 UR12, c[0x0][0x3a0] ;  /* 0x00007400ff0c77ac */ /* 0x000f620008000a00 */
[----:B-1----:R-:W-:-:S04]  /*0180*/  LEA R0, R5, UR4, 0xa ;  /* 0x0000000405007c11 */ /* 0x002fc8000f8e50ff */
[----:B0-----:R-:W-:-:S04]  /*0190*/  IADD3 R0, P0, PT, R0, R85, RZ ;  /* 0x0000005500007210 */ /* 0x001fc80007f1e0ff */
[----:B------:R-:W-:Y:S02]  /*01a0*/  IADD3.X R3, PT, PT, RZ, RZ, RZ, P0, !PT ;  /* 0x000000ffff037210 */ /* 0x000fe400007fe4ff */
[C---:B--2---:R-:W-:Y:S01]  /*01b0*/  LEA R30, P0, R0.reuse, UR8, 0x2 ;  /* 0x00000008001e7c11 */ /* 0x044fe2000f8010ff */
[----:B------:R-:W0:Y:S03]  /*01c0*/  LDCU UR8, c[0x0][0x398] ;  /* 0x00007300ff0877ac */ /* 0x000e260008000800 */
[----:B------:R-:W-:Y:S01]  /*01d0*/  LEA.HI.X R31, R0, UR9, R3, 0x2, P0 ;  /* 0x00000009001f7c11 */ /* 0x000fe200080f1403 */
[----:B------:R-:W1:Y:S04]  /*01e0*/  LDCU UR9, c[0x0][0x3a8] ;  /* 0x00007500ff0977ac */ /* 0x000e680008000800 */
[----:B------:R-:W2:Y:S04]  /*01f0*/  LDG.E R12, desc[UR6][R30.64] ;  /* 0x000000061e0c7981 */ /* 0x000ea8000c1e1900 */
        /* <DEDUP_REMOVED lines=14> */
[----:B------:R-:W2:Y:S01]  /*02e0*/  LDG.E R27, desc[UR6][R30.64+0x780] ;  /* 0x000780061e1b7981 */ /* 0x000ea2000c1e1900 */
[----:B------:R-:W-:Y:S01]  /*02f0*/  UMOV UR4, 0x400 ;  /* 0x0000040000047882 */ /* 0x000fe20000000000 */
[C---:B0-----:R-:W-:Y:S01]  /*0300*/  LEA R0, R5.reuse, UR8, 0xa ;  /* 0x0000000805007c11 */ /* 0x041fe2000f8e50ff */
[----:B---3--:R-:W-:Y:S01]  /*0310*/  ULEA UR4, UR5, UR4, 0x18 ;  /* 0x0000000405047291 */ /* 0x008fe2000f8ec0ff */
[----:B-1----:R-:W-:Y:S01]  /*0320*/  LEA R2, R5, UR9, 0xa ;  /* 0x0000000905027c11 */ /* 0x002fe2000f8e50ff */
[----:B------:R-:W-:Y:S01]  /*0330*/  IMAD R86, R86, 0x3000, RZ ;  /* 0x0000300056567824 */ /* 0x000fe200078e02ff */
[-C--:B------:R-:W-:Y:S01]  /*0340*/  IADD3 R5, P1, PT, R0, R85.reuse, RZ ;  /* 0x0000005500057210 */ /* 0x080fe20007f3e0ff */
[----:B------:R-:W3:Y:S01]  /*0350*/  LDG.E R7, desc[UR6][R30.64+0x980] ;  /* 0x000980061e077981 */ /* 0x000ee2000c1e1900 */
[----:B------:R-:W-:-:S02]  /*0360*/  IADD3 R3, P0, PT, R2, R85, RZ ;  /* 0x0000005502037210 */ /* 0x000fc40007f1e0ff */
[----:B------:R-:W-:Y:S01]  /*0370*/  IADD3 R84, PT, PT, R86, UR4, RZ ;  /* 0x0000000456547c10 */ /* 0x000fe2000fffe0ff */
[----:B------:R-:W3:Y:S01]  /*0380*/  LDG.E R8, desc[UR6][R30.64+0xa00] ;  /* 0x000a00061e087981 */ /* 0x000ee2000c1e1900 */
[----:B------:R-:W-:Y:S02]  /*0390*/  IADD3.X R6, PT, PT, RZ, RZ, RZ, P1, !PT ;  /* 0x000000ffff067210 */ /* 0x000fe40000ffe4ff */
[----:B----4-:R-:W-:Y:S01]  /*03a0*/  LEA R62, P1, R5, UR10, 0x2 ;  /* 0x0000000a053e7c11 */ /* 0x010fe2000f8210ff */
[----:B------:R-:W4:Y:S01]  /*03b0*/  LDG.E R9, desc[UR6][R30.64+0xa80] ;  /* 0x000a80061e097981 */ /* 0x000f22000c1e1900 */
[----:B------:R-:W-:Y:S02]  /*03c0*/  IADD3.X R4, PT, PT, RZ, RZ, RZ, P0, !PT ;  /* 0x000000ffff047210 */ /* 0x000fe400007fe4ff */
[----:B-----5:R-:W-:Y:S01]  /*03d0*/  LEA R2, P0, R3, UR12, 0x2 ;  /* 0x0000000c03027c11 */ /* 0x020fe2000f8010ff */
[----:B------:R-:W4:Y:S01]  /*03e0*/  LDG.E R10, desc[UR6][R30.64+0xb00] ;  /* 0x000b00061e0a7981 */ /* 0x000f22000c1e1900 */
[----:B------:R-:W-:-:S02]  /*03f0*/  LEA R0, R85, R84, 0x7 ;  /* 0x0000005455007211 */ /* 0x000fc400078e38ff */
[----:B------:R-:W-:Y:S01]  /*0400*/  LEA.HI.X R63, R5, UR11, R6, 0x2, P1 ;  /* 0x0000000b053f7c11 */ /* 0x000fe200088f1406 */
[----:B------:R-:W4:Y:S01]  /*0410*/  LDG.E R11, desc[UR6][R30.64+0xb80] ;  /* 0x000b80061e0b7981 */ /* 0x000f22000c1e1900 */
[----:B------:R-:W-:-:S03]  /*0420*/  LEA.HI.X R3, R3, UR13, R4, 0x2, P0 ;  /* 0x0000000d03037c11 */ /* 0x000fc600080f1404 */
[----:B------:R-:W3:Y:S04]  /*0430*/  LDG.E R4, desc[UR6][R30.64+0x800] ;  /* 0x000800061e047981 */ /* 0x000ee8000c1e1900 */
[----:B------:R-:W3:Y:S04]  /*0440*/  LDG.E R5, desc[UR6][R30.64+0x880] ;  /* 0x000880061e057981 */ /* 0x000ee8000c1e1900 */
[----:B------:R-:W3:Y:S04]  /*0450*/  LDG.E R6, desc[UR6][R30.64+0x900] ;  /* 0x000900061e067981 */ /* 0x000ee8000c1e1900 */
        /* <DEDUP_REMOVED lines=52> */
[----:B--2---:R0:W-:Y:S04]  /*07a0*/  STS.128 [R0], R12 ;  /* 0x0000000c00007388 */ /* 0x0041e80000000c00 */
[----:B------:R1:W-:Y:S04]  /*07b0*/  STS.128 [R0+0x10], R16 ;  /* 0x0000101000007388 */ /* 0x0003e80000000c00 */
[----:B0-----:R-:W2:Y:S04]  /*07c0*/  LDG.E R12, desc[UR6][R30.64+0xc00] ;  /* 0x000c00061e0c7981 */ /* 0x001ea8000c1e1900 */
[----:B------:R-:W2:Y:S04]  /*07d0*/  LDG.E R13, desc[UR6][R30.64+0xc80] ;  /* 0x000c80061e0d7981 */ /* 0x000ea8000c1e1900 */
[----:B------:R-:W2:Y:S04]  /*07e0*/  LDG.E R14, desc[UR6][R30.64+0xd00] ;  /* 0x000d00061e0e7981 */ /* 0x000ea8000c1e1900 */
[----:B------:R0:W-:Y:S04]  /*07f0*/  STS.128 [R0+0x20], R20 ;  /* 0x0000201400007388 */ /* 0x0001e80000000c00 */
[----:B------:R-:W2:Y:S04]  /*0800*/  LDG.E R15, desc[UR6][R30.64+0xd80] ;  /* 0x000d80061e0f7981 */ /* 0x000ea8000c1e1900 */
[----:B-1----:R-:W2:Y:S04]  /*0810*/  LDG.E R16, desc[UR6][R30.64+0xe00] ;  /* 0x000e00061e107981 */ /* 0x002ea8000c1e1900 */
[----:B------:R-:W2:Y:S04]  /*0820*/  LDG.E R17, desc[UR6][R30.64+0xe80] ;  /* 0x000e80061e117981 */ /* 0x000ea8000c1e1900 */
[----:B------:R1:W-:Y:S04]  /*0830*/  STS.128 [R0+0x30], R24 ;  /* 0x0000301800007388 */ /* 0x0003e80000000c00 */
[----:B------:R-:W2:Y:S04]  /*0840*/  LDG.E R18, desc[UR6][R30.64+0xf00] ;  /* 0x000f00061e127981 */ /* 0x000ea8000c1e1900 */
[----:B------:R-:W2:Y:S04]  /*0850*/  LDG.E R19, desc[UR6][R30.64+0xf80] ;  /* 0x000f80061e137981 */ /* 0x000ea8000c1e1900 */
[----:B0-----:R-:W2:Y:S04]  /*0860*/  LDG.E R20, desc[UR6][R62.64] ;  /* 0x000000063e147981 */ /* 0x001ea8000c1e1900 */
[----:B------:R-:W2:Y:S04]  /*0870*/  LDG.E R21, desc[UR6][R62.64+0x80] ;  /* 0x000080063e157981 */ /* 0x000ea8000c1e1900 */
[----:B------:R-:W2:Y:S04]  /*0880*/  LDG.E R22, desc[UR6][R62.64+0x100] ;  /* 0x000100063e167981 */ /* 0x000ea8000c1e1900 */
[----:B------:R-:W2:Y:S04]  /*0890*/  LDG.E R23, desc[UR6][R62.64+0x180] ;  /* 0x000180063e177981 */ /* 0x000ea8000c1e1900 */
[----:B-1----:R-:W2:Y:S04]  /*08a0*/  LDG.E R24, desc[UR6][R62.64+0x200] ;  /* 0x000200063e187981 */ /* 0x002ea8000c1e1900 */
[----:B------:R-:W2:Y:S04]  /*08b0*/  LDG.E R25, desc[UR6][R62.64+0x280] ;  /* 0x000280063e197981 */ /* 0x000ea8000c1e1900 */
[----:B------:R-:W2:Y:S04]  /*08c0*/  LDG.E R26, desc[UR6][R62.64+0x300] ;  /* 0x000300063e1a7981 */ /* 0x000ea8000c1e1900 */
[----:B------:R-:W2:Y:S04]  /*08d0*/  LDG.E R27, desc[UR6][R62.64+0x380] ;  /* 0x000380063e1b7981 */ /* 0x000ea8000c1e1900 */
[----:B------:R-:W2:Y:S04]  /*08e0*/  LDG.E R30, desc[UR6][R62.64+0x500] ;  /* 0x000500063e1e7981 */ /* 0x000ea8000c1e1900 */
[----:B------:R-:W2:Y:S04]  /*08f0*/  LDG.E R31, desc[UR6][R62.64+0x580] ;  /* 0x000580063e1f7981 */ /* 0x000ea8000c1e1900 */
[----:B------:R-:W2:Y:S04]  /*0900*/  LDG.E R62, desc[UR6][R2.64+0x500] ;  /* 0x00050006023e7981 */ /* 0x000ea8000c1e1900 */
[----:B------:R-:W2:Y:S01]  /*0910*/  LDG.E R63, desc[UR6][R2.64+0x580] ;  /* 0x00058006023f7981 */ /* 0x000ea2000c1e1900 */
[----:B------:R-:W-:-:S02]  /*0920*/  SHF.L.U32 R87, R85, 0x2, RZ ;  /* 0x0000000255577819 */ /* 0x000fc400000006ff */
[----:B------:R-:W-:Y:S01]  /*0930*/  IADD3 R84, PT, PT, R84, 0x800, RZ ;  /* 0x0000080054547810 */ /* 0x000fe20007ffe0ff */
[----:B---3--:R0:W-:Y:S01]  /*0940*/  STS.128 [R0+0x40], R4 ;  /* 0x0000400400007388 */ /* 0x0081e20000000c00 */
[----:B------:R-:W-:-:S03]  /*0950*/  LOP3.LUT R86, R86, R87, RZ, 0xfc, !PT ;  /* 0x0000005756567212 */ /* 0x000fc600078efcff */
[----:B----4-:R1:W-:Y:S01]  /*0960*/  STS.128 [R0+0x50], R8 ;  /* 0x0000500800007388 */ /* 0x0103e20000000c00 */
[----:B------:R-:W-:-:S03]  /*0970*/  IADD3 R86, PT, PT, R86, UR4, RZ ;  /* 0x0000000456567c10 */ /* 0x000fc6000fffe0ff */
[----:B-----5:R3:W-:Y:S04]  /*0980*/  STS.128 [R0+0x1030], R32 ;  /* 0x0010302000007388 */ /* 0x0207e80000000c00 */
[----:B------:R-:W-:Y:S01]  /*0990*/  STS.128 [R0+0x1040], R36 ;  /* 0x0010402400007388 */ /* 0x000fe20000000c00 */
[----:B------:R-:W-:Y:S01]  /*09a0*/  UMOV UR4, 0x1000 ;  /* 0x0000100000047882 */ /* 0x000fe20000000000 */
[----:B0-----:R-:W-:Y:S02]  /*09b0*/  CS2R R4, SRZ ;  /* 0x0000000000047805 */ /* 0x001fe4000001ff00 */
[----:B------:R-:W-:Y:S02]  /*09c0*/  CS2R R6, SRZ ;  /* 0x0000000000067805 */ /* 0x000fe4000001ff00 */
[----:B-1----:R-:W-:-:S02]  /*09d0*/  CS2R R8, SRZ ;  /* 0x0000000000087805 */ /* 0x002fc4000001ff00 */
[----:B------:R-:W-:Y:S02]  /*09e0*/  CS2R R10, SRZ ;  /* 0x00000000000a7805 */ /* 0x000fe4000001ff00 */
[----:B---3--:R-:W-:Y:S01]  /*09f0*/  CS2R R32, SRZ ;  /* 0x0000000000207805 */ /* 0x008fe2000001ff00 */
[----:B------:R-:W-:Y:S01]  /*0a00*/  STS.128 [R0+0x1050], R40 ;  /* 0x0010502800007388 */ /* 0x000fe20000000c00 */
[----:B------:R-:W-:-:S03]  /*0a10*/  CS2R R34, SRZ ;  /* 0x0000000000227805 */ /* 0x000fc6000001ff00 */
[----:B------:R-:W-:Y:S04]  /*0a20*/  STS.128 [R0+0x1060], R44 ;  /* 0x0010602c00007388 */ /* 0x000fe80000000c00 */
        /* <DEDUP_REMOVED lines=8> */
[----:B--2---:R0:W-:Y:S02]  /*0ab0*/  STS.128 [R0+0x60], R12 ;  /* 0x0000600c00007388 */ /* 0x0041e40000000c00 */
[----:B0-----:R-:W-:-:S02]  /*0ac0*/  CS2R R12, SRZ ;  /* 0x00000000000c7805 */ /* 0x001fc4000001ff00 */
[----:B------:R-:W-:Y:S01]  /*0ad0*/  CS2R R14, SRZ ;  /* 0x00000000000e7805 */ /* 0x000fe2000001ff00 */
[----:B------:R0:W-:Y:S04]  /*0ae0*/  STS.128 [R0+0x70], R16 ;  /* 0x0000701000007388 */ /* 0x0001e80000000c00 */
[----:B------:R1:W-:Y:S01]  /*0af0*/  STS.128 [R0+0x1000], R20 ;  /* 0x0010001400007388 */ /* 0x0003e20000000c00 */
[----:B0-----:R-:W-:Y:S02]  /*0b00*/  CS2R R16, SRZ ;  /* 0x0000000000107805 */ /* 0x001fe4000001ff00 */
[----:B------:R-:W-:Y:S01]  /*0b10*/  CS2R R18, SRZ ;  /* 0x0000000000127805 */ /* 0x000fe2000001ff00 */
[----:B------:R0:W-:Y:S01]  /*0b20*/  STS.128 [R0+0x1010], R24 ;  /* 0x0010101800007388 */ /* 0x0001e20000000c00 */
[----:B-1----:R-:W-:-:S02]  /*0b30*/  CS2R R20, SRZ ;  /* 0x0000000000147805 */ /* 0x002fc4000001ff00 */
[----:B------:R-:W-:Y:S01]  /*0b40*/  CS2R R22, SRZ ;  /* 0x0000000000167805 */ /* 0x000fe2000001ff00 */
[----:B------:R1:W-:Y:S01]  /*0b50*/  STS.128 [R0+0x1020], R28 ;  /* 0x0010201c00007388 */ /* 0x0003e20000000c00 */
[----:B0-----:R-:W-:Y:S02]  /*0b60*/  CS2R R24, SRZ ;  /* 0x0000000000187805 */ /* 0x001fe4000001ff00 */
[----:B------:R-:W-:Y:S01]  /*0b70*/  CS2R R26, SRZ ;  /* 0x00000000001a7805 */ /* 0x000fe2000001ff00 */
[----:B------:R0:W-:Y:S01]  /*0b80*/  STS.128 [R0+0x2020], R60 ;  /* 0x0020203c00007388 */ /* 0x0001e20000000c00 */
[----:B-1----:R-:W-:Y:S02]  /*0b90*/  CS2R R28, SRZ ;  /* 0x00000000001c7805 */ /* 0x002fe4000001ff00 */
[----:B------:R-:W-:Y:S01]  /*0ba0*/  CS2R R30, SRZ ;  /* 0x00000000001e7805 */ /* 0x000fe2000001ff00 */
[----:B------:R-:W-:-:S06]  /*0bb0*/  NOP ;  /* 0x0000000000007918 */ /* 0x000fcc0000000000 */
.L_x_18:
[----:B------:R-:W-:Y:S01]  /*0bc0*/  LDS R36, [R86+UR4] ;  /* 0x0000000456247984 */ /* 0x000fe20008000800 */
[----:B------:R-:W-:-:S03]  /*0bd0*/  UIADD3 UR4, UPT, UPT, UR4, 0x80, URZ ;  /* 0x0000008004047890 */ /* 0x000fc6000fffe0ff */
[----:B------:R-:W1:Y:S01]  /*0be0*/  LDS R37, [R84+-0x800] ;  /* 0xfff8000054257984 */ /* 0x000e620000000800 */
[----:B------:R-:W-:-:S03]  /*0bf0*/  UISETP.NE.AND UP0, UPT, UR4, 0x2000, UPT ;  /* 0x000020000400788c */ /* 0x000fc6000bf05270 */
[----:B------:R-:W2:Y:S04]  /*0c00*/  LDS R39, [R84+-0x780] ;  /* 0xfff8800054277984 */ /* 0x000ea80000000800 */
[----:B------:R-:W3:Y:S04]  /*0c10*/  LDS R38, [R84+-0x700] ;  /* 0xfff9000054267984 */ /* 0x000ee80000000800 */
[----:B------:R-:W4:Y:S04]  /*0c20*/  LDS R41, [R84+-0x680] ;  /* 0xfff9800054297984 */ /* 0x000f280000000800 */
[----:B------:R-:W5:Y:S04]  /*0c30*/  LDS R40, [R84+-0x600] ;  /* 0xfffa000054287984 */ /* 0x000f680000000800 */
[----:B------:R-:W0:Y:S04]  /*0c40*/  LDS R43, [R84+-0x580] ;  /* 0xfffa8000542b7984 */ /* 0x000e280000000800 */
[----:B------:R-:W0:Y:S04]  /*0c50*/  LDS R42, [R84+-0x500] ;  /* 0xfffb0000542a7984 */ /* 0x000e280000000800 */
[----:B------:R-:W0:Y:S04]  /*0c60*/  LDS R45, [R84+-0x480] ;  /* 0xfffb8000542d7984 */ /* 0x000e280000000800 */
[----:B------:R-:W0:Y:S04]  /*0c70*/  LDS R44, [R84+-0x400] ;  /* 0xfffc0000542c7984 */ /* 0x000e280000000800 */
[----:B------:R-:W0:Y:S04]  /*0c80*/  LDS R47, [R84+-0x380] ;  /* 0xfffc8000542f7984 */ /* 0x000e280000000800 */
[----:B------:R-:W0:Y:S01]  /*0c90*/  LDS R46, [R84+-0x300] ;  /* 0xfffd0000542e7984 */ /* 0x000e220000000800 */
[----:B-1----:R-:W-:-:S03]  /*0ca0*/  FFMA R35, R36, R37, R35 ;  /* 0x0000002524237223 */ /* 0x002fc60000000023 */
[----:B------:R-:W1:Y:S01]  /*0cb0*/  LDS R49, [R84+-0x280] ;  /* 0xfffd800054317984 */ /* 0x000e620000000800 */
[----:B--2---:R-:W-:-:S03]  /*0cc0*/  FFMA R34, R36, R39, R34 ;  /* 0x0000002724227223 */ /* 0x004fc60000000022 */
[----:B------:R-:W2:Y:S01]  /*0cd0*/  LDS R48, [R84+-0x200] ;  /* 0xfffe000054307984 */ /* 0x000ea20000000800 */
[----:B---3--:R-:W-:-:S03]  /*0ce0*/  FFMA R33, R36, R38, R33 ;  /* 0x0000002624217223 */ /* 0x008fc60000000021 */
[----:B------:R-:W3:Y:S01]  /*0cf0*/  LDS R51, [R84+-0x180] ;  /* 0xfffe800054337984 */ /* 0x000ee20000000800 */
[----:B----4-:R-:W-:-:S03]  /*0d00*/  FFMA R32, R36, R41, R32 ;  /* 0x0000002924207223 */ /* 0x010fc60000000020 */
[----:B------:R-:W4:Y:S01]  /*0d10*/  LDS R50, [R84+-0x100] ;  /* 0xffff000054327984 */ /* 0x000f220000000800 */
[----:B-----5:R-:W-:-:S03]  /*0d20*/  FFMA R31, R36, R40, R31 ;  /* 0x00000028241f7223 */ /* 0x020fc6000000001f */
[----:B------:R-:W5:Y:S01]  /*0d30*/  LDS R53, [R84+-0x80] ;  /* 0xffff800054357984 */ /* 0x000f620000000800 */
[----:B0-----:R-:W-:-:S03]  /*0d40*/  FFMA R30, R36, R43, R30 ;  /* 0x0000002b241e7223 */ /* 0x001fc6000000001e */
[----:B------:R-:W0:Y:S01]  /*0d50*/  LDS R52, [R84] ;  /* 0x0000000054347984 */ /* 0x000e220000000800 */
[----:B------:R-:W-:-:S03]  /*0d60*/  FFMA R29, R36, R42, R29 ;  /* 0x0000002a241d7223 */ /* 0x000fc6000000001d */
[----:B------:R-:W0:Y:S01]  /*0d70*/  LDS R55, [R84+0x80] ;  /* 0x0000800054377984 */ /* 0x000e220000000800 */
        /* <DEDUP_REMOVED lines=8> */
[----:B-1----:R-:W-:-:S03]  /*0e00*/  FFMA R24, R36, R49, R24 ;  /* 0x0000003124187223 */ /* 0x002fc60000000018 */
[----:B------:R-:W1:Y:S01]  /*0e10*/  LDS R58, [R84+0x300] ;  /* 0x00030000543a7984 */ /* 0x000e620000000800 */
[----:B--2---:R-:W-:-:S03]  /*0e20*/  FFMA R23, R36, R48, R23 ;  /* 0x0000003024177223 */ /* 0x004fc60000000017 */
[----:B------:R-:W2:Y:S01]  /*0e30*/  LDS R61, [R84+0x380] ;  /* 0x00038000543d7984 */ /* 0x000ea20000000800 */
[----:B---3--:R-:W-:-:S03]  /*0e40*/  FFMA R22, R36, R51, R22 ;  /* 0x0000003324167223 */ /* 0x008fc60000000016 */
[----:B------:R-:W3:Y:S01]  /*0e50*/  LDS R60, [R84+0x400] ;  /* 0x00040000543c7984 */ /* 0x000ee20000000800 */
[----:B----4-:R-:W-:-:S03]  /*0e60*/  FFMA R21, R36, R50, R21 ;  /* 0x0000003224157223 */ /* 0x010fc60000000015 */
[----:B------:R-:W4:Y:S01]  /*0e70*/  LDS R63, [R84+0x480] ;  /* 0x00048000543f7984 */ /* 0x000f220000000800 */
[----:B-----5:R-:W-:-:S03]  /*0e80*/  FFMA R20, R36, R53, R20 ;  /* 0x0000003524147223 */ /* 0x020fc60000000014 */
[----:B------:R-:W5:Y:S01]  /*0e90*/  LDS R62, [R84+0x500] ;  /* 0x00050000543e7984 */ /* 0x000f620000000800 */
[----:B0-----:R-:W-:-:S03]  /*0ea0*/  FFMA R19, R36, R52, R19 ;  /* 0x0000003424137223 */ /* 0x001fc60000000013 */
        /* <DEDUP_REMOVED lines=8> */
[----:B------:R2:W0:Y:S01]  /*0f30*/  LDS R69, [R84+0x780] ;  /* 0x0007800054457984 */ /* 0x0004220000000800 */
[C---:B------:R-:W-:Y:S01]  /*0f40*/  FFMA R14, R36.reuse, R59, R14 ;  /* 0x0000003b240e7223 */ /* 0x040fe2000000000e */
[C---:B-1----:R-:W-:Y:S01]  /*0f50*/  FFMA R13, R36.reuse, R58, R13 ;  /* 0x0000003a240d7223 */ /* 0x042fe2000000000d */
[----:B--2---:R-:W-:Y:S01]  /*0f60*/  FFMA R12, R36, R61, R12 ;  /* 0x0000003d240c7223 */ /* 0x004fe2000000000c */
[----:B------:R-:W-:Y:S01]  /*0f70*/  IADD3 R84, PT, PT, R84, 0x4, RZ ;  /* 0x0000000454547810 */ /* 0x000fe20007ffe0ff */
[C---:B---3--:R-:W-:Y:S01]  /*0f80*/  FFMA R11, R36.reuse, R60, R11 ;  /* 0x0000003c240b7223 */ /* 0x048fe2000000000b */
[C---:B----4-:R-:W-:Y:S01]  /*0f90*/  FFMA R10, R36.reuse, R63, R10 ;  /* 0x0000003f240a7223 */ /* 0x050fe2000000000a */
[C---:B-----5:R-:W-:Y:S01]  /*0fa0*/  FFMA R9, R36.reuse, R62, R9 ;  /* 0x0000003e24097223 */ /* 0x060fe20000000009 */
[C---:B0-----:R-:W-:Y:S01]  /*0fb0*/  FFMA R8, R36.reuse, R65, R8 ;  /* 0x0000004124087223 */ /* 0x041fe20000000008 */
[C---:B------:R-:W-:Y:S01]  /*0fc0*/  FFMA R7, R36.reuse, R64, R7 ;  /* 0x0000004024077223 */ /* 0x040fe20000000007 */
[C---:B------:R-:W-:Y:S01]  /*0fd0*/  FFMA R6, R36.reuse, R67, R6 ;  /* 0x0000004324067223 */ /* 0x040fe20000000006 */
[C---:B------:R-:W-:Y:S01]  /*0fe0*/  FFMA R5, R36.reuse, R66, R5 ;  /* 0x0000004224057223 */ /* 0x040fe20000000005 */
[----:B------:R-:W-:Y:S01]  /*0ff0*/  FFMA R4, R36, R69, R4 ;  /* 0x0000004524047223 */ /* 0x000fe20000000004 */
[----:B------:R-:W-:Y:S06]  /*1000*/  BRA.U UP0, `(.L_x_18) ;  /* 0xfffffff900ec7547 */ /* 0x000fec000b83ffff */
[----:B------:R-:W-:-:S05]  /*1010*/  IMAD R85, R85, -0x7c, R0 ;  /* 0xffffff8455557824 */ /* 0x000fca00078e0200 */
        /* <DEDUP_REMOVED lines=9> */
[----:B------:R-:W5:Y:S01]  /*10b0*/  LDS R46, [R85+0x2500] ;  /* 0x00250000552e7984 */ /* 0x000f620000000800 */
[----:B0-----:R-:W-:-:S03]  /*10c0*/  FADD R36, R35, R36 ;  /* 0x0000002423247221 */ /* 0x001fc60000000000 */
[----:B------:R-:W0:Y:S01]  /*10d0*/  LDS R45, [R85+0x2480] ;  /* 0x00248000552d7984 */ /* 0x000e220000000800 */
[----:B-1----:R-:W-:-:S03]  /*10e0*/  FADD R34, R34, R37 ;  /* 0x0000002522227221 */ /* 0x002fc60000000000 */
[----:B------:R-:W-:Y:S01]  /*10f0*/  STS [R85+0x2000], R36 ;  /* 0x0020002455007388 */ /* 0x000fe20000000800 */
[----:B--2---:R-:W-:-:S03]  /*1100*/  FADD R32, R32, R39 ;  /* 0x0000002720207221 */ /* 0x004fc60000000000 */
[----:B------:R-:W-:Y:S01]  /*1110*/  STS [R85+0x2080], R34 ;  /* 0x0020802255007388 */ /* 0x000fe20000000800 */
[----:B---3--:R-:W-:-:S03]  /*1120*/  FADD R30, R30, R41 ;  /* 0x000000291e1e7221 */ /* 0x008fc60000000000 */
[----:B------:R-:W-:Y:S01]  /*1130*/  STS [R85+0x2180], R32 ;  /* 0x0021802055007388 */ /* 0x000fe20000000800 */
[----:B----4-:R-:W-:-:S03]  /*1140*/  FADD R38, R33, R38 ;  /* 0x0000002621267221 */ /* 0x010fc60000000000 */
[----:B------:R-:W-:Y:S01]  /*1150*/  STS [R85+0x2280], R30 ;  /* 0x0022801e55007388 */ /* 0x000fe20000000800 */
[----:B-----5:R-:W-:-:S03]  /*1160*/  FADD R40, R31, R40 ;  /* 0x000000281f287221 */ /* 0x020fc60000000000 */
[----:B------:R-:W1:Y:S01]  /*1170*/  LDS R47, [R85+0x2580] ;  /* 0x00258000552f7984 */ /* 0x000e620000000800 */
[----:B------:R-:W-:-:S03]  /*1180*/  FADD R42, R29, R42 ;  /* 0x0000002a1d2a7221 */ /* 0x000fc60000000000 */
[----:B------:R-:W2:Y:S01]  /*1190*/  LDS R48, [R85+0x2600] ;  /* 0x0026000055307984 */ /* 0x000ea20000000800 */
[----:B------:R-:W-:-:S03]  /*11a0*/  FADD R28, R28, R43 ;  /* 0x0000002b1c1c7221 */ /* 0x000fc60000000000 */
[----:B------:R-:W3:Y:S01]  /*11b0*/  LDS R35, [R85+0x2680] ;  /* 0x0026800055237984 */ /* 0x000ee20000000800 */
[----:B------:R-:W-:-:S03]  /*11c0*/  FADD R44, R27, R44 ;  /* 0x0000002c1b2c7221 */ /* 0x000fc60000000000 */
[----:B------:R-:W4:Y:S01]  /*11d0*/  LDS R50, [R85+0x2700] ;  /* 0x0027000055327984 */ /* 0x000f220000000800 */
[----:B------:R-:W-:-:S03]  /*11e0*/  FADD R46, R25, R46 ;  /* 0x0000002e192e7221 */ /* 0x000fc60000000000 */
[----:B------:R-:W5:Y:S04]  /*11f0*/  LDS R37, [R85+0x2780] ;  /* 0x0027800055257984 */ /* 0x000f680000000800 */
[----:B------:R-:W5:Y:S01]  /*1200*/  LDS R52, [R85+0x2800] ;  /* 0x0028000055347984 */ /* 0x000f620000000800 */
[----:B0-----:R-:W-:-:S03]  /*1210*/  FADD R26, R26, R45 ;  /* 0x0000002d1a1a7221 */ /* 0x001fc60000000000 */
[----:B------:R-:W0:Y:S04]  /*1220*/  LDS R29, [R85+0x2880] ;  /* 0x00288000551d7984 */ /* 0x000e280000000800 */
[----:B------:R-:W0:Y:S04]  /*1230*/  LDS R34, [R85+0x2900] ;  /* 0x0029000055227984 */ /* 0x000e280000000800 */
[----:B------:R-:W0:Y:S04]  /*1240*/  LDS R31, [R85+0x2980] ;  /* 0x00298000551f7984 */ /* 0x000e280000000800 */
[----:B------:R-:W0:Y:S04]  /*1250*/  LDS R36, [R85+0x2a00] ;  /* 0x002a000055247984 */ /* 0x000e280000000800 */
[----:B------:R-:W0:Y:S01]  /*1260*/  LDS R33, [R85+0x2a80] ;  /* 0x002a800055217984 */ /* 0x000e220000000800 */
[----:B-1----:R-:W-:-:S03]  /*1270*/  FADD R24, R24, R47 ;  /* 0x0000002f18187221 */ /* 0x002fc60000000000 */
[----:B------:R-:W1:Y:S01]  /*1280*/  LDS R54, [R85+0x2b00] ;  /* 0x002b000055367984 */ /* 0x000e620000000800 */
[----:B--2---:R-:W-:-:S03]  /*1290*/  FADD R48, R23, R48 ;  /* 0x0000003017307221 */ /* 0x004fc60000000000 */
[----:B------:R-:W2:Y:S01]  /*12a0*/  LDS R39, [R85+0x2b80] ;  /* 0x002b800055277984 */ /* 0x000ea20000000800 */
[----:B---3--:R-:W-:-:S03]  /*12b0*/  FADD R22, R22, R35 ;  /* 0x0000002316167221 */ /* 0x008fc60000000000 */
[----:B------:R-:W3:Y:S01]  /*12c0*/  LDS R56, [R85+0x2c00] ;  /* 0x002c000055387984 */ /* 0x000ee20000000800 */
[----:B----4-:R-:W-:-:S03]  /*12d0*/  FADD R50, R21, R50 ;  /* 0x0000003215327221 */ /* 0x010fc60000000000 */
[----:B------:R-:W4:Y:S01]  /*12e0*/  LDS R41, [R85+0x2c80] ;  /* 0x002c800055297984 */ /* 0x000f220000000800 */
[----:B-----5:R-:W-:-:S03]  /*12f0*/  FADD R20, R20, R37 ;  /* 0x0000002514147221 */ /* 0x020fc60000000000 */
[----:B------:R-:W5:Y:S01]  /*1300*/  LDS R58, [R85+0x2d00] ;  /* 0x002d0000553a7984 */ /* 0x000f620000000800 */
[----:B------:R-:W-:-:S03]  /*1310*/  FADD R52, R19, R52 ;  /* 0x0000003413347221 */ /* 0x000fc60000000000 */
[----:B------:R-:W5:Y:S01]  /*1320*/  LDS R25, [R85+0x2d80] ;  /* 0x002d800055197984 */ /* 0x000f620000000800 */
[----:B0-----:R-:W-:-:S03]  /*1330*/  FADD R18, R18, R29 ;  /* 0x0000001d12127221 */ /* 0x001fc60000000000 */
[----:B------:R-:W0:Y:S01]  /*1340*/  LDS R30, [R85+0x2e00] ;  /* 0x002e0000551e7984 */ /* 0x000e220000000800 */
[----:B------:R-:W-:-:S03]  /*1350*/  FADD R34, R17, R34 ;  /* 0x0000002211227221 */ /* 0x000fc60000000000 */
[----:B------:R-:W0:Y:S01]  /*1360*/  LDS R27, [R85+0x2e80] ;  /* 0x002e8000551b7984 */ /* 0x000e220000000800 */
[----:B------:R-:W-:-:S03]  /*1370*/  FADD R16, R16, R31 ;  /* 0x0000001f10107221 */ /* 0x000fc60000000000 */
[----:B------:R-:W0:Y:S01]  /*1380*/  LDS R32, [R85+0x2f00] ;  /* 0x002f000055207984 */ /* 0x000e220000000800 */
[----:B------:R-:W-:-:S03]  /*1390*/  FADD R36, R15, R36 ;  /* 0x000000240f247221 */ /* 0x000fc60000000000 */
[----:B------:R-:W0:Y:S01]  /*13a0*/  LDS R43, [R85+0x2f80] ;  /* 0x002f8000552b7984 */ /* 0x000e220000000800 */
[----:B------:R-:W-:Y:S01]  /*13b0*/  FADD R14, R14, R33 ;  /* 0x000000210e0e7221 */ /* 0x000fe20000000000 */
[----:B-1----:R-:W-:Y:S02]  /*13c0*/  FADD R54, R13, R54 ;  /* 0x000000360d367221 */ /* 0x002fe40000000000 */
        /* <DEDUP_REMOVED lines=8> */
[----:B------:R-:W-:Y:S01]  /*1450*/  STS [R85+0x2400], R44 ;  /* 0x0024002c55007388 */ /* 0x000fe20000000800 */
[----:B------:R-:W-:-:S03]  /*1460*/  FADD R8, R8, R25 ;  /* 0x0000001908087221 */ /* 0x000fc60000000000 */
[----:B------:R-:W-:Y:S01]  /*1470*/  STS [R85+0x2480], R26 ;  /* 0x0024801a55007388 */ /* 0x000fe20000000800 */
[----:B0-----:R-:W-:-:S03]  /*1480*/  FADD R30, R7, R30 ;  /* 0x0000001e071e7221 */ /* 0x001fc60000000000 */
[----:B------:R-:W-:Y:S01]  /*1490*/  STS [R85+0x2500], R46 ;  /* 0x0025002e55007388 */ /* 0x000fe20000000800 */
[----:B------:R-:W-:-:S03]  /*14a0*/  FADD R6, R6, R27 ;  /* 0x0000001b06067221 */ /* 0x000fc60000000000 */
[----:B------:R-:W-:Y:S01]  /*14b0*/  STS [R85+0x2580], R24 ;  /* 0x0025801855007388 */ /* 0x000fe20000000800 */
[----:B------:R-:W-:-:S03]  /*14c0*/  FADD R32, R5, R32 ;  /* 0x0000002005207221 */ /* 0x000fc60000000000 */
[----:B------:R-:W-:Y:S01]  /*14d0*/  STS [R85+0x2600], R48 ;  /* 0x0026003055007388 */ /* 0x000fe20000000800 */
[----:B------:R-:W-:-:S03]  /*14e0*/  FADD R4, R4, R43 ;  /* 0x0000002b04047221 */ /* 0x000fc60000000000 */
        /* <DEDUP_REMOVED lines=19> */
[----:B------:R-:W0:Y:S04]  /*1620*/  LDS.128 R12, [R0+0x2000] ;  /* 0x00200000000c7984 */ /* 0x000e280000000c00 */
[----:B------:R-:W1:Y:S04]  /*1630*/  LDS.128 R16, [R0+0x2010] ;  /* 0x0020100000107984 */ /* 0x000e680000000c00 */
[----:B------:R-:W2:Y:S04]  /*1640*/  LDS.128 R20, [R0+0x2020] ;  /* 0x0020200000147984 */ /* 0x000ea80000000c00 */
[----:B------:R-:W3:Y:S04]  /*1650*/  LDS.128 R24, [R0+0x2030] ;  /* 0x0020300000187984 */ /* 0x000ee80000000c00 */
[----:B------:R-:W4:Y:S04]  /*1660*/  LDS.128 R36, [R0+0x2040] ;  /* 0x0020400000247984 */ /* 0x000f280000000c00 */
[----:B------:R-:W5:Y:S04]  /*1670*/  LDS.128 R40, [R0+0x2050] ;  /* 0x0020500000287984 */ /* 0x000f680000000c00 */
[----:B------:R-:W5:Y:S04]  /*1680*/  LDS.128 R8, [R0+0x2060] ;  /* 0x0020600000087984 */ /* 0x000f680000000c00 */
[----:B------:R-:W5:Y:S04]  /*1690*/  LDS.128 R28, [R0+0x2070] ;  /* 0x00207000001c7984 */ /* 0x000f680000000c00 */
[----:B0-----:R-:W-:Y:S04]  /*16a0*/  STG.E desc[UR6][R2.64], R12 ;  /* 0x0000000c02007986 */ /* 0x001fe8000c101906 */
[----:B------:R-:W-:Y:S04]  /*16b0*/  STG.E desc[UR6][R2.64+0x80], R13 ;  /* 0x0000800d02007986 */ /* 0x000fe8000c101906 */
[----:B------:R-:W-:Y:S04]  /*16c0*/  STG.E desc[UR6][R2.64+0x100], R14 ;  /* 0x0001000e02007986 */ /* 0x000fe8000c101906 */
[----:B------:R-:W-:Y:S04]  /*16d0*/  STG.E desc[UR6][R2.64+0x180], R15 ;  /* 0x0001800f02007986 */ /* 0x000fe8000c101906 */
[----:B-1----:R-:W-:Y:S04]  /*16e0*/  STG.E desc[UR6][R2.64+0x200], R16 ;  /* 0x0002001002007986 */ /* 0x002fe8000c101906 */
[----:B------:R-:W-:Y:S04]  /*16f0*/  STG.E desc[UR6][R2.64+0x280], R17 ;  /* 0x0002801102007986 */ /* 0x000fe8000c101906 */
[----:B------:R-:W-:Y:S04]  /*1700*/  STG.E desc[UR6][R2.64+0x300], R18 ;  /* 0x0003001202007986 */ /* 0x000fe8000c101906 */
[----:B------:R-:W-:Y:S04]  /*1710*/  STG.E desc[UR6][R2.64+0x380], R19 ;  /* 0x0003801302007986 */ /* 0x000fe8000c101906 */
[----:B--2---:R-:W-:Y:S04]  /*1720*/  STG.E desc[UR6][R2.64+0x400], R20 ;  /* 0x0004001402007986 */ /* 0x004fe8000c101906 */
[----:B------:R-:W-:Y:S04]  /*1730*/  STG.E desc[UR6][R2.64+0x480], R21 ;  /* 0x0004801502007986 */ /* 0x000fe8000c101906 */
[----:B------:R-:W-:Y:S04]  /*1740*/  STG.E desc[UR6][R2.64+0x500], R22 ;  /* 0x0005001602007986 */ /* 0x000fe8000c101906 */
[----:B------:R-:W-:Y:S04]  /*1750*/  STG.E desc[UR6][R2.64+0x580], R23 ;  /* 0x0005801702007986 */ /* 0x000fe8000c101906 */
[----:B---3--:R-:W-:Y:S04]  /*1760*/  STG.E desc[UR6][R2.64+0x600], R24 ;  /* 0x0006001802007986 */ /* 0x008fe8000c101906 */
[----:B------:R-:W-:Y:S04]  /*1770*/  STG.E desc[UR6][R2.64+0x680], R25 ;  /* 0x0006801902007986 */ /* 0x000fe8000c101906 */
[----:B------:R-:W-:Y:S04]  /*1780*/  STG.E desc[UR6][R2.64+0x700], R26 ;  /* 0x0007001a02007986 */ /* 0x000fe8000c101906 */
[----:B------:R-:W-:Y:S04]  /*1790*/  STG.E desc[UR6][R2.64+0x780], R27 ;  /* 0x0007801b02007986 */ /* 0x000fe8000c101906 */
[----:B----4-:R-:W-:Y:S04]  /*17a0*/  STG.E desc[UR6][R2.64+0x800], R36 ;  /* 0x0008002402007986 */ /* 0x010fe8000c101906 */
[----:B------:R-:W-:Y:S04]  /*17b0*/  STG.E desc[UR6][R2.64+0x880], R37 ;  /* 0x0008802502007986 */ /* 0x000fe8000c101906 */
[----:B------:R-:W-:Y:S04]  /*17c0*/  STG.E desc[UR6][R2.64+0x900], R38 ;  /* 0x0009002602007986 */ /* 0x000fe8000c101906 */
[----:B------:R-:W-:Y:S04]  /*17d0*/  STG.E desc[UR6][R2.64+0x980], R39 ;  /* 0x0009802702007986 */ /* 0x000fe8000c101906 */
        /* <DEDUP_REMOVED lines=13> */
.L_x_19:
        /* <DEDUP_REMOVED lines=13> */
.L_x_29:


//--------------------- .text._Z22kernel_A_B_DenseXDensePKfiS0_iPfijPj --------------------------
	.section	.text._Z22kernel_A_B_DenseXDensePKfiS0_iPfijPj,"ax",@progbits
	.align	128
        .global         _Z22kernel_A_B_DenseXDensePKfiS0_iPfijPj
        .type           _Z22kernel_A_B_DenseXDensePKfiS0_iPfijPj,@function
        .size           _Z22kernel_A_B_DenseXDensePKfiS0_iPfijPj,(.L_x_30 - _Z22kernel_A_B_DenseXDensePKfiS0_iPfijPj)
        .other          _Z22kernel_A_B_DenseXDensePKfiS0_iPfijPj,@"STO_CUDA_ENTRY STV_DEFAULT"
_Z22kernel_A_B_DenseXDensePKfiS0_iPfijPj:
.text._Z22kernel_A_B_DenseXDensePKfiS0_iPfijPj:
        /* <DEDUP_REMOVED lines=18> */
.L_x_20:
[----:B------:R-:W0:Y:S01]  /*0120*/  S2R R34, SR_TID.X ;  /* 0x0000000000227919 */ /* 0x000e220000002100 */
[----:B------:R-:W1:Y:S01]  /*0130*/  LDCU UR4, c[0x0][0x398] ;  /* 0x00007300ff0477ac */ /* 0x000e620008000800 */
[----:B------:R-:W2:Y:S01]  /*0140*/  LDCU.64 UR8, c[0x0][0x390] ;  /* 0x00007200ff0877ac */ /* 0x000ea20008000a00 */
[----:B------:R-:W3:Y:S01]  /*0150*/  S2UR UR5, SR_CgaCtaId ;  /* 0x00000000000579c3 */ /* 0x000ee20000008800 */
[----:B------:R-:W4:Y:S01]  /*0160*/  LDCU.64 UR10, c[0x0][0x380] ;  /* 0x00007000ff0a77ac */ /* 0x000f220008000a00 */
[----:B-1----:R-:W-:-:S04]  /*0170*/  LEA R3, R2, UR4, 0xa ;  /* 0x0000000402037c11 */ /* 0x002fc8000f8e50ff */
[----:B0-----:R-:W-:-:S04]  /*0180*/  IADD3 R3, P0, PT, R3, R34, RZ ;  /* 0x0000002203037210 */ /* 0x001fc80007f1e0ff */
[----:B------:R-:W-:Y:S02]  /*0190*/  IADD3.X R0, PT, PT, RZ, RZ, RZ, P0, !PT ;  /* 0x000000ffff007210 */ /* 0x000fe400007fe4ff */
[C---:B--2---:R-:W-:Y:S01]  /*01a0*/  LEA R4, P0, R3.reuse, UR8, 0x2 ;  /* 0x0000000803047c11 */ /* 0x044fe2000f8010ff */
[----:B------:R-:W0:Y:S03]  /*01b0*/  LDCU UR8, c[0x0][0x388] ;  /* 0x00007100ff0877ac */ /* 0x000e260008000800 */
[----:B------:R-:W-:-:S05]  /*01c0*/  LEA.HI.X R5, R3, UR9, R0, 0x2, P0 ;  /* 0x0000000903057c11 */ /* 0x000fca00080f1400 */
[----:B------:R-:W2:Y:S04]  /*01d0*/  LDG.E R0, desc[UR6][R4.64] ;  /* 0x0000000604007981 */ /* 0x000ea8000c1e1900 */
        /* <DEDUP_REMOVED lines=31> */
[----:B------:R-:W-:Y:S01]  /*03d0*/  UMOV UR4, 0x400 ;  /* 0x0000040000047882 */ /* 0x000fe20000000000 */
[----:B0-----:R-:W-:Y:S01]  /*03e0*/  LEA R3, R2, UR8, 0xa ;  /* 0x0000000802037c11 */ /* 0x001fe2000f8e50ff */
[----:B---3--:R-:W-:Y:S01]  /*03f0*/  ULEA UR4, UR5, UR4, 0x18 ;  /* 0x0000000405047291 */ /* 0x008fe2000f8ec0ff */
[----:B------:R-:W-:-:S02]  /*0400*/  MOV R37, RZ ;  /* 0x000000ff00257202 */ /* 0x000fc40000000f00 */
[----:B------:R-:W-:-:S03]  /*0410*/  IADD3 R3, P0, PT, R3, R34, RZ ;  /* 0x0000002203037210 */ /* 0x000fc60007f1e0ff */
[----:B------:R-:W-:Y:S02]  /*0420*/  LEA R35, R35, UR4, 0xc ;  /* 0x0000000423237c11 */ /* 0x000fe4000f8e60ff */
[----:B-1----:R-:W-:Y:S02]  /*0430*/  CS2R R4, SRZ ;  /* 0x0000000000047805 */ /* 0x002fe4000001ff00 */
[----:B------:R-:W-:Y:S02]  /*0440*/  IADD3.X R7, PT, PT, RZ, RZ, RZ, P0, !PT ;  /* 0x000000ffff077210 */ /* 0x000fe400007fe4ff */
[----:B------:R-:W-:Y:S01]  /*0450*/  LEA R13, R34, R35, 0x2 ;  /* 0x00000023220d7211 */ /* 0x000fe200078e10ff */
[----:B------:R-:W0:Y:S01]  /*0460*/  LDCU UR4, c[0x0][0x3a8] ;  /* 0x00007500ff0477ac */ /* 0x000e220008000800 */
[----:B----4-:R-:W-:-:S04]  /*0470*/  LEA R36, P0, R3, UR10, 0x2 ;  /* 0x0000000a03247c11 */ /* 0x010fc8000f8010ff */
[----:B------:R-:W-:Y:S02]  /*0480*/  LEA.HI.X R3, R3, UR11, R7, 0x2, P0 ;  /* 0x0000000b03037c11 */ /* 0x000fe400080f1407 */
[----:B0-----:R-:W-:Y:S01]  /*0490*/  LEA R39, R2, UR4, 0xa ;  /* 0x0000000402277c11 */ /* 0x001fe2000f8e50ff */
[----:B------:R-:W-:Y:S01]  /*04a0*/  UMOV UR4, 0x800 ;  /* 0x0000080000047882 */ /* 0x000fe20000000000 */
[----:B--2---:R0:W-:Y:S04]  /*04b0*/  STS [R13], R0 ;  /* 0x000000000d007388 */ /* 0x0041e80000000800 */
[----:B-----5:R1:W-:Y:S04]  /*04c0*/  STS [R13+0x80], R6 ;  /* 0x000080060d007388 */ /* 0x0203e80000000800 */
[----:B------:R2:W-:Y:S01]  /*04d0*/  STS [R13+0x100], R8 ;  /* 0x000100080d007388 */ /* 0x0005e20000000800 */
[----:B0-----:R-:W-:-:S03]  /*04e0*/  HFMA2 R0, -RZ, RZ, 0, 0 ;  /* 0x00000000ff007431 */ /* 0x001fc600000001ff */
[----:B------:R0:W-:Y:S01]  /*04f0*/  STS [R13+0x180], R10 ;  /* 0x0001800a0d007388 */ /* 0x0001e20000000800 */
[----:B-1----:R-:W-:-:S03]  /*0500*/  CS2R R6, SRZ ;  /* 0x0000000000067805 */ /* 0x002fc6000001ff00 */
[----:B------:R-:W-:Y:S01]  /*0510*/  STS [R13+0x200], R12 ;  /* 0x0002000c0d007388 */ /* 0x000fe20000000800 */
[----:B--2---:R-:W-:-:S03]  /*0520*/  CS2R R8, SRZ ;  /* 0x0000000000087805 */ /* 0x004fc6000001ff00 */
[----:B------:R-:W-:Y:S01]  /*0530*/  STS [R13+0x280], R14 ;  /* 0x0002800e0d007388 */ /* 0x000fe20000000800 */
[----:B0-----:R-:W-:-:S03]  /*0540*/  CS2R R10, SRZ ;  /* 0x00000000000a7805 */ /* 0x001fc6000001ff00 */
        /* <DEDUP_REMOVED lines=16> */
[----:B------:R-:W-:Y:S01]  /*0650*/  STS [R13+0x780], R38 ;  /* 0x000780260d007388 */ /* 0x000fe20000000800 */
[----:B-1----:R-:W-:-:S03]  /*0660*/  CS2R R30, SRZ ;  /* 0x00000000001e7805 */ /* 0x002fc6000001ff00 */
[----:B------:R-:W-:Y:S01]  /*0670*/  STS [R13+0x800], R40 ;  /* 0x000800280d007388 */ /* 0x000fe20000000800 */
[----:B--2---:R-:W-:-:S03]  /*0680*/  CS2R R32, SRZ ;  /* 0x0000000000207805 */ /* 0x004fc6000001ff00 */
        /* <DEDUP_REMOVED lines=14> */
[----:B------:R0:W-:Y:S02]  /*0770*/  STS [R13+0xf80], R15 ;  /* 0x000f800f0d007388 */ /* 0x0001e40000000800 */
[----:B0-----:R-:W-:-:S02]  /*0780*/  CS2R R12, SRZ ;  /* 0x00000000000c7805 */ /* 0x001fc4000001ff00 */
[----:B------:R-:W-:Y:S01]  /*0790*/  CS2R R14, SRZ ;  /* 0x00000000000e7805 */ /* 0x000fe2000001ff00 */
[----:B------:R-:W-:-:S06]  /*07a0*/  NOP ;  /* 0x0000000000007918 */ /* 0x000fcc0000000000 */
.L_x_21:
[----:B------:R-:W-:Y:S01]  /*07b0*/  MOV R2, R36 ;  /* 0x0000002400027202 */ /* 0x000fe20000000f00 */
[----:B------:R-:W0:Y:S04]  /*07c0*/  LDS R38, [R35+UR4+-0x800] ;  /* 0xfff8000423267984 */ /* 0x000e280008000800 */
[----:B------:R-:W1:Y:S04]  /*07d0*/  LDS R41, [R35+UR4+-0x780] ;  /* 0xfff8800423297984 */ /* 0x000e680008000800 */
[----:B------:R2:W0:Y:S01]  /*07e0*/  LDG.E R2, desc[UR6][R2.64] ;  /* 0x0000000602027981 */ /* 0x000422000c1e1900 */
[----:B------:R-:W-:-:S03]  /*07f0*/  IADD3 R36, P0, PT, R36, 0x80, RZ ;  /* 0x0000008024247810 */ /* 0x000fc60007f1e0ff */
[----:B------:R-:W3:Y:S04]  /*0800*/  LDS R40, [R35+UR4+-0x700] ;  /* 0xfff9000423287984 */ /* 0x000ee80008000800 */
[----:B------:R-:W4:Y:S01]  /*0810*/  LDS R43, [R35+UR4+-0x680] ;  /* 0xfff98004232b7984 */ /* 0x000f220008000800 */
[----:B--2---:R-:W-:-:S03]  /*0820*/  IADD3.X R3, PT, PT, RZ, R3, RZ, P0, !PT ;  /* 0x00000003ff037210 */ /* 0x004fc600007fe4ff */
[----:B------:R-:W2:Y:S04]  /*0830*/  LDS R42, [R35+UR4+-0x600] ;  /* 0xfffa0004232a7984 */ /* 0x000ea80008000800 */
[----:B------:R-:W5:Y:S04]  /*0840*/  LDS R45, [R35+UR4+-0x380] ;  /* 0xfffc8004232d7984 */ /* 0x000f680008000800 */
[----:B------:R-:W5:Y:S04]  /*0850*/  LDS R44, [R35+UR4+-0x300] ;  /* 0xfffd0004232c7984 */ /* 0x000f680008000800 */
[----:B------:R-:W5:Y:S04]  /*0860*/  LDS R47, [R35+UR4+-0x280] ;  /* 0xfffd8004232f7984 */ /* 0x000f680008000800 */
[----:B------:R-:W5:Y:S04]  /*0870*/  LDS R46, [R35+UR4+-0x200] ;  /* 0xfffe0004232e7984 */ /* 0x000f680008000800 */
[----:B------:R-:W5:Y:S04]  /*0880*/  LDS R49, [R35+UR4+-0x180] ;  /* 0xfffe800423317984 */ /* 0x000f680008000800 */
[----:B------:R-:W5:Y:S04]  /*0890*/  LDS R48, [R35+UR4+-0x100] ;  /* 0xffff000423307984 */ /* 0x000f680008000800 */
[----:B------:R-:W5:Y:S04]  /*08a0*/  LDS R51, [R35+UR4+-0x80] ;  /* 0xffff800423337984 */ /* 0x000f680008000800 */
[----:B------:R-:W5:Y:S04]  /*08b0*/  LDS R50, [R35+UR4] ;  /* 0x0000000423327984 */ /* 0x000f680008000800 */
[----:B------:R-:W5:Y:S04]  /*08c0*/  LDS R53, [R35+UR4+0x80] ;  /* 0x0000800423357984 */ /* 0x000f680008000800 */
        /* <DEDUP_REMOVED lines=12> */
[----:B------:R-:W5:Y:S01]  /*0990*/  LDS R67, [R35+UR4+0x780] ;  /* 0x0007800423437984 */ /* 0x000f620008000800 */
[C---:B0-----:R-:W-:Y:S01]  /*09a0*/  FFMA R37, R2.reuse, R38, R37 ;  /* 0x0000002602257223 */ /* 0x041fe20000000025 */
[C---:B-1----:R-:W-:Y:S01]  /*09b0*/  FFMA R0, R2.reuse, R41, R0 ;  /* 0x0000002902007223 */ /* 0x042fe20000000000 */
[C---:B---3--:R-:W-:Y:S01]  /*09c0*/  FFMA R33, R2.reuse, R40, R33 ;  /* 0x0000002802217223 */ /* 0x048fe20000000021 */
[C---:B----4-:R-:W-:Y:S01]  /*09d0*/  FFMA R32, R2.reuse, R43, R32 ;  /* 0x0000002b02207223 */ /* 0x050fe20000000020 */
[C---:B--2---:R-:W-:Y:S01]  /*09e0*/  FFMA R31, R2.reuse, R42, R31 ;  /* 0x0000002a021f7223 */ /* 0x044fe2000000001f */
[----:B------:R-:W0:Y:S01]  /*09f0*/  LDS R41, [R35+UR4+-0x580] ;  /* 0xfffa800423297984 */ /* 0x000e220008000800 */
[C---:B-----5:R-:W-:Y:S01]  /*0a00*/  FFMA R26, R2.reuse, R45, R26 ;  /* 0x0000002d021a7223 */ /* 0x060fe2000000001a */
[C---:B------:R-:W-:Y:S01]  /*0a10*/  FFMA R25, R2.reuse, R44, R25 ;  /* 0x0000002c02197223 */ /* 0x040fe20000000019 */
[C---:B------:R-:W-:Y:S01]  /*0a20*/  FFMA R24, R2.reuse, R47, R24 ;  /* 0x0000002f02187223 */ /* 0x040fe20000000018 */
[----:B------:R-:W1:Y:S01]  /*0a30*/  LDS R38, [R35+UR4+-0x500] ;  /* 0xfffb000423267984 */ /* 0x000e620008000800 */
[C---:B------:R-:W-:Y:S01]  /*0a40*/  FFMA R23, R2.reuse, R46, R23 ;  /* 0x0000002e02177223 */ /* 0x040fe20000000017 */
[C---:B------:R-:W-:Y:S01]  /*0a50*/  FFMA R22, R2.reuse, R49, R22 ;  /* 0x0000003102167223 */ /* 0x040fe20000000016 */
[C---:B------:R-:W-:Y:S01]  /*0a60*/  FFMA R21, R2.reuse, R48, R21 ;  /* 0x0000003002157223 */ /* 0x040fe20000000015 */
[----:B------:R-:W2:Y:S01]  /*0a70*/  LDS R43, [R35+UR4+-0x480] ;  /* 0xfffb8004232b7984 */ /* 0x000ea20008000800 */
[C---:B------:R-:W-:Y:S01]  /*0a80*/  FFMA R20, R2.reuse, R51, R20 ;  /* 0x0000003302147223 */ /* 0x040fe20000000014 */
[C---:B------:R-:W-:Y:S01]  /*0a90*/  FFMA R19, R2.reuse, R50, R19 ;  /* 0x0000003202137223 */ /* 0x040fe20000000013 */
[C---:B------:R-:W-:Y:S01]  /*0aa0*/  FFMA R18, R2.reuse, R53, R18 ;  /* 0x0000003502127223 */ /* 0x040fe20000000012 */
[----:B------:R-:W3:Y:S01]  /*0ab0*/  LDS R40, [R35+UR4+-0x400] ;  /* 0xfffc000423287984 */ /* 0x000ee20008000800 */
[C---:B------:R-:W-:Y:S01]  /*0ac0*/  FFMA R17, R2.reuse, R52, R17 ;  /* 0x0000003402117223 */ /* 0x040fe20000000011 */
[C---:B------:R-:W-:Y:S01]  /*0ad0*/  FFMA R16, R2.reuse, R55, R16 ;  /* 0x0000003702107223 */ /* 0x040fe20000000010 */
[C---:B------:R-:W-:Y:S01]  /*0ae0*/  FFMA R15, R2.reuse, R54, R15 ;  /* 0x00000036020f7223 */ /* 0x040fe2000000000f */
[----:B------:R-:W4:Y:S01]  /*0af0*/  LDS R42, [R35+UR4+0x600] ;  /* 0x00060004232a7984 */ /* 0x000f220008000800 */
[----:B------:R-:W-:Y:S01]  /*0b00*/  UIADD3 UR4, UPT, UPT, UR4, 0x4, URZ ;  /* 0x0000000404047890 */ /* 0x000fe2000fffe0ff */
[C---:B------:R-:W-:Y:S01]  /*0b10*/  FFMA R14, R2.reuse, R57, R14 ;  /* 0x00000039020e7223 */ /* 0x040fe2000000000e */
[C---:B------:R-:W-:Y:S01]  /*0b20*/  FFMA R13, R2.reuse, R56, R13 ;  /* 0x00000038020d7223 */ /* 0x040fe2000000000d */
[C---:B------:R-:W-:Y:S01]  /*0b30*/  FFMA R12, R2.reuse, R59, R12 ;  /* 0x0000003b020c7223 */ /* 0x040fe2000000000c */
[----:B------:R-:W-:Y:S01]  /*0b40*/  UISETP.NE.AND UP0, UPT, UR4, 0x880, UPT ;  /* 0x000008800400788c */ /* 0x000fe2000bf05270 */
[C---:B------:R-:W-:Y:S01]  /*0b50*/  FFMA R11, R2.reuse, R58, R11 ;  /* 0x0000003a020b7223 */ /* 0x040fe2000000000b */
[C---:B------:R-:W-:Y:S01]  /*0b60*/  FFMA R10, R2.reuse, R61, R10 ;  /* 0x0000003d020a7223 */ /* 0x040fe2000000000a */
[C---:B------:R-:W-:Y:S01]  /*0b70*/  FFMA R9, R2.reuse, R60, R9 ;  /* 0x0000003c02097223 */ /* 0x040fe20000000009 */
[C---:B------:R-:W-:Y:S01]  /*0b80*/  FFMA R8, R2.reuse, R63, R8 ;  /* 0x0000003f02087223 */ /* 0x040fe20000000008 */
[C---:B------:R-:W-:Y:S01]  /*0b90*/  FFMA R6, R2.reuse, R65, R6 ;  /* 0x0000004102067223 */ /* 0x040fe20000000006 */
[C---:B------:R-:W-:Y:S01]  /*0ba0*/  FFMA R5, R2.reuse, R62, R5 ;  /* 0x0000003e02057223 */ /* 0x040fe20000000005 */
[C---:B------:R-:W-:Y:S01]  /*0bb0*/  FFMA R4, R2.reuse, R67, R4 ;  /* 0x0000004302047223 */ /* 0x040fe20000000004 */
[C---:B0-----:R-:W-:Y:S01]  /*0bc0*/  FFMA R30, R2.reuse, R41, R30 ;  /* 0x00000029021e7223 */ /* 0x041fe2000000001e */
[C---:B-1----:R-:W-:Y:S01]  /*0bd0*/  FFMA R29, R2.reuse, R38, R29 ;  /* 0x00000026021d7223 */ /* 0x042fe2000000001d */
[C---:B--2---:R-:W-:Y:S01]  /*0be0*/  FFMA R28, R2.reuse, R43, R28 ;  /* 0x0000002b021c7223 */ /* 0x044fe2000000001c */
[C---:B---3--:R-:W-:Y:S01]  /*0bf0*/  FFMA R27, R2.reuse, R40, R27 ;  /* 0x00000028021b7223 */ /* 0x048fe2000000001b */
[----:B----4-:R-:W-:Y:S01]  /*0c00*/  FFMA R7, R2, R42, R7 ;  /* 0x0000002a02077223 */ /* 0x010fe20000000007 */
        /* <DEDUP_REMOVED lines=37> */
[----:B------:R-:W2:Y:S04]  /*0e60*/  LDG.E R58, desc[UR6][R2.64+0xe00] ;  /* 0x000e0006023a7981 */ /* 0x000ea8000c1e1900 */
[----:B------:R-:W2:Y:S01]  /*0e70*/  LDG.E R37, desc[UR6][R2.64+0xf80] ;  /* 0x000f800602257981 */ /* 0x000ea2000c1e1900 */
[----:B---3--:R-:W-:Y:S01]  /*0e80*/  FADD R65, R0, R65 ;  /* 0x0000004100417221 */ /* 0x008fe20000000000 */
[----:B----4-:R-:W-:Y:S01]  /*0e90*/  FADD R33, R33, R62 ;  /* 0x0000003e21217221 */ /* 0x010fe20000000000 */
[----:B-----5:R-:W-:Y:S01]  /*0ea0*/  FADD R67, R32, R67 ;  /* 0x0000004320437221 */ /* 0x020fe20000000000 */
        /* <DEDUP_REMOVED lines=57> */
[----:B------:R-:W-:-:S04]  /*1240*/  FADD R37, R4, R37 ;  /* 0x0000002504257221 */ /* 0x000fc80000000000 */
[----:B------:R-:W-:Y:S04]  /*1250*/  STG.E desc[UR6][R2.64+0xe00], R7 ;  /* 0x000e000702007986 */ /* 0x000fe8000c101906 */
[----:B------:R-:W-:Y:S01]  /*1260*/  STG.E desc[UR6][R2.64+0xf80], R37 ;  /* 0x000f802502007986 */ /* 0x000fe2000c101906 */
[----:B------:R-:W-:Y:S05]  /*1270*/  EXIT ;  /* 0x000000000000794d */ /* 0x000fea0003800000 */
.L_x_22:
        /* <DEDUP_REMOVED lines=16> */
.L_x_30:


//--------------------- .nv.shared._Z61kernel_A_full_B_SparseXDense_Distribute_Cols_of_B_double_loadPKfiS0_iPfijPj --------------------------
	.section	.nv.shared._Z61kernel_A_full_B_SparseXDense_Distribute_Cols_of_B_double_loadPKfiS0_iPfijPj,"aw",@nobits
	.sectionflags	@""
	.align	8
.nv.shared._Z61kernel_A_full_B_SparseXDense_Distribute_Cols_of_B_double_loadPKfiS0_iPfijPj:
	.zero		9216


//--------------------- .nv.shared.reserved.0     --------------------------
	.section	.nv.shared.reserved.0,"aw",@nobits
	.weak		__nv_reservedSMEM_offset_0_alias
	.size		__nv_reservedSMEM_offset_0_alias, 0, 64
	.other		__nv_reservedSMEM_offset_0_alias,@"STO_CUDA_RESERVED_SHARED STV_DEFAULT"
__nv_reservedSMEM_offset_0_alias:
	.zero		0
	.zero		64


//--------------------- .nv.shared._Z49kernel_A_full_B_SparseXDense_Distribute_Rows_of_BPKfiS0_iPfijPj --------------------------
	.section	.nv.shared._Z49kernel_A_full_B_SparseXDense_Distribute_Rows_of_BPKfiS0_iPfijPj,"aw",@nobits
	.sectionflags	@""
	.align	8
.nv.shared._Z49kernel_A_full_B_SparseXDense_Distribute_Rows_of_BPKfiS0_iPfijPj:
	.zero		5120


//--------------------- .nv.shared._Z52kernel_A_full_B_SparseXDense_Distribute_Columns_of_BPKfiS0_iPfijPj --------------------------
	.section	.nv.shared._Z52kernel_A_full_B_SparseXDense_Distribute_Columns_of_BPKfiS0_iPfijPj,"aw",@nobits
	.sectionflags	@""
	.align	8
.nv.shared._Z52kernel_A_full_B_SparseXDense_Distribute_Columns_of_BPKfiS0_iPfijPj:
	.zero		5120


//--------------------- .nv.shared._Z36kernel_A_full_B_SparseXDense_EllpackPKfiS0_iPfijPj --------------------------
	.section	.nv.shared._Z36kernel_A_full_B_SparseXDense_EllpackPKfiS0_iPfijPj,"aw",@nobits
	.sectionflags	@""
	.align	8
.nv.shared._Z36kernel_A_full_B_SparseXDense_EllpackPKfiS0_iPfijPj:
	.zero		5120


//--------------------- .nv.shared._Z39kernel_A_B_DenseXDense_row_major_dist_BPKfiS0_iPfijPj --------------------------
	.section	.nv.shared._Z39kernel_A_B_DenseXDense_row_major_dist_BPKfiS0_iPfijPj,"aw",@nobits
	.sectionflags	@""
	.align	8
.nv.shared._Z39kernel_A_B_DenseXDense_row_major_dist_BPKfiS0_iPfijPj:
	.zero		5120


//--------------------- .nv.shared._Z39kernel_A_B_DenseXDense_row_major_dist_APKfiS0_iPfijPj --------------------------
	.section	.nv.shared._Z39kernel_A_B_DenseXDense_row_major_dist_APKfiS0_iPfijPj,"aw",@nobits
	.sectionflags	@""
	.align	8
.nv.shared._Z39kernel_A_B_DenseXDense_row_major_dist_APKfiS0_iPfijPj:
	.zero		5120


//--------------------- .nv.shared._Z25kernel_A_B_DenseXDense_COPKfiS0_iPfijPj --------------------------
	.section	.nv.shared._Z25kernel_A_B_DenseXDense_COPKfiS0_iPfijPj,"aw",@nobits
	.sectionflags	@""
	.align	8
.nv.shared._Z25kernel_A_B_DenseXDense_COPKfiS0_iPfijPj:
	.zero		13312


//--------------------- .nv.shared._Z22kernel_A_B_DenseXDensePKfiS0_iPfijPj --------------------------
	.section	.nv.shared._Z22kernel_A_B_DenseXDensePKfiS0_iPfijPj,"aw",@nobits
	.sectionflags	@""
	.align	8
.nv.shared._Z22kernel_A_B_DenseXDensePKfiS0_iPfijPj:
	.zero		9216


//--------------------- .nv.constant0._Z61kernel_A_full_B_SparseXDense_Distribute_Cols_of_B_double_loadPKfiS0_iPfijPj --------------------------
	.section	.nv.constant0._Z61kernel_A_full_B_SparseXDense_Distribute_Cols_of_B_double_loadPKfiS0_iPfijPj,"a",@progbits
	.sectionflags	@""
	.align	4
.nv.constant0._Z61kernel_A_full_B_SparseXDense_Distribute_Cols_of_B_double_loadPKfiS0_iPfijPj:
	.zero		952


//--------------------- .nv.constant0._Z49kernel_A_full_B_SparseXDense_Distribute_Rows_of_BPKfiS0_iPfijPj --------------------------
	.section	.nv.constant0._Z49kernel_A_full_B_SparseXDense_Distribute_Rows_of_BPKfiS0_iPfijPj,"a",@progbits
	.sectionflags	@""
	.align	4
.nv.constant0._Z49kernel_A_full_B_SparseXDense_Distribute_Rows_of_BPKfiS0_iPfijPj:
	.zero		952


//--------------------- .nv.constant0._Z52kernel_A_full_B_SparseXDense_Distribute_Columns_of_BPKfiS0_iPfijPj --------------------------
	.section	.nv.constant0._Z52kernel_A_full_B_SparseXDense_Distribute_Columns_of_BPKfiS0_iPfijPj,"a",@progbits
	.sectionflags	@""
	.align	4
.nv.constant0._Z52kernel_A_full_B_SparseXDense_Distribute_Columns_of_BPKfiS0_iPfijPj:
	.zero		952


//--------------------- .nv.constant0._Z36kernel_A_full_B_SparseXDense_EllpackPKfiS0_iPfijPj --------------------------
	.section	.nv.constant0._Z36kernel_A_full_B_SparseXDense_EllpackPKfiS0_iPfijPj,"a",@progbits
	.sectionflags	@""
	.align	4
.nv.constant0._Z36kernel_A_full_B_SparseXDense_EllpackPKfiS0_iPfijPj:
	.zero		952


//--------------------- .nv.constant0._Z39kernel_A_B_DenseXDense_row_major_dist_BPKfiS0_iPfijPj --------------------------
	.section	.nv.constant0._Z39kernel_A_B_DenseXDense_row_major_dist_BPKfiS0_iPfijPj,"a",@progbits
	.sectionflags	@""
	.align	4
.nv.constant0._Z39kernel_A_B_DenseXDense_row_major_dist_BPKfiS0_iPfijPj:
	.zero		952


//--------------------- .nv.constant0._Z39kernel_A_B_DenseXDense_row_major_dist_APKfiS0_iPfijPj --------------------------
	.section	.nv.constant0._Z39kernel_A_B_DenseXDense_row_major_dist_APKfiS0_iPfijPj,"a",@progbits
	.sectionflags	@""
	.align	4
.nv.constant0._Z39kernel_A_B_DenseXDense_row_major_dist_APKfiS0_iPfijPj:
	.zero		952


//--------------------- .nv.constant0._Z25kernel_A_B_DenseXDense_COPKfiS0_iPfijPj --------------------------
	.section	.nv.constant0._Z25kernel_A_B_DenseXDense_COPKfiS0_iPfijPj,"a",@progbits
	.sectionflags	@""
	.align	4
.nv.constant0._Z25kernel_A_B_DenseXDense_COPKfiS0_iPfijPj:
	.zero		952


//--------------------- .nv.constant0._Z22kernel_A_B_DenseXDensePKfiS0_iPfijPj --------------------------
	.section	.nv.constant0._Z22kernel_A_B_DenseXDensePKfiS0_iPfijPj,"a",@progbits
	.sectionflags	@""
	.align	4
.nv.constant0._Z22kernel_A_B_DenseXDensePKfiS0_iPfijPj:
	.zero		952


//--------------------- SYMBOLS --------------------------

	.type		.nv.reservedSmem.offset0,@object
	.size		.nv.reservedSmem.offset0,0x4
	.type		.nv.reservedSmem.cap,@object
	.size		.nv.reservedSmem.cap,0x4
